def matmul_kernel(
    a_ptr,
    b_ptr,
    c_ptr,
    M,
    N,
    K,
    stride_am,
    stride_ak,
    stride_bk,
    stride_bn,
    stride_cm,
    stride_cn,
    BLOCK_M: tl.constexpr,
    BLOCK_N: tl.constexpr,
    BLOCK_K: tl.constexpr,
    GROUP_M: tl.constexpr,
):
    pid = tl.program_id(axis=0)
    num_pid_m = tl.cdiv(M, BLOCK_M)
    num_pid_n = tl.cdiv(N, BLOCK_N)
    num_pid_in_group = GROUP_M * num_pid_n
    group_id = pid // num_pid_in_group
    first_pid_m = group_id * GROUP_M
    group_size_m = min(num_pid_m - first_pid_m, GROUP_M)
    pid_m = first_pid_m + ((pid % num_pid_in_group) % group_size_m)
    pid_n = (pid % num_pid_in_group) // group_size_m

    offs_am = (pid_m * BLOCK_M + tl.arange(0, BLOCK_M)) % M
    offs_bn = (pid_n * BLOCK_N + tl.arange(0, BLOCK_N)) % N
    offs_k = tl.arange(0, BLOCK_K)
    a_ptrs = a_ptr + offs_am[:, None] * stride_am + offs_k[None, :] * stride_ak
    b_ptrs = b_ptr + offs_k[:, None] * stride_bk + offs_bn[None, :] * stride_bn

    acc = tl.zeros((BLOCK_M, BLOCK_N), dtype=tl.float32)
    for kk in range(0, tl.cdiv(K, BLOCK_K)):
        a = tl.load(a_ptrs, mask=offs_k[None, :] < K - kk * BLOCK_K, other=0.0)
        b = tl.load(b_ptrs, mask=offs_k[:, None] < K - kk * BLOCK_K, other=0.0)
        acc = tl.dot(a, b, acc)
        a_ptrs += BLOCK_K * stride_ak
        b_ptrs += BLOCK_K * stride_bk

    c = acc.to(c_ptr.dtype.element_ty)
    offs_cm = pid_m * BLOCK_M + tl.arange(0, BLOCK_M)
    offs_cn = pid_n * BLOCK_N + tl.arange(0, BLOCK_N)
    c_ptrs = c_ptr + offs_cm[:, None] * stride_cm + offs_cn[None, :] * stride_cn
    mask = (offs_cm[:, None] < M) & (offs_cn[None, :] < N)
    tl.store(c_ptrs, c, mask=mask)

# config = {"BLOCK_K": 64, "BLOCK_M": 256, "BLOCK_N": 256, "GROUP_M": 8, "arch": "sm_100", "dtype": "fp8e4m3", "num_ctas": 1, "num_stages": 3, "num_warps": 2}
# arch = sm_100


// ===== COMPILED SASS (sm_100a) =====

	.target	sm_100a

	.elftype	@"ET_EXEC"


//--------------------- .note.nv.tkinfo           --------------------------
	.section	.note.nv.tkinfo,"",@"SHT_NOTE"
	.sectionflags	@"SHF_NOTE_NV_TKINFO"
	.tkinfo
        /*0018*/ 	.word	0x00000081
        /*0030*/ 	.string	""
        /*0030*/ 	.string	"ptxas-blackwell"
        /*0030*/ 	.string	"Cuda compilation tools, release 12.9, V12.9.86"
        /*0030*/ 	.string	"Build cuda_12.9.r12.9/compiler.36037853_0"
        /*0030*/ 	.string	"-v  -suppress-debug-info  -lineinfo  -arch sm_100a "



//--------------------- .note.nv.cuver            --------------------------
	.section	.note.nv.cuver,"",@"SHT_NOTE"
	.sectionflags	@"SHF_NOTE_NV_CUVER"
        /*0018*/ 	.short	0x0001
        /*001a*/ 	.short	0x0064
        /*001c*/ 	.short	0x0001
        /*001e*/ 	.short	0x0000
        /*0020*/ 	.short	0x0001
        /*0022*/ 	.short	0x0000


//--------------------- .nv.info                  --------------------------
	.section	.nv.info,"",@"SHT_CUDA_INFO"
	.align	4


	//----- nvinfo : EIATTR_REGCOUNT
	.align		4
        /*0000*/ 	.byte	0x04, 0x2f
        /*0002*/ 	.short	(.L_1 - .L_0)
	.align		4
.L_0:
        /*0004*/ 	.word	index@(matmul_kernel)
        /*0008*/ 	.word	0x00000020


	//----- nvinfo : EIATTR_FRAME_SIZE
	.align		4
.L_1:
        /*000c*/ 	.byte	0x04, 0x11
        /*000e*/ 	.short	(.L_3 - .L_2)
	.align		4
.L_2:
        /*0010*/ 	.word	index@(matmul_kernel)
        /*0014*/ 	.word	0x00006998


	//----- nvinfo : EIATTR_MIN_STACK_SIZE
	.align		4
.L_3:
        /*0018*/ 	.byte	0x04, 0x12
        /*001a*/ 	.short	(.L_5 - .L_4)
	.align		4
.L_4:
        /*001c*/ 	.word	index@(matmul_kernel)
        /*0020*/ 	.word	0x00006998
.L_5:


//--------------------- .nv.info.matmul_kernel    --------------------------
	.section	.nv.info.matmul_kernel,"",@"SHT_CUDA_INFO"
	.sectionflags	@""
	.align	4


	//----- nvinfo : EIATTR_CUDA_API_VERSION
	.align		4
        /*0000*/ 	.byte	0x04, 0x37
        /*0002*/ 	.short	(.L_7 - .L_6)
.L_6:
        /*0004*/ 	.word	0x00000081


	//----- nvinfo : EIATTR_KPARAM_INFO
	.align		4
.L_7:
        /*0008*/ 	.byte	0x04, 0x17
        /*000a*/ 	.short	(.L_9 - .L_8)
.L_8:
        /*000c*/ 	.word	0x00000000
        /*0010*/ 	.short	0x000d
        /*0012*/ 	.short	0x0048
        /*0014*/ 	.byte	0x00, 0xf4, 0x21, 0x00


	//----- nvinfo : EIATTR_KPARAM_INFO
	.align		4
.L_9:
        /*0018*/ 	.byte	0x04, 0x17
        /*001a*/ 	.short	(.L_11 - .L_10)
.L_10:
        /*001c*/ 	.word	0x00000000
        /*0020*/ 	.short	0x000c
        /*0022*/ 	.short	0x0040
        /*0024*/ 	.byte	0x00, 0xf4, 0x21, 0x00


	//----- nvinfo : EIATTR_KPARAM_INFO
	.align		4
.L_11:
        /*0028*/ 	.byte	0x04, 0x17
        /*002a*/ 	.short	(.L_13 - .L_12)
.L_12:
        /*002c*/ 	.word	0x00000000
        /*0030*/ 	.short	0x000b
        /*0032*/ 	.short	0x0038
        /*0034*/ 	.byte	0x00, 0xf0, 0x11, 0x00


	//----- nvinfo : EIATTR_KPARAM_INFO
	.align		4
.L_13:
        /*0038*/ 	.byte	0x04, 0x17
        /*003a*/ 	.short	(.L_15 - .L_14)
.L_14:
        /*003c*/ 	.word	0x00000000
        /*0040*/ 	.short	0x000a
        /*0042*/ 	.short	0x0034
        /*0044*/ 	.byte	0x00, 0xf0, 0x11, 0x00


	//----- nvinfo : EIATTR_KPARAM_INFO
	.align		4
.L_15:
        /*0048*/ 	.byte	0x04, 0x17
        /*004a*/ 	.short	(.L_17 - .L_16)
.L_16:
        /*004c*/ 	.word	0x00000000
        /*0050*/ 	.short	0x0009
        /*0052*/ 	.short	0x0030
        /*0054*/ 	.byte	0x00, 0xf0, 0x11, 0x00


	//----- nvinfo : EIATTR_KPARAM_INFO
	.align		4
.L_17:
        /*0058*/ 	.byte	0x04, 0x17
        /*005a*/ 	.short	(.L_19 - .L_18)
.L_18:
        /*005c*/ 	.word	0x00000000
        /*0060*/ 	.short	0x0008
        /*0062*/ 	.short	0x002c
        /*0064*/ 	.byte	0x00, 0xf0, 0x11, 0x00


	//----- nvinfo : EIATTR_KPARAM_INFO
	.align		4
.L_19:
        /*0068*/ 	.byte	0x04, 0x17
        /*006a*/ 	.short	(.L_21 - .L_20)
.L_20:
        /*006c*/ 	.word	0x00000000
        /*0070*/ 	.short	0x0007
        /*0072*/ 	.short	0x0028
        /*0074*/ 	.byte	0x00, 0xf0, 0x11, 0x00


	//----- nvinfo : EIATTR_KPARAM_INFO
	.align		4
.L_21:
        /*0078*/ 	.byte	0x04, 0x17
        /*007a*/ 	.short	(.L_23 - .L_22)
.L_22:
        /*007c*/ 	.word	0x00000000
        /*0080*/ 	.short	0x0006
        /*0082*/ 	.short	0x0024
        /*0084*/ 	.byte	0x00, 0xf0, 0x11, 0x00


	//----- nvinfo : EIATTR_KPARAM_INFO
	.align		4
.L_23:
        /*0088*/ 	.byte	0x04, 0x17
        /*008a*/ 	.short	(.L_25 - .L_24)
.L_24:
        /*008c*/ 	.word	0x00000000
        /*0090*/ 	.short	0x0005
        /*0092*/ 	.short	0x0020
        /*0094*/ 	.byte	0x00, 0xf0, 0x11, 0x00


	//----- nvinfo : EIATTR_KPARAM_INFO
	.align		4
.L_25:
        /*0098*/ 	.byte	0x04, 0x17
        /*009a*/ 	.short	(.L_27 - .L_26)
.L_26:
        /*009c*/ 	.word	0x00000000
        /*00a0*/ 	.short	0x0004
        /*00a2*/ 	.short	0x001c
        /*00a4*/ 	.byte	0x00, 0xf0, 0x11, 0x00


	//----- nvinfo : EIATTR_KPARAM_INFO
	.align		4
.L_27:
        /*00a8*/ 	.byte	0x04, 0x17
        /*00aa*/ 	.short	(.L_29 - .L_28)
.L_28:
        /*00ac*/ 	.word	0x00000000
        /*00b0*/ 	.short	0x0003
        /*00b2*/ 	.short	0x0018
        /*00b4*/ 	.byte	0x00, 0xf0, 0x11, 0x00


	//----- nvinfo : EIATTR_KPARAM_INFO
	.align		4
.L_29:
        /*00b8*/ 	.byte	0x04, 0x17
        /*00ba*/ 	.short	(.L_31 - .L_30)
.L_30:
        /*00bc*/ 	.word	0x00000000
        /*00c0*/ 	.short	0x0002
        /*00c2*/ 	.short	0x0010
        /*00c4*/ 	.byte	0x00, 0xf4, 0x21, 0x00


	//----- nvinfo : EIATTR_KPARAM_INFO
	.align		4
.L_31:
        /*00c8*/ 	.byte	0x04, 0x17
        /*00ca*/ 	.short	(.L_33 - .L_32)
.L_32:
        /*00cc*/ 	.word	0x00000000
        /*00d0*/ 	.short	0x0001
        /*00d2*/ 	.short	0x0008
        /*00d4*/ 	.byte	0x00, 0xf4, 0x21, 0x00


	//----- nvinfo : EIATTR_KPARAM_INFO
	.align		4
.L_33:
        /*00d8*/ 	.byte	0x04, 0x17
        /*00da*/ 	.short	(.L_35 - .L_34)
.L_34:
        /*00dc*/ 	.word	0x00000000
        /*00e0*/ 	.short	0x0000
        /*00e2*/ 	.short	0x0000
        /*00e4*/ 	.byte	0x00, 0xf4, 0x21, 0x00


	//----- nvinfo : EIATTR_SPARSE_MMA_MASK
	.align		4
.L_35:
        /*00e8*/ 	.byte	0x03, 0x50
        /*00ea*/ 	.short	0x0000


	//----- nvinfo : EIATTR_MAXREG_COUNT
	.align		4
        /*00ec*/ 	.byte	0x03, 0x1b
        /*00ee*/ 	.short	0x00ff


	//----- nvinfo : EIATTR_NUM_BARRIERS
	.align		4
        /*00f0*/ 	.byte	0x02, 0x4c
        /*00f2*/ 	.byte	0x01
	.zero		1


	//----- nvinfo : EIATTR_ANNOTATIONS
	.align		4
        /*00f4*/ 	.byte	0x04, 0x55
        /*00f6*/ 	.short	(.L_37 - .L_36)


	//   ....[0]....
.L_36:
        /*00f8*/ 	.word	0x00000001
        /*00fc*/ 	.byte	0x10, 0x05, 0x00, 0x00, 0x01, 0x00, 0x00, 0x00, 0x40, 0x05, 0x00, 0x00, 0x01, 0x00, 0x00, 0x00
        /* <DEDUP_REMOVED lines=2457> */
        /*9a9c*/ 	.byte	0xe0, 0x4b, 0x02, 0x00


	//----- nvinfo : EIATTR_VRC_CTA_INIT_COUNT
	.align		4
.L_37:
        /*9aa0*/ 	.byte	0x02, 0x4a
	.zero		1
	.zero		1


	//----- nvinfo : EIATTR_EXIT_INSTR_OFFSETS
	.align		4
        /*9aa4*/ 	.byte	0x04, 0x1c
        /*9aa6*/ 	.short	(.L_39 - .L_38)


	//   ....[0]....
.L_38:
        /*9aa8*/ 	.word	0x000dd3f0


	//   ....[1]....
        /*9aac*/ 	.word	0x000dd420


	//----- nvinfo : EIATTR_REQNTID
	.align		4
.L_39:
        /*9ab0*/ 	.byte	0x04, 0x10
        /*9ab2*/ 	.short	(.L_41 - .L_40)
.L_40:
        /*9ab4*/ 	.word	0x00000040
        /*9ab8*/ 	.word	0x00000001
        /*9abc*/ 	.word	0x00000001


	//----- nvinfo : EIATTR_CBANK_PARAM_SIZE
	.align		4
.L_41:
        /*9ac0*/ 	.byte	0x03, 0x19
        /*9ac2*/ 	.short	0x0050


	//----- nvinfo : EIATTR_PARAM_CBANK
	.align		4
        /*9ac4*/ 	.byte	0x04, 0x0a
        /*9ac6*/ 	.short	(.L_43 - .L_42)
	.align		4
.L_42:
        /*9ac8*/ 	.word	index@(.nv.constant0.matmul_kernel)
        /*9acc*/ 	.short	0x0380
        /*9ace*/ 	.short	0x0050


	//----- nvinfo : EIATTR_SW_WAR
	.align		4
.L_43:
        /*9ad0*/ 	.byte	0x04, 0x36
        /*9ad2*/ 	.short	(.L_45 - .L_44)
.L_44:
        /*9ad4*/ 	.word	0x00000008
.L_45:


//--------------------- .nv.compat                --------------------------
	.section	.nv.compat,"",@"SHT_CUDA_COMPAT_INFO"
	.align	4
        /*0000*/ 	.byte	0x02, 0x02, 0x02, 0x00, 0x02, 0x05, 0x05, 0x00, 0x02, 0x03, 0x00, 0x00, 0x02, 0x06, 0x01, 0x00


//--------------------- .nv.callgraph             --------------------------
	.section	.nv.callgraph,"",@"SHT_CUDA_CALLGRAPH"
	.align	4
	.sectionentsize	8
	.align		4
        /*0000*/ 	.word	0x00000000
	.align		4
        /*0004*/ 	.word	0xffffffff
	.align		4
        /*0008*/ 	.word	0x00000000
	.align		4
        /*000c*/ 	.word	0xfffffffe
	.align		4
        /*0010*/ 	.word	0x00000000
	.align		4
        /*0014*/ 	.word	0xfffffffd
	.align		4
        /*0018*/ 	.word	0x00000000
	.align		4
        /*001c*/ 	.word	0xfffffffc


//--------------------- .text.matmul_kernel       --------------------------
	.section	.text.matmul_kernel,"ax",@progbits
	.align	128
        .global         matmul_kernel
        .type           matmul_kernel,@function
        .size           matmul_kernel,(.L_x_4 - matmul_kernel)
        .other          matmul_kernel,@"STO_CUDA_ENTRY STV_DEFAULT"
matmul_kernel:
.text.matmul_kernel:
[----:B------:R-:W0:Y:S08]  /*0000*/  LDC R1, c[0x0][0x37c] ;  /* 0x0000df00ff017b82 */ /* 0x000e300000000800 */
[----:B------:R-:W1:Y:S01]  /*0010*/  LDC.64 R4, c[0x0][0x398] ;  /* 0x0000e600ff047b82 */ /* 0x000e620000000a00 */
[----:B0-----:R-:W-:Y:S01]  /*0020*/  VIADD R1, R1, 0xffff9668 ;  /* 0xffff966801017836 */ /* 0x001fe20000000000 */
[----:B------:R-:W0:Y:S01]  /*0030*/  S2R R24, SR_TID.X ;  /* 0x0000000000187919 */ /* 0x000e220000002100 */
[----:B------:R-:W2:Y:S01]  /*0040*/  LDCU UR38, c[0x0][0x3a0] ;  /* 0x00007400ff2677ac */ /* 0x000ea20008000800 */
[----:B------:R-:W-:-:S04]  /*0050*/  UMOV UR4, 0x400 ;  /* 0x0000040000047882 */ /* 0x000fc80000000000 */
[----:B------:R-:W3:Y:S01]  /*0060*/  S2UR UR5, SR_CgaCtaId ;  /* 0x00000000000579c3 */ /* 0x000ee20000008800 */
[----:B------:R-:W4:Y:S01]  /*0070*/  LDCU.64 UR42, c[0x0][0x358] ;  /* 0x00006b00ff2a77ac */ /* 0x000f220008000a00 */
[----:B--2---:R-:W-:Y:S01]  /*0080*/  UIADD3 UR38, UPT, UPT, UR38, 0x3f, URZ ;  /* 0x0000003f26267890 */ /* 0x004fe2000fffe0ff */
[----:B-1----:R-:W-:-:S03]  /*0090*/  VIADD R0, R5, 0xff ;  /* 0x000000ff05007836 */ /* 0x002fc60000000000 */
[----:B------:R-:W-:Y:S02]  /*00a0*/  UISETP.GT.AND UP0, UPT, UR38, 0x3f, UPT ;  /* 0x0000003f2600788c */ /* 0x000fe4000bf04270 */
[----:B------:R-:W-:Y:S01]  /*00b0*/  SHF.R.S32.HI R3, RZ, 0x1f, R0 ;  /* 0x0000001fff037819 */ /* 0x000fe20000011400 */
[----:B---3--:R-:W-:-:S03]  /*00c0*/  ULEA UR4, UR5, UR4, 0x18 ;  /* 0x0000000405047291 */ /* 0x008fc6000f8ec0ff */
[----:B------:R-:W-:Y:S02]  /*00d0*/  LEA.HI R3, R3, R0, RZ, 0x8 ;  /* 0x0000000003037211 */ /* 0x000fe400078f40ff */
[----:B0-----:R-:W-:Y:S02]  /*00e0*/  LOP3.LUT R14, R24, 0x3f, RZ, 0xc0, !PT ;  /* 0x0000003f180e7812 */ /* 0x001fe400078ec0ff */
[----:B------:R-:W-:Y:S02]  /*00f0*/  SHF.R.S32.HI R0, RZ, 0x8, R3 ;  /* 0x00000008ff007819 */ /* 0x000fe40000011403 */
[----:B------:R-:W0:Y:S03]  /*0100*/  S2R R3, SR_CTAID.X ;  /* 0x0000000000037919 */ /* 0x000e260000002500 */
[----:B------:R-:W-:-:S05]  /*0110*/  IMAD.SHL.U32 R0, R0, 0x8, RZ ;  /* 0x0000000800007824 */ /* 0x000fca00078e00ff */
[-C--:B------:R-:W-:Y:S02]  /*0120*/  IABS R9, R0.reuse ;  /* 0x0000000000097213 */ /* 0x080fe40000000000 */
[----:B------:R-:W-:Y:S02]  /*0130*/  IABS R12, R0 ;  /* 0x00000000000c7213 */ /* 0x000fe40000000000 */
[----:B------:R-:W1:Y:S08]  /*0140*/  I2F.RP R2, R9 ;  /* 0x0000000900027306 */ /* 0x000e700000209400 */
[----:B-1----:R-:W1:Y:S01]  /*0150*/  MUFU.RCP R2, R2 ;  /* 0x0000000200027308 */ /* 0x002e620000001000 */
[----:B0-----:R-:W-:Y:S01]  /*0160*/  IABS R10, R3 ;  /* 0x00000003000a7213 */ /* 0x001fe20000000000 */
[----:B-1----:R-:W-:-:S02]  /*0170*/  VIADD R6, R2, 0xffffffe ;  /* 0x0ffffffe02067836 */ /* 0x002fc40000000000 */
[----:B------:R-:W-:-:S04]  /*0180*/  IMAD.MOV R2, RZ, RZ, -R12 ;  /* 0x000000ffff027224 */ /* 0x000fc800078e0a0c */
[----:B------:R0:W1:Y:S02]  /*0190*/  F2I.FTZ.U32.TRUNC.NTZ R7, R6 ;  /* 0x0000000600077305 */ /* 0x000064000021f000 */
[----:B0-----:R-:W-:Y:S02]  /*01a0*/  IMAD.MOV.U32 R6, RZ, RZ, RZ ;  /* 0x000000ffff067224 */ /* 0x001fe400078e00ff */
[----:B-1----:R-:W-:-:S04]  /*01b0*/  IMAD.MOV R8, RZ, RZ, -R7 ;  /* 0x000000ffff087224 */ /* 0x002fc800078e0a07 */
[----:B------:R-:W-:Y:S02]  /*01c0*/  IMAD R11, R8, R9, RZ ;  /* 0x00000009080b7224 */ /* 0x000fe400078e02ff */
[----:B------:R-:W-:Y:S02]  /*01d0*/  IMAD.MOV.U32 R8, RZ, RZ, R10 ;  /* 0x000000ffff087224 */ /* 0x000fe400078e000a */
[----:B------:R-:W-:-:S06]  /*01e0*/  IMAD.HI.U32 R7, R7, R11, R6 ;  /* 0x0000000b07077227 */ /* 0x000fcc00078e0006 */
[----:B------:R-:W-:-:S04]  /*01f0*/  IMAD.HI.U32 R7, R7, R8, RZ ;  /* 0x0000000807077227 */ /* 0x000fc800078e00ff */
[----:B------:R-:W-:-:S05]  /*0200*/  IMAD R2, R7, R2, R8 ;  /* 0x0000000207027224 */ /* 0x000fca00078e0208 */
[----:B------:R-:W-:-:S13]  /*0210*/  ISETP.GT.U32.AND P1, PT, R9, R2, PT ;  /* 0x000000020900720c */ /* 0x000fda0003f24070 */
[----:B------:R-:W-:Y:S02]  /*0220*/  @!P1 IMAD.IADD R2, R2, 0x1, -R9 ;  /* 0x0000000102029824 */ /* 0x000fe400078e0a09 */
[----:B------:R-:W-:Y:S01]  /*0230*/  @!P1 VIADD R7, R7, 0x1 ;  /* 0x0000000107079836 */ /* 0x000fe20000000000 */
[----:B------:R-:W-:Y:S02]  /*0240*/  ISETP.NE.AND P1, PT, R0, RZ, PT ;  /* 0x000000ff0000720c */ /* 0x000fe40003f25270 */
[----:B------:R-:W-:Y:S02]  /*0250*/  ISETP.GE.U32.AND P0, PT, R2, R9, PT ;  /* 0x000000090200720c */ /* 0x000fe40003f06070 */
[----:B------:R-:W-:-:S04]  /*0260*/  LOP3.LUT R2, R3, R0, RZ, 0x3c, !PT ;  /* 0x0000000003027212 */ /* 0x000fc800078e3cff */
[----:B------:R-:W-:Y:S01]  /*0270*/  ISETP.GE.AND P2, PT, R2, RZ, PT ;  /* 0x000000ff0200720c */ /* 0x000fe20003f46270 */
[----:B------:R-:W-:-:S06]  /*0280*/  VIADD R2, R4, 0xff ;  /* 0x000000ff04027836 */ /* 0x000fcc0000000000 */
[----:B------:R-:W-:-:S04]  /*0290*/  @P0 VIADD R7, R7, 0x1 ;  /* 0x0000000107070836 */ /* 0x000fc80000000000 */
[----:B------:R-:W-:Y:S01]  /*02a0*/  IMAD.MOV.U32 R6, RZ, RZ, R7 ;  /* 0x000000ffff067224 */ /* 0x000fe200078e0007 */
[----:B------:R-:W-:-:S03]  /*02b0*/  SHF.R.S32.HI R7, RZ, 0x1f, R2 ;  /* 0x0000001fff077819 */ /* 0x000fc60000011402 */
[----:B------:R-:W-:Y:S01]  /*02c0*/  @!P2 IMAD.MOV R6, RZ, RZ, -R6 ;  /* 0x000000ffff06a224 */ /* 0x000fe200078e0a06 */
[----:B------:R-:W-:Y:S02]  /*02d0*/  @!P1 LOP3.LUT R6, RZ, R0, RZ, 0x33, !PT ;  /* 0x00000000ff069212 */ /* 0x000fe400078e33ff */
[----:B------:R-:W-:-:S03]  /*02e0*/  LEA.HI R7, R7, R2, RZ, 0x8 ;  /* 0x0000000207077211 */ /* 0x000fc600078f40ff */
[----:B------:R-:W-:Y:S02]  /*02f0*/  IMAD.SHL.U32 R2, R6, 0x8, RZ ;  /* 0x0000000806027824 */ /* 0x000fe400078e00ff */
[----:B------:R-:W-:-:S03]  /*0300*/  IMAD.MOV R6, RZ, RZ, -R6 ;  /* 0x000000ffff067224 */ /* 0x000fc600078e0a06 */
[----:B------:R-:W-:Y:S01]  /*0310*/  LEA.HI.SX32 R7, R7, -R2, 0x18 ;  /* 0x8000000207077211 */ /* 0x000fe200078fc2ff */
[----:B------:R-:W-:Y:S02]  /*0320*/  IMAD R15, R0, R6, R3 ;  /* 0x00000006000f7224 */ /* 0x000fe400078e0203 */
[----:B------:R-:W-:Y:S01]  /*0330*/  IMAD.MOV.U32 R6, RZ, RZ, RZ ;  /* 0x000000ffff067224 */ /* 0x000fe200078e00ff */
[----:B------:R-:W-:Y:S02]  /*0340*/  VIMNMX R8, PT, PT, R7, 0x8, PT ;  /* 0x0000000807087848 */ /* 0x000fe40003fe0100 */
[----:B------:R-:W-:Y:S02]  /*0350*/  IABS R13, R15 ;  /* 0x0000000f000d7213 */ /* 0x000fe40000000000 */
[----:B------:R-:W-:-:S04]  /*0360*/  IABS R11, R8 ;  /* 0x00000008000b7213 */ /* 0x000fc80000000000 */
[----:B------:R-:W0:Y:S08]  /*0370*/  I2F.RP R9, R11 ;  /* 0x0000000b00097306 */ /* 0x000e300000209400 */
[----:B0-----:R-:W0:Y:S02]  /*0380*/  MUFU.RCP R9, R9 ;  /* 0x0000000900097308 */ /* 0x001e240000001000 */
[----:B0-----:R-:W-:-:S06]  /*0390*/  VIADD R7, R9, 0xffffffe ;  /* 0x0ffffffe09077836 */ /* 0x001fcc0000000000 */
[----:B------:R-:W0:Y:S02]  /*03a0*/  F2I.FTZ.U32.TRUNC.NTZ R7, R7 ;  /* 0x0000000700077305 */ /* 0x000e24000021f000 */
[----:B0-----:R-:W-:-:S04]  /*03b0*/  IMAD.MOV R10, RZ, RZ, -R7 ;  /* 0x000000ffff0a7224 */ /* 0x001fc800078e0a07 */
[----:B------:R-:W-:-:S04]  /*03c0*/  IMAD.MOV.U32 R0, RZ, RZ, R10 ;  /* 0x000000ffff007224 */ /* 0x000fc800078e000a */
[----:B------:R-:W-:Y:S01]  /*03d0*/  IMAD R3, R0, R11, RZ ;  /* 0x0000000b00037224 */ /* 0x000fe200078e02ff */
[----:B------:R-:W-:-:S03]  /*03e0*/  IABS R0, R8 ;  /* 0x0000000800007213 */ /* 0x000fc60000000000 */
[----:B------:R-:W-:-:S04]  /*03f0*/  IMAD.HI.U32 R6, R7, R3, R6 ;  /* 0x0000000307067227 */ /* 0x000fc800078e0006 */
[----:B------:R-:W-:Y:S02]  /*0400*/  IMAD.MOV R0, RZ, RZ, -R0 ;  /* 0x000000ffff007224 */ /* 0x000fe400078e0a00 */
        /* <DEDUP_REMOVED lines=8> */
[----:B------:R-:W-:-:S07]  /*0490*/  ISETP.GE.AND P2, PT, R0, RZ, PT ;  /* 0x000000ff0000720c */ /* 0x000fce0003f46270 */
[----:B------:R-:W-:-:S06]  /*04a0*/  @P0 VIADD R6, R6, 0x1 ;  /* 0x0000000106060836 */ /* 0x000fcc0000000000 */
[----:B------:R-:W-:Y:S01]  /*04b0*/  @!P2 IMAD.MOV R6, RZ, RZ, -R6 ;  /* 0x000000ffff06a224 */ /* 0x000fe200078e0a06 */
[----:B------:R-:W-:-:S05]  /*04c0*/  @!P1 LOP3.LUT R6, RZ, R8, RZ, 0x33, !PT ;  /* 0x00000008ff069212 */ /* 0x000fca00078e33ff */
[----:B------:R-:W-:Y:S02]  /*04d0*/  IMAD.MOV R3, RZ, RZ, -R6 ;  /* 0x000000ffff037224 */ /* 0x000fe400078e0a06 */
[----:B------:R-:W-:Y:S02]  /*04e0*/  IMAD.SHL.U32 R25, R6, 0x100, RZ ;  /* 0x0000010006197824 */ /* 0x000fe400078e00ff */
[----:B------:R-:W-:Y:S02]  /*04f0*/  IMAD R3, R8, R3, R15 ;  /* 0x0000000308037224 */ /* 0x000fe400078e020f */
[C---:B------:R-:W-:Y:S01]  /*0500*/  VIADD R6, R25.reuse, 0x1 ;  /* 0x0000000119067836 */ /* 0x040fe20000000000 */
[----:B------:R-:W-:Y:S01]  /*0510*/  STL [R1+0x10a0], R25 ;  /* 0x0010a01901007387 */ /* 0x000fe20000100800 */
[----:B------:R-:W-:Y:S02]  /*0520*/  IMAD.IADD R0, R2, 0x1, R3 ;  /* 0x0000000102007824 */ /* 0x000fe400078e0203 */
[C---:B------:R-:W-:Y:S01]  /*0530*/  VIADD R3, R25.reuse, 0x2 ;  /* 0x0000000219037836 */ /* 0x040fe20000000000 */
[----:B------:R0:W-:Y:S01]  /*0540*/  STL [R1+0x534], R6 ;  /* 0x0005340601007387 */ /* 0x0001e20000100800 */
[----:B------:R-:W-:-:S02]  /*0550*/  VIADD R2, R25, 0x3 ;  /* 0x0000000319027836 */ /* 0x000fc40000000000 */
[C---:B------:R-:W-:Y:S01]  /*0560*/  VIADD R7, R25.reuse, 0x34 ;  /* 0x0000003419077836 */ /* 0x040fe20000000000 */
[----:B------:R1:W-:Y:S01]  /*0570*/  STL [R1+0x530], R3 ;  /* 0x0005300301007387 */ /* 0x0003e20000100800 */
[C---:B------:R-:W-:Y:S02]  /*0580*/  VIADD R8, R25.reuse, 0x47 ;  /* 0x0000004719087836 */ /* 0x040fe40000000000 */
[C---:B------:R-:W-:Y:S01]  /*0590*/  VIADD R16, R25.reuse, 0xa9 ;  /* 0x000000a919107836 */ /* 0x040fe20000000000 */
[----:B------:R2:W-:Y:S01]  /*05a0*/  STL [R1+0x53c], R2 ;  /* 0x00053c0201007387 */ /* 0x0005e20000100800 */
[----:B------:R-:W-:Y:S02]  /*05b0*/  IMAD R23, R0, 0x100, R14 ;  /* 0x0000010000177824 */ /* 0x000fe400078e020e */
[C---:B0-----:R-:W-:Y:S02]  /*05c0*/  VIADD R6, R25.reuse, 0x4 ;  /* 0x0000000419067836 */ /* 0x041fe40000000000 */
[----:B------:R-:W-:-:S02]  /*05d0*/  VIADD R0, R25, 0xef ;  /* 0x000000ef19007836 */ /* 0x000fc40000000000 */
[----:B-1----:R-:W-:Y:S01]  /*05e0*/  VIADD R3, R25, 0x5 ;  /* 0x0000000519037836 */ /* 0x002fe20000000000 */
[----:B------:R0:W-:Y:S01]  /*05f0*/  STL [R1+0x538], R6 ;  /* 0x0005380601007387 */ /* 0x0001e20000100800 */
[----:B------:R-:W-:Y:S02]  /*0600*/  VIADD R26, R23, 0x40 ;  /* 0x00000040171a7836 */ /* 0x000fe40000000000 */
[C---:B--2---:R-:W-:Y:S01]  /*0610*/  VIADD R2, R25.reuse, 0x6 ;  /* 0x0000000619027836 */ /* 0x044fe20000000000 */
[----:B------:R1:W-:Y:S01]  /*0620*/  STL [R1+0x52c], R3 ;  /* 0x00052c0301007387 */ /* 0x0003e20000100800 */
[C---:B------:R-:W-:Y:S02]  /*0630*/  VIADD R17, R25.reuse, 0x7 ;  /* 0x0000000719117836 */ /* 0x040fe40000000000 */
[C---:B------:R-:W-:Y:S01]  /*0640*/  VIADD R22, R25.reuse, 0xf0 ;  /* 0x000000f019167836 */ /* 0x040fe20000000000 */
[----:B------:R2:W-:Y:S01]  /*0650*/  STL [R1+0x528], R2 ;  /* 0x0005280201007387 */ /* 0x0005e20000100800 */
[----:B------:R-:W-:-:S02]  /*0660*/  VIADD R21, R25, 0xf1 ;  /* 0x000000f119157836 */ /* 0x000fc40000000000 */
[C---:B0-----:R-:W-:Y:S02]  /*0670*/  VIADD R6, R25.reuse, 0x8 ;  /* 0x0000000819067836 */ /* 0x041fe40000000000 */
[C---:B------:R-:W-:Y:S02]  /*0680*/  VIADD R20, R25.reuse, 0xf3 ;  /* 0x000000f319147836 */ /* 0x040fe40000000000 */
[C---:B-1----:R-:W-:Y:S01]  /*0690*/  VIADD R3, R25.reuse, 0xa ;  /* 0x0000000a19037836 */ /* 0x042fe20000000000 */
[----:B------:R0:W-:Y:S01]  /*06a0*/  STL [R1+0x520], R6 ;  /* 0x0005200601007387 */ /* 0x0001e20000100800 */
[C---:B------:R-:W-:Y:S02]  /*06b0*/  VIADD R19, R25.reuse, 0xf4 ;  /* 0x000000f419137836 */ /* 0x040fe40000000000 */
[C---:B--2---:R-:W-:Y:S02]  /*06c0*/  VIADD R2, R25.reuse, 0x9 ;  /* 0x0000000919027836 */ /* 0x044fe40000000000 */
[----:B------:R-:W-:-:S02]  /*06d0*/  VIADD R18, R25, 0xf5 ;  /* 0x000000f519127836 */ /* 0x000fc40000000000 */
[C---:B------:R-:W-:Y:S01]  /*06e0*/  VIADD R15, R25.reuse, 0xf6 ;  /* 0x000000f6190f7836 */ /* 0x040fe20000000000 */
[----:B------:R1:W-:Y:S01]  /*06f0*/  STL [R1+0x51c], R2 ;  /* 0x00051c0201007387 */ /* 0x0003e20000100800 */
[C---:B------:R-:W-:Y:S02]  /*0700*/  VIADD R14, R25.reuse, 0xf7 ;  /* 0x000000f7190e7836 */ /* 0x040fe40000000000 */
[C---:B0-----:R-:W-:Y:S01]  /*0710*/  VIADD R6, R25.reuse, 0xd ;  /* 0x0000000d19067836 */ /* 0x041fe20000000000 */
[----:B------:R0:W-:Y:S01]  /*0720*/  STL [R1+0x518], R3 ;  /* 0x0005180301007387 */ /* 0x0001e20000100800 */
[C---:B------:R-:W-:Y:S02]  /*0730*/  VIADD R13, R25.reuse, 0xf8 ;  /* 0x000000f8190d7836 */ /* 0x040fe40000000000 */
[C---:B------:R-:W-:Y:S02]  /*0740*/  VIADD R12, R25.reuse, 0xf9 ;  /* 0x000000f9190c7836 */ /* 0x040fe40000000000 */
[----:B------:R-:W-:-:S02]  /*0750*/  VIADD R11, R25, 0xfa ;  /* 0x000000fa190b7836 */ /* 0x000fc40000000000 */
[C---:B-1----:R-:W-:Y:S02]  /*0760*/  VIADD R2, R25.reuse, 0xb ;  /* 0x0000000b19027836 */ /* 0x042fe40000000000 */
[C---:B------:R-:W-:Y:S02]  /*0770*/  VIADD R10, R25.reuse, 0xfb ;  /* 0x000000fb190a7836 */ /* 0x040fe40000000000 */
[C---:B0-----:R-:W-:Y:S01]  /*0780*/  VIADD R3, R25.reuse, 0xc ;  /* 0x0000000c19037836 */ /* 0x041fe20000000000 */
[----:B------:R0:W-:Y:S01]  /*0790*/  STL [R1+0x514], R2 ;  /* 0x0005140201007387 */ /* 0x0001e20000100800 */
[----:B------:R-:W-:-:S03]  /*07a0*/  VIADD R9, R25, 0xfc ;  /* 0x000000fc19097836 */ /* 0x000fc60000000000 */
[----:B------:R1:W-:Y:S04]  /*07b0*/  STL [R1+0x510], R3 ;  /* 0x0005100301007387 */ /* 0x0003e80000100800 */
[----:B------:R2:W-:Y:S01]  /*07c0*/  STL [R1+0x50c], R6 ;  /* 0x00050c0601007387 */ /* 0x0005e20000100800 */
[C---:B0-----:R-:W-:Y:S02]  /*07d0*/  VIADD R2, R25.reuse, 0xe ;  /* 0x0000000e19027836 */ /* 0x041fe40000000000 */
[----:B-1----:R-:W-:-:S03]  /*07e0*/  VIADD R3, R25, 0xf ;  /* 0x0000000f19037836 */ /* 0x002fc60000000000 */
[----:B------:R0:W-:Y:S01]  /*07f0*/  STL [R1+0x508], R2 ;  /* 0x0005080201007387 */ /* 0x0001e20000100800 */
[----:B--2---:R-:W-:-:S03]  /*0800*/  VIADD R6, R25, 0x10 ;  /* 0x0000001019067836 */ /* 0x004fc60000000000 */
        /* <DEDUP_REMOVED lines=72> */
[----:B------:R1:W-:Y:S01]  /*0c90*/  STL [R1+0x470], R7 ;  /* 0x0004700701007387 */ /* 0x0003e20000100800 */
[C---:B0-----:R-:W-:Y:S02]  /*0ca0*/  VIADD R2, R25.reuse, 0x35 ;  /* 0x0000003519027836 */ /* 0x041fe40000000000 */
[----:B-1----:R-:W-:-:S03]  /*0cb0*/  VIADD R7, R25, 0x38 ;  /* 0x0000003819077836 */ /* 0x002fc60000000000 */
[----:B------:R0:W-:Y:S04]  /*0cc0*/  STL [R1+0x464], R2 ;  /* 0x0004640201007387 */ /* 0x0001e80000100800 */
[----:B------:R1:W-:Y:S01]  /*0cd0*/  STL [R1+0x45c], R6 ;  /* 0x00045c0601007387 */ /* 0x0003e20000100800 */
[C---:B0-----:R-:W-:Y:S02]  /*0ce0*/  VIADD R2, R25.reuse, 0x37 ;  /* 0x0000003719027836 */ /* 0x041fe40000000000 */
[----:B-1----:R-:W-:-:S03]  /*0cf0*/  VIADD R6, R25, 0x39 ;  /* 0x0000003919067836 */ /* 0x002fc60000000000 */
[----:B------:R0:W-:Y:S04]  /*0d00*/  STL [R1+0x454], R2 ;  /* 0x0004540201007387 */ /* 0x0001e80000100800 */
        /* <DEDUP_REMOVED lines=26> */
[----:B0-----:R-:W-:-:S03]  /*0eb0*/  VIADD R2, R25, 0x46 ;  /* 0x0000004619027836 */ /* 0x001fc60000000000 */
[----:B------:R0:W-:Y:S01]  /*0ec0*/  STL [R1+0x3c4], R8 ;  /* 0x0003c40801007387 */ /* 0x0001e20000100800 */
[C---:B-1----:R-:W-:Y:S02]  /*0ed0*/  VIADD R7, R25.reuse, 0x48 ;  /* 0x0000004819077836 */ /* 0x042fe40000000000 */
[----:B--2---:R-:W-:-:S03]  /*0ee0*/  VIADD R6, R25, 0x49 ;  /* 0x0000004919067836 */ /* 0x004fc60000000000 */
[----:B------:R1:W-:Y:S01]  /*0ef0*/  STL [R1+0x3a0], R7 ;  /* 0x0003a00701007387 */ /* 0x0003e20000100800 */
[----:B0-----:R-:W-:-:S03]  /*0f00*/  VIADD R8, R25, 0x4c ;  /* 0x0000004c19087836 */ /* 0x001fc60000000000 */
[----:B------:R0:W-:Y:S01]  /*0f10*/  STL [R1+0x39c], R6 ;  /* 0x00039c0601007387 */ /* 0x0001e20000100800 */
[C---:B-1----:R-:W-:Y:S02]  /*0f20*/  VIADD R7, R25.reuse, 0x4a ;  /* 0x0000004a19077836 */ /* 0x042fe40000000000 */
[----:B0-----:R-:W-:-:S03]  /*0f30*/  VIADD R6, R25, 0x4b ;  /* 0x0000004b19067836 */ /* 0x001fc60000000000 */
        /* <DEDUP_REMOVED lines=190> */
[----:B------:R-:W-:Y:S01]  /*1b20*/  STL [R1+0x3494], R16 ;  /* 0x0034941001007387 */ /* 0x000fe20000100800 */
        /* <DEDUP_REMOVED lines=139> */
[C---:B-1----:R-:W-:Y:S02]  /*23e0*/  VIADD R6, R25.reuse, 0xff ;  /* 0x000000ff19067836 */ /* 0x042fe40000000000 */
[----:B--2---:R-:W-:Y:S02]  /*23f0*/  VIADD R0, R25, 0xf2 ;  /* 0x000000f219007836 */ /* 0x004fe40000000000 */
[----:B------:R-:W-:-:S03]  /*2400*/  VIADD R25, R23, 0x80 ;  /* 0x0000008017197836 */ /* 0x000fc60000000000 */
[----:B------:R0:W-:Y:S04]  /*2410*/  STL [R1+0x1c], R0 ;  /* 0x00001c0001007387 */ /* 0x0001e80000100800 */
[----:B------:R1:W-:Y:S01]  /*2420*/  STL [R1+0x1f94], R26 ;  /* 0x001f941a01007387 */ /* 0x0003e20000100800 */
[----:B0-----:R-:W-:-:S05]  /*2430*/  VIADD R0, R23, 0xc0 ;  /* 0x000000c017007836 */ /* 0x001fca0000000000 */
[----:B------:R1:W-:Y:S04]  /*2440*/  STL [R1+0x10ac], R0 ;  /* 0x0010ac0001007387 */ /* 0x0003e80000100800 */
[----:B------:R1:W-:Y:S01]  /*2450*/  STL [R1+0x1f90], R25 ;  /* 0x001f901901007387 */ /* 0x0003e20000100800 */
[----:B----4-:R-:W-:Y:S05]  /*2460*/  BRA.U UP0, `(.L_x_0) ;  /* 0x00000041000c7547 */ /* 0x010fea000b800000 */
[----:B-1----:R-:W-:Y:S01]  /*2470*/  IMAD.SHL.U32 R0, R24, 0x10, RZ ;  /* 0x0000001018007824 */ /* 0x002fe200078e00ff */
[----:B------:R1:W-:Y:S04]  /*2480*/  STL [R1+0x30], RZ ;  /* 0x000030ff01007387 */ /* 0x0003e80000100800 */
[----:B------:R1:W-:Y:S04]  /*2490*/  STL [R1+0x3490], R0 ;  /* 0x0034900001007387 */ /* 0x0003e80000100800 */
[----:B------:R1:W-:Y:S04]  /*24a0*/  STL [R1+0x34], RZ ;  /* 0x000034ff01007387 */ /* 0x0003e80000100800 */
        /* <DEDUP_REMOVED lines=1021> */
[----:B------:R1:W-:Y:S01]  /*6480*/  STL [R1+0x10bc], RZ ;  /* 0x0010bcff01007387 */ /* 0x0003e20000100800 */
[----:B------:R-:W-:Y:S05]  /*6490*/  BRA `(.L_x_1) ;  /* 0x000007d4000c7947 */ /* 0x000fea0003800000 */
.L_x_0:
[----:B------:R0:W-:Y:S01]  /*64a0*/  STL [R1+0x36b8], R15 ;  /* 0x0036b80f01007387 */ /* 0x0001e20000100800 */
[----:B------:R-:W-:Y:S01]  /*64b0*/  IABS R24, R23 ;  /* 0x0000001700187213 */ /* 0x000fe20000000000 */
[----:B------:R-:W2:Y:S01]  /*64c0*/  LDCU UR45, c[0x0][0x3ac] ;  /* 0x00007580ff2d77ac */ /* 0x000ea20008000800 */
[----:B------:R-:W-:Y:S01]  /*64d0*/  ISETP.GE.AND P5, PT, R6, RZ, PT ;  /* 0x000000ff0600720c */ /* 0x000fe20003fa6270 */
[----:B------:R-:W3:Y:S01]  /*64e0*/  LDCU.128 UR20, c[0x0][0x380] ;  /* 0x00007000ff1477ac */ /* 0x000ee20008000c00 */
[----:B0-----:R-:W4:Y:S01]  /*64f0*/  LDL R15, [R1+0x1f94] ;  /* 0x001f9400010f7983 */ /* 0x001f220000100800 */
[----:B------:R-:W0:Y:S03]  /*6500*/  LDCU UR41, c[0x0][0x3b0] ;  /* 0x00007600ff2977ac */ /* 0x000e260008000800 */
[----:B------:R5:W-:Y:S01]  /*6510*/  STL [R1+0x36b4], R18 ;  /* 0x0036b41201007387 */ /* 0x000be20000100800 */
[----:B------:R-:W1:Y:S01]  /*6520*/  LDCU UR44, c[0x0][0x3a4] ;  /* 0x00007480ff2c77ac */ /* 0x000e620008000800 */
[----:B------:R-:W0:Y:S01]  /*6530*/  LDCU UR5, c[0x0][0x3a8] ;  /* 0x00007500ff0577ac */ /* 0x000e220008000800 */
[----:B------:R-:W0:Y:S01]  /*6540*/  LDCU UR6, c[0x0][0x3a8] ;  /* 0x00007500ff0677ac */ /* 0x000e220008000800 */
[----:B-----5:R-:W5:Y:S01]  /*6550*/  LDL R18, [R1+0x1f90] ;  /* 0x001f900001127983 */ /* 0x020f620000100800 */
[----:B------:R-:W0:Y:S03]  /*6560*/  LDCU UR7, c[0x0][0x3a8] ;  /* 0x00007500ff0777ac */ /* 0x000e260008000800 */
[----:B------:R1:W-:Y:S01]  /*6570*/  STL [R1+0x36b0], R19 ;  /* 0x0036b01301007387 */ /* 0x0003e20000100800 */
[----:B------:R-:W0:Y:S01]  /*6580*/  LDCU UR8, c[0x0][0x3a8] ;  /* 0x00007500ff0877ac */ /* 0x000e220008000800 */
[----:B------:R-:W0:Y:S02]  /*6590*/  LDCU UR9, c[0x0][0x3a8] ;  /* 0x00007500ff0977ac */ /* 0x000e240008000800 */
[----:B-1----:R-:W2:Y:S01]  /*65a0*/  LDL R19, [R1+0x10ac] ;  /* 0x0010ac0001137983 */ /* 0x002ea20000100800 */
[----:B------:R-:W1:Y:S03]  /*65b0*/  LDCU UR10, c[0x0][0x3a8] ;  /* 0x00007500ff0a77ac */ /* 0x000e660008000800 */
[----:B------:R0:W-:Y:S01]  /*65c0*/  STL [R1+0x36ac], R20 ;  /* 0x0036ac1401007387 */ /* 0x0001e20000100800 */
[----:B------:R-:W1:Y:S03]  /*65d0*/  LDCU UR11, c[0x0][0x3a8] ;  /* 0x00007500ff0b77ac */ /* 0x000e660008000800 */
[----:B------:R3:W-:Y:S01]  /*65e0*/  STL [R1+0x36a8], R21 ;  /* 0x0036a81501007387 */ /* 0x0007e20000100800 */
[----:B------:R-:W1:Y:S03]  /*65f0*/  LDCU UR12, c[0x0][0x3a8] ;  /* 0x00007500ff0c77ac */ /* 0x000e660008000800 */
[----:B------:R3:W-:Y:S01]  /*6600*/  STL [R1+0x36a4], R22 ;  /* 0x0036a41601007387 */ /* 0x0007e20000100800 */
[----:B------:R-:W1:Y:S01]  /*6610*/  LDCU UR13, c[0x0][0x3a8] ;  /* 0x00007500ff0d77ac */ /* 0x000e620008000800 */
[----:B0-----:R-:W-:-:S02]  /*6620*/  IMAD.MOV.U32 R20, RZ, RZ, R16 ;  /* 0x000000ffff147224 */ /* 0x001fc400078e0010 */
[----:B------:R0:W-:Y:S01]  /*6630*/  STL [R1+0x35cc], R5 ;  /* 0x0035cc0501007387 */ /* 0x0001e20000100800 */
[----:B------:R-:W1:Y:S01]  /*6640*/  LDCU UR14, c[0x0][0x3a8] ;  /* 0x00007500ff0e77ac */ /* 0x000e620008000800 */
[----:B---3--:R-:W-:Y:S01]  /*6650*/  IMAD.MOV.U32 R21, RZ, RZ, R3 ;  /* 0x000000ffff157224 */ /* 0x008fe200078e0003 */
[----:B------:R-:W-:Y:S01]  /*6660*/  IABS R3, R4 ;  /* 0x0000000400037213 */ /* 0x000fe20000000000 */
[----:B------:R-:W3:Y:S01]  /*6670*/  LDCU UR15, c[0x0][0x3a8] ;  /* 0x00007500ff0f77ac */ /* 0x000ee20008000800 */
[----:B------:R-:W-:Y:S02]  /*6680*/  IMAD.MOV.U32 R22, RZ, RZ, R2 ;  /* 0x000000ffff167224 */ /* 0x000fe400078e0002 */
[----:B------:R-:W1:Y:S01]  /*6690*/  I2F.RP R16, R3 ;  /* 0x0000000300107306 */ /* 0x000e620000209400 */
[----:B------:R-:W-:Y:S01]  /*66a0*/  IABS R2, R5 ;  /* 0x0000000500027213 */ /* 0x000fe20000000000 */
[----:B------:R-:W2:Y:S01]  /*66b0*/  LDCU UR16, c[0x0][0x3a8] ;  /* 0x00007500ff1077ac */ /* 0x000ea20008000800 */
[----:B0-----:R-:W-:Y:S01]  /*66c0*/  IMAD.MOV.U32 R5, RZ, RZ, R17 ;  /* 0x000000ffff057224 */ /* 0x001fe200078e0011 */
[----:B------:R-:W0:Y:S04]  /*66d0*/  LDCU UR17, c[0x0][0x3a8] ;  /* 0x00007500ff1177ac */ /* 0x000e280008000800 */
[----:B------:R-:W0:Y:S01]  /*66e0*/  I2F.RP R0, R2 ;  /* 0x0000000200007306 */ /* 0x000e220000209400 */
[----:B------:R-:W2:Y:S01]  /*66f0*/  LDCU UR18, c[0x0][0x3a8] ;  /* 0x00007500ff1277ac */ /* 0x000ea20008000800 */
[----:B------:R-:W2:Y:S06]  /*6700*/  LDCU UR19, c[0x0][0x3a8] ;  /* 0x00007500ff1377ac */ /* 0x000eac0008000800 */
[----:B-1----:R-:W1:Y:S01]  /*6710*/  MUFU.RCP R16, R16 ;  /* 0x0000001000107308 */ /* 0x002e620000001000 */
[----:B------:R-:W2:Y:S01]  /*6720*/  LDCU UR24, c[0x0][0x3a8] ;  /* 0x00007500ff1877ac */ /* 0x000ea20008000800 */
[----:B------:R-:W2:Y:S06]  /*6730*/  LDCU UR25, c[0x0][0x3a8] ;  /* 0x00007500ff1977ac */ /* 0x000eac0008000800 */
[----:B0-----:R-:W0:Y:S01]  /*6740*/  MUFU.RCP R0, R0 ;  /* 0x0000000000007308 */ /* 0x001e220000001000 */
[----:B------:R-:W2:Y:S01]  /*6750*/  LDCU UR26, c[0x0][0x3a8] ;  /* 0x00007500ff1a77ac */ /* 0x000ea20008000800 */
[----:B------:R-:W2:Y:S01]  /*6760*/  LDCU UR27, c[0x0][0x3a8] ;  /* 0x00007500ff1b77ac */ /* 0x000ea20008000800 */
[----:B-1----:R-:W-:Y:S01]  /*6770*/  VIADD R16, R16, 0xffffffe ;  /* 0x0ffffffe10107836 */ /* 0x002fe20000000000 */
[----:B------:R-:W1:Y:S04]  /*6780*/  LDCU UR28, c[0x0][0x3a8] ;  /* 0x00007500ff1c77ac */ /* 0x000e680008000800 */
[----:B------:R-:W1:Y:S01]  /*6790*/  F2I.FTZ.U32.TRUNC.NTZ R17, R16 ;  /* 0x0000001000117305 */ /* 0x000e62000021f000 */
[----:B------:R-:W2:Y:S01]  /*67a0*/  LDCU UR29, c[0x0][0x3a8] ;  /* 0x00007500ff1d77ac */ /* 0x000ea20008000800 */
[----:B0-----:R-:W-:Y:S01]  /*67b0*/  VIADD R0, R0, 0xffffffe ;  /* 0x0ffffffe00007836 */ /* 0x001fe20000000000 */
[----:B------:R-:W0:Y:S01]  /*67c0*/  LDCU UR30, c[0x0][0x3a8] ;  /* 0x00007500ff1e77ac */ /* 0x000e220008000800 */
[----:B------:R-:W0:Y:S01]  /*67d0*/  LDCU UR31, c[0x0][0x3a8] ;  /* 0x00007500ff1f77ac */ /* 0x000e220008000800 */
[----:B------:R-:W0:Y:S01]  /*67e0*/  LDCU UR32, c[0x0][0x3a8] ;  /* 0x00007500ff2077ac */ /* 0x000e220008000800 */
[----:B-1----:R-:W-:Y:S01]  /*67f0*/  IMAD.MOV R16, RZ, RZ, -R17 ;  /* 0x000000ffff107224 */ /* 0x002fe200078e0a11 */
[----:B------:R-:W1:Y:S03]  /*6800*/  LDCU UR33, c[0x0][0x3a8] ;  /* 0x00007500ff2177ac */ /* 0x000e660008000800 */
[----:B------:R-:W-:-:S02]  /*6810*/  IMAD R25, R16, R3, RZ ;  /* 0x0000000310197224 */ /* 0x000fc400078e02ff */
[----:B------:R-:W-:Y:S01]  /*6820*/  IMAD.MOV.U32 R16, RZ, RZ, RZ ;  /* 0x000000ffff107224 */ /* 0x000fe200078e00ff */
[----:B------:R-:W0:Y:S03]  /*6830*/  LDCU UR34, c[0x0][0x3a8] ;  /* 0x00007500ff2277ac */ /* 0x000e260008000800 */
[----:B------:R-:W-:Y:S01]  /*6840*/  IMAD.HI.U32 R25, R17, R25, R16 ;  /* 0x0000001911197227 */ /* 0x000fe200078e0010 */
[----:B------:R-:W0:Y:S01]  /*6850*/  LDCU UR35, c[0x0][0x3a8] ;  /* 0x00007500ff2377ac */ /* 0x000e220008000800 */
[----:B------:R2:W0:Y:S01]  /*6860*/  F2I.FTZ.U32.TRUNC.NTZ R17, R0 ;  /* 0x0000000000117305 */ /* 0x000422000021f000 */
[----:B------:R-:W0:Y:S03]  /*6870*/  LDCU UR36, c[0x0][0x3a8] ;  /* 0x00007500ff2477ac */ /* 0x000e260008000800 */
[----:B------:R-:W-:Y:S01]  /*6880*/  IMAD.HI.U32 R28, R25, R24, RZ ;  /* 0x00000018191c7227 */ /* 0x000fe200078e00ff */
[----:B------:R-:W0:Y:S03]  /*6890*/  LDCU UR37, c[0x0][0x3a8] ;  /* 0x00007500ff2577ac */ /* 0x000e260008000800 */
[----:B------:R-:W-:Y:S01]  /*68a0*/  IMAD.MOV R29, RZ, RZ, -R28 ;  /* 0x000000ffff1d7224 */ /* 0x000fe200078e0a1c */
[----:B------:R-:W0:Y:S03]  /*68b0*/  LDCU UR39, c[0x0][0x3a8] ;  /* 0x00007500ff2777ac */ /* 0x000e260008000800 */
[----:B------:R-:W-:-:S02]  /*68c0*/  IMAD R24, R3, R29, R24 ;  /* 0x0000001d03187224 */ /* 0x000fc400078e0218 */
[----:B------:R-:W3:Y:S01]  /*68d0*/  LDL R29, [R1+0x348c] ;  /* 0x00348c00011d7983 */ /* 0x000ee20000100800 */
[----:B------:R-:W0:Y:S01]  /*68e0*/  LDCU UR40, c[0x0][0x3a8] ;  /* 0x00007500ff2877ac */ /* 0x000e220008000800 */
[----:B----4-:R-:W-:-:S05]  /*68f0*/  IABS R23, R15 ;  /* 0x0000000f00177213 */ /* 0x010fca0000000000 */
[----:B------:R-:W-:-:S04]  /*6900*/  IMAD.HI.U32 R26, R25, R23, RZ ;  /* 0x00000017191a7227 */ /* 0x000fc800078e00ff */
[----:B------:R-:W-:Y:S01]  /*6910*/  IMAD.MOV R28, RZ, RZ, -R26 ;  /* 0x000000ffff1c7224 */ /* 0x000fe200078e0a1a */
[----:B-----5:R-:W-:-:S05]  /*6920*/  IABS R16, R18 ;  /* 0x0000001200107213 */ /* 0x020fca0000000000 */
[----:B------:R-:W-:-:S04]  /*6930*/  IMAD.HI.U32 R27, R25, R16, RZ ;  /* 0x00000010191b7227 */ /* 0x000fc800078e00ff */
[----:B------:R-:W-:Y:S01]  /*6940*/  IMAD.MOV R27, RZ, RZ, -R27 ;  /* 0x000000ffff1b7224 */ /* 0x000fe200078e0a1b */
[----:B--2---:R-:W-:-:S05]  /*6950*/  IABS R0, R19 ;  /* 0x0000001300007213 */ /* 0x004fca0000000000 */
[----:B------:R-:W-:-:S04]  /*6960*/  IMAD.HI.U32 R25, R25, R0, RZ ;  /* 0x0000000019197227 */ /* 0x000fc800078e00ff */
[----:B------:R-:W-:Y:S02]  /*6970*/  IMAD.MOV.U32 R26, RZ, RZ, R25 ;  /* 0x000000ffff1a7224 */ /* 0x000fe400078e0019 */
[----:B0-----:R-:W-:Y:S02]  /*6980*/  IMAD.MOV R25, RZ, RZ, -R17 ;  /* 0x000000ffff197224 */ /* 0x001fe400078e0a11 */
[----:B------:R-:W-:Y:S02]  /*6990*/  IMAD.MOV R26, RZ, RZ, -R26 ;  /* 0x000000ffff1a7224 */ /* 0x000fe400078e0a1a */
[C---:B------:R-:W-:Y:S02]  /*69a0*/  IMAD R27, R3.reuse, R27, R16 ;  /* 0x0000001b031b7224 */ /* 0x040fe400078e0210 */
[----:B------:R-:W-:Y:S02]  /*69b0*/  IMAD.MOV.U32 R16, RZ, RZ, R25 ;  /* 0x000000ffff107224 */ /* 0x000fe400078e0019 */
[----:B------:R-:W-:-:S02]  /*69c0*/  IMAD R26, R3, R26, R0 ;  /* 0x0000001a031a7224 */ /* 0x000fc400078e0200 */
[----:B------:R-:W-:Y:S02]  /*69d0*/  IMAD R0, R16, R2, RZ ;  /* 0x0000000210007224 */ /* 0x000fe400078e02ff */
[----:B------:R-:W-:Y:S02]  /*69e0*/  IMAD.MOV.U32 R16, RZ, RZ, RZ ;  /* 0x000000ffff107224 */ /* 0x000fe400078e00ff */
[----:B------:R-:W-:Y:S01]  /*69f0*/  IMAD R23, R3, R28, R23 ;  /* 0x0000001c03177224 */ /* 0x000fe200078e0217 */
[----:B------:R-:W-:Y:S01]  /*6a00*/  IABS R28, R6 ;  /* 0x00000006001c7213 */ /* 0x000fe20000000000 */
[----:B------:R-:W-:Y:S01]  /*6a10*/  IMAD.HI.U32 R0, R17, R0, R16 ;  /* 0x0000000011007227 */ /* 0x000fe200078e0010 */
[----:B------:R-:W-:Y:S01]  /*6a20*/  ISETP.GT.U32.AND P2, PT, R3, R27, PT ;  /* 0x0000001b0300720c */ /* 0x000fe20003f44070 */
[----:B------:R-:W2:Y:S04]  /*6a30*/  LDL R6, [R1+0x3488] ;  /* 0x0034880001067983 */ /* 0x000ea80000100800 */
[----:B------:R-:W-:-:S04]  /*6a40*/  IMAD.HI.U32 R17, R0, R28, RZ ;  /* 0x0000001c00117227 */ /* 0x000fc800078e00ff */
[----:B------:R-:W-:-:S04]  /*6a50*/  IMAD.MOV R17, RZ, RZ, -R17 ;  /* 0x000000ffff117224 */ /* 0x000fc800078e0a11 */
[----:B------:R-:W-:Y:S02]  /*6a60*/  IMAD R17, R2, R17, R28 ;  /* 0x0000001102117224 */ /* 0x000fe400078e021c */
[----:B------:R-:W4:Y:S01]  /*6a70*/  LDL R28, [R1+0x10a8] ;  /* 0x0010a800011c7983 */ /* 0x000f220000100800 */
[----:B------:R-:W-:Y:S01]  /*6a80*/  @!P2 IMAD.IADD R27, R27, 0x1, -R3 ;  /* 0x000000011b1ba824 */ /* 0x000fe200078e0a03 */
[----:B------:R-:W-:Y:S02]  /*6a90*/  IABS R25, R7 ;  /* 0x0000000700197213 */ /* 0x000fe40000000000 */
[----:B------:R-:W-:Y:S02]  /*6aa0*/  ISETP.GE.AND P2, PT, R7, RZ, PT ;  /* 0x000000ff0700720c */ /* 0x000fe40003f46270 */
[----:B------:R-:W5:Y:S01]  /*6ab0*/  LDL R7, [R1+0x3498] ;  /* 0x0034980001077983 */ /* 0x000f620000100800 */
[C---:B------:R-:W-:Y:S02]  /*6ac0*/  ISETP.GT.U32.AND P0, PT, R3.reuse, R24, PT ;  /* 0x000000180300720c */ /* 0x040fe40003f04070 */
[----:B------:R-:W-:-:S02]  /*6ad0*/  ISETP.GT.U32.AND P1, PT, R3, R23, PT ;  /* 0x000000170300720c */ /* 0x000fc40003f24070 */
[----:B------:R-:W-:-:S09]  /*6ae0*/  ISETP.GT.U32.AND P3, PT, R3, R26, PT ;  /* 0x0000001a0300720c */ /* 0x000fd20003f64070 */
[--C-:B------:R-:W-:Y:S02]  /*6af0*/  @!P0 IMAD.IADD R24, R24, 0x1, -R3.reuse ;  /* 0x0000000118188824 */ /* 0x100fe400078e0a03 */
[----:B------:R-:W-:-:S03]  /*6b00*/  @!P1 IMAD.IADD R23, R23, 0x1, -R3 ;  /* 0x0000000117179824 */ /* 0x000fc600078e0a03 */
[C---:B------:R-:W-:Y:S02]  /*6b10*/  ISETP.GT.U32.AND P1, PT, R3.reuse, R24, PT ;  /* 0x000000180300720c */ /* 0x040fe40003f24070 */
[----:B------:R-:W-:Y:S01]  /*6b20*/  ISETP.GT.U32.AND P4, PT, R3, R23, PT ;  /* 0x000000170300720c */ /* 0x000fe20003f84070 */
[----:B------:R-:W-:Y:S02]  /*6b30*/  @!P3 IMAD.IADD R26, R26, 0x1, -R3 ;  /* 0x000000011a1ab824 */ /* 0x000fe400078e0a03 */
[----:B------:R-:W-:-:S08]  /*6b40*/  IMAD.HI.U32 R16, R0, R25, RZ ;  /* 0x0000001900107227 */ /* 0x000fd000078e00ff */
[--C-:B------:R-:W-:Y:S01]  /*6b50*/  @!P1 IMAD.IADD R24, R24, 0x1, -R3.reuse ;  /* 0x0000000118189824 */ /* 0x100fe200078e0a03 */
[----:B------:R-:W-:Y:S01]  /*6b60*/  ISETP.GE.AND P1, PT, R15, RZ, PT ;  /* 0x000000ff0f00720c */ /* 0x000fe20003f26270 */
[----:B------:R-:W-:Y:S01]  /*6b70*/  IMAD.MOV R16, RZ, RZ, -R16 ;  /* 0x000000ffff107224 */ /* 0x000fe200078e0a10 */
[----:B------:R-:W3:Y:S01]  /*6b80*/  LDL.LU R15, [R1+0x36b8] ;  /* 0x0036b800010f7983 */ /* 0x000ee20000300800 */
[----:B------:R-:W-:Y:S01]  /*6b90*/  @!P4 IMAD.IADD R23, R23, 0x1, -R3 ;  /* 0x000000011717c824 */ /* 0x000fe200078e0a03 */
[----:B------:R-:W-:Y:S01]  /*6ba0*/  ISETP.GE.AND P4, PT, R18, RZ, PT ;  /* 0x000000ff1200720c */ /* 0x000fe20003f86270 */
[----:B------:R-:W-:Y:S01]  /*6bb0*/  IMAD R16, R2, R16, R25 ;  /* 0x0000001002107224 */ /* 0x000fe200078e0219 */
[----:B------:R-:W3:Y:S07]  /*6bc0*/  LDL.LU R18, [R1+0x36b4] ;  /* 0x0036b40001127983 */ /* 0x000eee0000300800 */
[----:B------:R-:W-:Y:S01]  /*6bd0*/  @!P1 IMAD.MOV R23, RZ, RZ, -R23 ;  /* 0x000000ffff179224 */ /* 0x000fe200078e0a17 */
[----:B------:R-:W-:-:S02]  /*6be0*/  ISETP.NE.AND P1, PT, R4, RZ, PT ;  /* 0x000000ff0400720c */ /* 0x000fc40003f25270 */
[----:B----4-:R-:W-:Y:S01]  /*6bf0*/  ISETP.GE.AND P3, PT, R28, RZ, PT ;  /* 0x000000ff1c00720c */ /* 0x010fe20003f66270 */
[----:B-----5:R-:W-:Y:S01]  /*6c00*/  IMAD.MOV.U32 R25, RZ, RZ, R7 ;  /* 0x000000ffff197224 */ /* 0x020fe200078e0007 */
[----:B------:R-:W-:-:S11]  /*6c10*/  LOP3.LUT R7, RZ, R4, RZ, 0x33, !PT ;  /* 0x00000004ff077212 */ /* 0x000fd600078e33ff */
[----:B------:R-:W-:Y:S01]  /*6c20*/  @!P3 IMAD.MOV R24, RZ, RZ, -R24 ;  /* 0x000000ffff18b224 */ /* 0x000fe200078e0a18 */
[----:B------:R-:W-:Y:S02]  /*6c30*/  ISETP.GE.AND P3, PT, R19, RZ, PT ;  /* 0x000000ff1300720c */ /* 0x000fe40003f66270 */
[----:B------:R-:W4:Y:S04]  /*6c40*/  LDL.LU R19, [R1+0x36b0] ;  /* 0x0036b00001137983 */ /* 0x000f280000300800 */
[----:B------:R-:W5:Y:S01]  /*6c50*/  LDL R4, [R1+0x34ec] ;  /* 0x0034ec0001047983 */ /* 0x000f620000100800 */
[C---:B------:R-:W-:Y:S02]  /*6c60*/  ISETP.GT.U32.AND P0, PT, R3.reuse, R27, PT ;  /* 0x0000001b0300720c */ /* 0x040fe40003f04070 */
[----:B------:R-:W-:-:S11]  /*6c70*/  ISETP.GT.U32.AND P6, PT, R3, R26, PT ;  /* 0x0000001a0300720c */ /* 0x000fd60003fc4070 */
[--C-:B------:R-:W-:Y:S01]  /*6c80*/  @!P0 IMAD.IADD R27, R27, 0x1, -R3.reuse ;  /* 0x000000011b1b8824 */ /* 0x100fe200078e0a03 */
[----:B------:R-:W-:Y:S01]  /*6c90*/  ISETP.GT.U32.AND P0, PT, R2, R17, PT ;  /* 0x000000110200720c */ /* 0x000fe20003f04070 */
[----:B------:R-:W-:Y:S01]  /*6ca0*/  @!P6 IMAD.IADD R26, R26, 0x1, -R3 ;  /* 0x000000011a1ae824 */ /* 0x000fe200078e0a03 */
[----:B------:R-:W-:Y:S02]  /*6cb0*/  ISETP.GE.AND P6, PT, R8, RZ, PT ;  /* 0x000000ff0800720c */ /* 0x000fe40003fc6270 */
[----:B------:R-:W-:Y:S01]  /*6cc0*/  IABS R8, R8 ;  /* 0x0000000800087213 */ /* 0x000fe20000000000 */
[----:B--2---:R-:W-:Y:S02]  /*6cd0*/  IMAD.MOV.U32 R28, RZ, RZ, R6 ;  /* 0x000000ffff1c7224 */ /* 0x004fe400078e0006 */
[----:B------:R-:W-:Y:S02]  /*6ce0*/  @!P3 IMAD.MOV R26, RZ, RZ, -R26 ;  /* 0x000000ffff1ab224 */ /* 0x000fe400078e0a1a */
[----:B------:R-:W-:-:S04]  /*6cf0*/  IMAD.HI.U32 R6, R0, R8, RZ ;  /* 0x0000000800067227 */ /* 0x000fc800078e00ff */
[----:B------:R-:W-:Y:S01]  /*6d00*/  @!P0 IMAD.IADD R17, R17, 0x1, -R2 ;  /* 0x0000000111118824 */ /* 0x000fe200078e0a02 */
[C---:B------:R-:W-:Y:S01]  /*6d10*/  ISETP.GT.U32.AND P0, PT, R2.reuse, R16, PT ;  /* 0x000000100200720c */ /* 0x040fe20003f04070 */
[----:B------:R-:W-:Y:S01]  /*6d20*/  IMAD.MOV R6, RZ, RZ, -R6 ;  /* 0x000000ffff067224 */ /* 0x000fe200078e0a06 */
[C---:B------:R-:W-:Y:S02]  /*6d30*/  SEL R24, R7.reuse, R24, !P1 ;  /* 0x0000001807187207 */ /* 0x040fe40004800000 */
[C---:B------:R-:W-:Y:S01]  /*6d40*/  ISETP.GT.U32.AND P3, PT, R2.reuse, R17, PT ;  /* 0x000000110200720c */ /* 0x040fe20003f64070 */
[----:B------:R-:W-:Y:S02]  /*6d50*/  @!P4 IMAD.MOV R27, RZ, RZ, -R27 ;  /* 0x000000ffff1bc224 */ /* 0x000fe400078e0a1b */
[----:B------:R-:W-:Y:S01]  /*6d60*/  IMAD R6, R2, R6, R8 ;  /* 0x0000000602067224 */ /* 0x000fe200078e0208 */
[----:B------:R0:W-:Y:S05]  /*6d70*/  STL [R1+0x54c], R24 ;  /* 0x00054c1801007387 */ /* 0x0001ea0000100800 */
[----:B------:R-:W-:Y:S01]  /*6d80*/  @!P0 IMAD.IADD R16, R16, 0x1, -R2 ;  /* 0x0000000110108824 */ /* 0x000fe200078e0a02 */
[----:B0-----:R-:W-:-:S02]  /*6d90*/  SEL R24, R7, R23, !P1 ;  /* 0x0000001707187207 */ /* 0x001fc40004800000 */
[C---:B------:R-:W-:Y:S02]  /*6da0*/  SEL R23, R7.reuse, R27, !P1 ;  /* 0x0000001b07177207 */ /* 0x040fe40004800000 */
[----:B------:R-:W-:Y:S02]  /*6db0*/  SEL R7, R7, R26, !P1 ;  /* 0x0000001a07077207 */ /* 0x000fe40004800000 */
[C---:B------:R-:W-:Y:S01]  /*6dc0*/  ISETP.GT.U32.AND P1, PT, R2.reuse, R6, PT ;  /* 0x000000060200720c */ /* 0x040fe20003f24070 */
[--C-:B------:R-:W-:Y:S01]  /*6dd0*/  @!P3 IMAD.IADD R17, R17, 0x1, -R2.reuse ;  /* 0x000000011111b824 */ /* 0x100fe200078e0a02 */
[----:B------:R-:W-:Y:S02]  /*6de0*/  ISETP.GT.U32.AND P3, PT, R2, R16, PT ;  /* 0x000000100200720c */ /* 0x000fe40003f64070 */
[----:B------:R-:W-:Y:S02]  /*6df0*/  ISETP.GE.AND P4, PT, R9, RZ, PT ;  /* 0x000000ff0900720c */ /* 0x000fe40003f86270 */
[----:B------:R-:W-:Y:S01]  /*6e00*/  IABS R9, R9 ;  /* 0x0000000900097213 */ /* 0x000fe20000000000 */
[----:B------:R-:W-:Y:S06]  /*6e10*/  STL [R1+0x548], R24 ;  /* 0x0005481801007387 */ /* 0x000fec0000100800 */
[----:B------:R-:W-:-:S02]  /*6e20*/  @!P1 IMAD.IADD R6, R6, 0x1, -R2 ;  /* 0x0000000106069824 */ /* 0x000fc400078e0a02 */
[----:B------:R-:W-:Y:S01]  /*6e30*/  @!P3 IMAD.IADD R16, R16, 0x1, -R2 ;  /* 0x000000011010b824 */ /* 0x000fe200078e0a02 */
[----:B------:R-:W-:Y:S02]  /*6e40*/  STL [R1+0x544], R23 ;  /* 0x0005441701007387 */ /* 0x000fe40000100800 */
[----:B------:R-:W-:Y:S01]  /*6e50*/  ISETP.GT.U32.AND P3, PT, R2, R6, PT ;  /* 0x000000060200720c */ /* 0x000fe20003f64070 */
[----:B------:R-:W-:Y:S01]  /*6e60*/  IMAD.MOV.U32 R26, RZ, RZ, R28 ;  /* 0x000000ffff1a7224 */ /* 0x000fe200078e001c */
[----:B------:R0:W-:Y:S01]  /*6e70*/  STL [R1+0x540], R7 ;  /* 0x0005400701007387 */ /* 0x0001e20000100800 */
[----:B---3--:R-:W-:Y:S02]  /*6e80*/  IMAD.MOV.U32 R28, RZ, RZ, R29 ;  /* 0x000000ffff1c7224 */ /* 0x008fe400078e001d */
[----:B------:R-:W-:Y:S02]  /*6e90*/  IMAD.MOV.U32 R29, RZ, RZ, R20 ;  /* 0x000000ffff1d7224 */ /* 0x000fe400078e0014 */
[----:B------:R-:W-:Y:S01]  /*6ea0*/  IMAD.MOV.U32 R20, RZ, RZ, R17 ;  /* 0x000000ffff147224 */ /* 0x000fe200078e0011 */
[----:B0-----:R-:W-:Y:S01]  /*6eb0*/  IABS R7, R12 ;  /* 0x0000000c00077213 */ /* 0x001fe20000000000 */
[----:B------:R-:W-:-:S02]  /*6ec0*/  IMAD.MOV.U32 R17, RZ, RZ, R21 ;  /* 0x000000ffff117224 */ /* 0x000fc400078e0015 */
[----:B------:R-:W-:Y:S02]  /*6ed0*/  IMAD.MOV.U32 R21, RZ, RZ, R16 ;  /* 0x000000ffff157224 */ /* 0x000fe400078e0010 */
[----:B------:R-:W-:Y:S01]  /*6ee0*/  IMAD.HI.U32 R24, R0, R7, RZ ;  /* 0x0000000700187227 */ /* 0x000fe200078e00ff */
[----:B------:R-:W2:Y:S03]  /*6ef0*/  LDL R16, [R1+0x349c] ;  /* 0x00349c0001107983 */ /* 0x000ea60000100800 */
[----:B------:R-:W-:Y:S02]  /*6f00*/  @!P5 IMAD.MOV R20, RZ, RZ, -R20 ;  /* 0x000000ffff14d224 */ /* 0x000fe400078e0a14 */
[----:B------:R-:W-:Y:S02]  /*6f10*/  @!P2 IMAD.MOV R21, RZ, RZ, -R21 ;  /* 0x000000ffff15a224 */ /* 0x000fe400078e0a15 */
[----:B------:R-:W-:-:S02]  /*6f20*/  IMAD.MOV R24, RZ, RZ, -R24 ;  /* 0x000000ffff187224 */ /* 0x000fc400078e0a18 */
[----:B------:R-:W-:Y:S01]  /*6f30*/  @!P3 IMAD.IADD R6, R6, 0x1, -R2 ;  /* 0x000000010606b824 */ /* 0x000fe200078e0a02 */
[----:B------:R0:W-:Y:S01]  /*6f40*/  STL [R1+0x46c], R20 ;  /* 0x00046c1401007387 */ /* 0x0001e20000100800 */
[----:B------:R-:W-:Y:S02]  /*6f50*/  IMAD R7, R2, R24, R7 ;  /* 0x0000001802077224 */ /* 0x000fe400078e0207 */
[----:B------:R-:W-:Y:S02]  /*6f60*/  IMAD.MOV.U32 R24, RZ, RZ, R22 ;  /* 0x000000ffff187224 */ /* 0x000fe400078e0016 */
[----:B------:R-:W-:Y:S01]  /*6f70*/  IMAD.MOV.U32 R22, RZ, RZ, R6 ;  /* 0x000000ffff167224 */ /* 0x000fe200078e0006 */
[----:B0-----:R-:W3:Y:S04]  /*6f80*/  LDL.LU R20, [R1+0x36ac] ;  /* 0x0036ac0001147983 */ /* 0x001ee80000300800 */
[----:B------:R0:W-:Y:S04]  /*6f90*/  STL [R1+0x468], R21 ;  /* 0x0004681501007387 */ /* 0x0001e80000100800 */
[----:B0-----:R-:W3:Y:S04]  /*6fa0*/  LDL.LU R21, [R1+0x36a8] ;  /* 0x0036a80001157983 */ /* 0x001ee80000300800 */
[----:B------:R-:W3:Y:S01]  /*6fb0*/  LDL.LU R6, [R1+0x2ec] ;  /* 0x0002ec0001067983 */ /* 0x000ee20000300800 */
[----:B------:R-:W-:Y:S01]  /*6fc0*/  @!P6 IMAD.MOV R22, RZ, RZ, -R22 ;  /* 0x000000ffff16e224 */ /* 0x000fe200078e0a16 */
[----:B------:R-:W-:-:S02]  /*6fd0*/  IABS R3, R10 ;  /* 0x0000000a00037213 */ /* 0x000fc40000000000 */
[----:B------:R-:W-:Y:S02]  /*6fe0*/  ISETP.GE.AND P0, PT, R10, RZ, PT ;  /* 0x000000ff0a00720c */ /* 0x000fe40003f06270 */
[----:B------:R0:W-:Y:S01]  /*6ff0*/  STL [R1+0x460], R22 ;  /* 0x0004601601007387 */ /* 0x0001e20000100800 */
[----:B------:R-:W-:-:S03]  /*7000*/  IABS R10, R13 ;  /* 0x0000000d000a7213 */ /* 0x000fc60000000000 */
[----:B0-----:R-:W4:Y:S01]  /*7010*/  LDL.LU R22, [R1+0x36a4] ;  /* 0x0036a40001167983 */ /* 0x001f220000300800 */
[----:B-----5:R-:W-:Y:S02]  /*7020*/  IMAD.MOV.U32 R8, RZ, RZ, R4 ;  /* 0x000000ffff087224 */ /* 0x020fe400078e0004 */
[----:B------:R-:W-:-:S04]  /*7030*/  IMAD.HI.U32 R4, R0, R9, RZ ;  /* 0x0000000900047227 */ /* 0x000fc800078e00ff */
[----:B------:R-:W-:-:S04]  /*7040*/  IMAD.MOV R4, RZ, RZ, -R4 ;  /* 0x000000ffff047224 */ /* 0x000fc800078e0a04 */
[----:B------:R-:W-:Y:S01]  /*7050*/  IMAD R9, R2, R4, R9 ;  /* 0x0000000402097224 */ /* 0x000fe200078e0209 */
[----:B------:R-:W-:-:S05]  /*7060*/  IABS R4, R11 ;  /* 0x0000000b00047213 */ /* 0x000fca0000000000 */
[----:B------:R-:W-:Y:S01]  /*7070*/  IMAD.HI.U32 R23, R0, R4, RZ ;  /* 0x0000000400177227 */ /* 0x000fe200078e00ff */
[----:B------:R-:W-:-:S03]  /*7080*/  ISETP.GT.U32.AND P1, PT, R2, R9, PT ;  /* 0x000000090200720c */ /* 0x000fc60003f24070 */
[----:B------:R-:W-:-:S04]  /*7090*/  IMAD.MOV R23, RZ, RZ, -R23 ;  /* 0x000000ffff177224 */ /* 0x000fc800078e0a17 */
[----:B------:R-:W-:-:S05]  /*70a0*/  IMAD R4, R2, R23, R4 ;  /* 0x0000001702047224 */ /* 0x000fca00078e0204 */
[----:B------:R-:W-:Y:S01]  /*70b0*/  ISETP.GT.U32.AND P3, PT, R2, R4, PT ;  /* 0x000000040200720c */ /* 0x000fe20003f64070 */
[----:B------:R-:W-:-:S05]  /*70c0*/  @!P1 IMAD.IADD R9, R9, 0x1, -R2 ;  /* 0x0000000109099824 */ /* 0x000fca00078e0a02 */
[----:B------:R-:W-:-:S07]  /*70d0*/  ISETP.GT.U32.AND P1, PT, R2, R9, PT ;  /* 0x000000090200720c */ /* 0x000fce0003f24070 */
[----:B------:R-:W-:-:S05]  /*70e0*/  @!P3 IMAD.IADD R4, R4, 0x1, -R2 ;  /* 0x000000010404b824 */ /* 0x000fca00078e0a02 */
[----:B------:R-:W-:Y:S01]  /*70f0*/  ISETP.GT.U32.AND P3, PT, R2, R4, PT ;  /* 0x000000040200720c */ /* 0x000fe20003f64070 */
[----:B------:R-:W-:-:S04]  /*7100*/  @!P1 IMAD.IADD R9, R9, 0x1, -R2 ;  /* 0x0000000109099824 */ /* 0x000fc800078e0a02 */
[----:B------:R-:W-:-:S05]  /*7110*/  @!P4 IMAD.MOV R9, RZ, RZ, -R9 ;  /* 0x000000ffff09c224 */ /* 0x000fca00078e0a09 */
[----:B------:R0:W-:Y:S03]  /*7120*/  STL [R1+0x458], R9 ;  /* 0x0004580901007387 */ /* 0x0001e60000100800 */
[----:B------:R-:W-:Y:S01]  /*7130*/  @!P3 IMAD.IADD R4, R4, 0x1, -R2 ;  /* 0x000000010404b824 */ /* 0x000fe200078e0a02 */
[----:B------:R-:W-:Y:S02]  /*7140*/  ISETP.GE.AND P3, PT, R13, RZ, PT ;  /* 0x000000ff0d00720c */ /* 0x000fe40003f66270 */
[----:B------:R-:W5:Y:S01]  /*7150*/  LDL.LU R13, [R1+0x28] ;  /* 0x00002800010d7983 */ /* 0x000f620000300800 */
[----:B------:R-:W-:Y:S02]  /*7160*/  IMAD.MOV.U32 R27, RZ, RZ, R8 ;  /* 0x000000ffff1b7224 */ /* 0x000fe400078e0008 */
[----:B------:R-:W-:-:S04]  /*7170*/  IMAD.HI.U32 R8, R0, R3, RZ ;  /* 0x0000000300087227 */ /* 0x000fc800078e00ff */
[----:B------:R-:W-:-:S04]  /*7180*/  IMAD.MOV R8, RZ, RZ, -R8 ;  /* 0x000000ffff087224 */ /* 0x000fc800078e0a08 */
[----:B------:R-:W-:-:S05]  /*7190*/  IMAD R3, R2, R8, R3 ;  /* 0x0000000802037224 */ /* 0x000fca00078e0203 */
[C---:B------:R-:W-:Y:S02]  /*71a0*/  ISETP.GT.U32.AND P5, PT, R2.reuse, R3, PT ;  /* 0x000000030200720c */ /* 0x040fe40003fa4070 */
[----:B------:R-:W-:Y:S02]  /*71b0*/  ISETP.GT.U32.AND P6, PT, R2, R7, PT ;  /* 0x000000070200720c */ /* 0x000fe40003fc4070 */
[----:B------:R-:W-:Y:S02]  /*71c0*/  IABS R8, R14 ;  /* 0x0000000e00087213 */ /* 0x000fe40000000000 */
[----:B------:R-:W-:Y:S01]  /*71d0*/  ISETP.GE.AND P2, PT, R11, RZ, PT ;  /* 0x000000ff0b00720c */ /* 0x000fe20003f46270 */
[----:B--2---:R-:W-:Y:S02]  /*71e0*/  IMAD.MOV.U32 R23, RZ, RZ, R16 ;  /* 0x000000ffff177224 */ /* 0x004fe400078e0010 */
[----:B------:R-:W-:-:S04]  /*71f0*/  IMAD.HI.U32 R16, R0, R8, RZ ;  /* 0x0000000800107227 */ /* 0x000fc800078e00ff */
[----:B------:R-:W-:Y:S02]  /*7200*/  @!P5 IMAD.IADD R3, R3, 0x1, -R2 ;  /* 0x000000010303d824 */ /* 0x000fe400078e0a02 */
[----:B------:R-:W-:-:S03]  /*7210*/  IMAD.HI.U32 R11, R0, R10, RZ ;  /* 0x0000000a000b7227 */ /* 0x000fc600078e00ff */
[C---:B------:R-:W-:Y:S01]  /*7220*/  ISETP.GT.U32.AND P5, PT, R2.reuse, R3, PT ;  /* 0x000000030200720c */ /* 0x040fe20003fa4070 */
[----:B------:R-:W-:Y:S02]  /*7230*/  IMAD.MOV R16, RZ, RZ, -R16 ;  /* 0x000000ffff107224 */ /* 0x000fe400078e0a10 */
[----:B------:R-:W-:Y:S02]  /*7240*/  @!P6 IMAD.IADD R7, R7, 0x1, -R2 ;  /* 0x000000010707e824 */ /* 0x000fe400078e0a02 */
[----:B------:R-:W-:Y:S02]  /*7250*/  IMAD.MOV R11, RZ, RZ, -R11 ;  /* 0x000000ffff0b7224 */ /* 0x000fe400078e0a0b */
[C---:B------:R-:W-:Y:S01]  /*7260*/  IMAD R8, R2.reuse, R16, R8 ;  /* 0x0000001002087224 */ /* 0x040fe200078e0208 */
[C---:B------:R-:W-:Y:S01]  /*7270*/  ISETP.GT.U32.AND P4, PT, R2.reuse, R7, PT ;  /* 0x000000070200720c */ /* 0x040fe20003f84070 */
[----:B------:R-:W-:Y:S01]  /*7280*/  IMAD R10, R2, R11, R10 ;  /* 0x0000000b020a7224 */ /* 0x000fe200078e020a */
[----:B------:R-:W-:-:S02]  /*7290*/  IABS R11, R18 ;  /* 0x00000012000b7213 */ /* 0x000fc40000000000 */
[----:B------:R-:W-:Y:S01]  /*72a0*/  ISETP.GE.AND P6, PT, R12, RZ, PT ;  /* 0x000000ff0c00720c */ /* 0x000fe20003fc6270 */
[----:B------:R-:W-:Y:S01]  /*72b0*/  @!P5 IMAD.IADD R3, R3, 0x1, -R2 ;  /* 0x000000010303d824 */ /* 0x000fe200078e0a02 */
[----:B------:R-:W-:Y:S01]  /*72c0*/  ISETP.GT.U32.AND P1, PT, R2, R10, PT ;  /* 0x0000000a0200720c */ /* 0x000fe20003f24070 */
[----:B------:R-:W-:Y:S01]  /*72d0*/  IMAD.HI.U32 R12, R0, R11, RZ ;  /* 0x0000000b000c7227 */ /* 0x000fe200078e00ff */
[----:B------:R-:W-:-:S03]  /*72e0*/  ISETP.GT.U32.AND P5, PT, R2, R8, PT ;  /* 0x000000080200720c */ /* 0x000fc60003fa4070 */
[----:B---3--:R-:W-:Y:S01]  /*72f0*/  IMAD.MOV.U32 R16, RZ, RZ, R6 ;  /* 0x000000ffff107224 */ /* 0x008fe200078e0006 */
[----:B------:R-:W-:-:S05]  /*7300*/  IABS R6, R15 ;  /* 0x0000000f00067213 */ /* 0x000fca0000000000 */
[----:B0-----:R-:W-:-:S04]  /*7310*/  IMAD.HI.U32 R9, R0, R6, RZ ;  /* 0x0000000600097227 */ /* 0x001fc800078e00ff */
[----:B------:R-:W-:Y:S02]  /*7320*/  IMAD.MOV R9, RZ, RZ, -R9 ;  /* 0x000000ffff097224 */ /* 0x000fe400078e0a09 */
[----:B------:R-:W-:Y:S02]  /*7330*/  IMAD.MOV R12, RZ, RZ, -R12 ;  /* 0x000000ffff0c7224 */ /* 0x000fe400078e0a0c */
[C---:B------:R-:W-:Y:S02]  /*7340*/  IMAD R6, R2.reuse, R9, R6 ;  /* 0x0000000902067224 */ /* 0x040fe400078e0206 */
[----:B------:R-:W-:Y:S02]  /*7350*/  @!P4 IMAD.IADD R7, R7, 0x1, -R2 ;  /* 0x000000010707c824 */ /* 0x000fe400078e0a02 */
[C---:B------:R-:W-:Y:S01]  /*7360*/  IMAD R11, R2.reuse, R12, R11 ;  /* 0x0000000c020b7224 */ /* 0x040fe200078e020b */
[----:B------:R-:W-:Y:S01]  /*7370*/  ISETP.GT.U32.AND P4, PT, R2, R6, PT ;  /* 0x000000060200720c */ /* 0x000fe20003f84070 */
[----:B------:R-:W-:-:S02]  /*7380*/  IMAD.MOV.U32 R9, RZ, RZ, R7 ;  /* 0x000000ffff097224 */ /* 0x000fc400078e0007 */
[--C-:B------:R-:W-:Y:S02]  /*7390*/  @!P1 IMAD.IADD R10, R10, 0x1, -R2.reuse ;  /* 0x000000010a0a9824 */ /* 0x100fe400078e0a02 */
[--C-:B------:R-:W-:Y:S02]  /*73a0*/  @!P5 IMAD.IADD R8, R8, 0x1, -R2.reuse ;  /* 0x000000010808d824 */ /* 0x100fe400078e0a02 */
[----:B------:R-:W-:Y:S01]  /*73b0*/  @!P6 IMAD.MOV R9, RZ, RZ, -R9 ;  /* 0x000000ffff09e224 */ /* 0x000fe200078e0a09 */
[C---:B------:R-:W-:Y:S01]  /*73c0*/  ISETP.GT.U32.AND P6, PT, R2.reuse, R11, PT ;  /* 0x0000000b0200720c */ /* 0x040fe20003fc4070 */
[----:B------:R-:W-:Y:S01]  /*73d0*/  @!P0 IMAD.MOV R3, RZ, RZ, -R3 ;  /* 0x000000ffff038224 */ /* 0x000fe200078e0a03 */
[C---:B------:R-:W-:Y:S02]  /*73e0*/  ISETP.GT.U32.AND P0, PT, R2.reuse, R10, PT ;  /* 0x0000000a0200720c */ /* 0x040fe40003f04070 */
[----:B------:R-:W-:Y:S01]  /*73f0*/  ISETP.GT.U32.AND P5, PT, R2, R8, PT ;  /* 0x000000080200720c */ /* 0x000fe20003fa4070 */
[----:B------:R-:W-:Y:S01]  /*7400*/  @!P4 IMAD.IADD R6, R6, 0x1, -R2 ;  /* 0x000000010606c824 */ /* 0x000fe200078e0a02 */
[----:B------:R-:W-:Y:S01]  /*7410*/  ISETP.GE.AND P1, PT, R14, RZ, PT ;  /* 0x000000ff0e00720c */ /* 0x000fe20003f26270 */
[----:B------:R-:W-:Y:S01]  /*7420*/  @!P2 IMAD.MOV R4, RZ, RZ, -R4 ;  /* 0x000000ffff04a224 */ /* 0x000fe200078e0a04 */
[----:B------:R-:W2:Y:S01]  /*7430*/  LDL.LU R14, [R1+0x23c] ;  /* 0x00023c00010e7983 */ /* 0x000ea20000300800 */
[----:B------:R-:W-:-:S04]  /*7440*/  ISETP.GE.AND P2, PT, R15, RZ, PT ;  /* 0x000000ff0f00720c */ /* 0x000fc80003f46270 */
[--C-:B------:R-:W-:Y:S01]  /*7450*/  @!P6 IMAD.IADD R11, R11, 0x1, -R2.reuse ;  /* 0x000000010b0be824 */ /* 0x100fe200078e0a02 */
[----:B------:R-:W-:Y:S01]  /*7460*/  ISETP.GT.U32.AND P6, PT, R2, R6, PT ;  /* 0x000000060200720c */ /* 0x000fe20003fc4070 */
[----:B------:R0:W-:Y:S01]  /*7470*/  STL [R1+0x44c], R3 ;  /* 0x00044c0301007387 */ /* 0x0001e20000100800 */
[--C-:B------:R-:W-:Y:S01]  /*7480*/  @!P0 IMAD.IADD R10, R10, 0x1, -R2.reuse ;  /* 0x000000010a0a8824 */ /* 0x100fe200078e0a02 */
[----:B------:R-:W-:Y:S01]  /*7490*/  ISETP.GE.AND P0, PT, R18, RZ, PT ;  /* 0x000000ff1200720c */ /* 0x000fe20003f06270 */
[----:B------:R-:W-:Y:S01]  /*74a0*/  @!P5 IMAD.IADD R8, R8, 0x1, -R2 ;  /* 0x000000010808d824 */ /* 0x000fe200078e0a02 */
[----:B------:R-:W-:Y:S01]  /*74b0*/  STL [R1+0x448], R4 ;  /* 0x0004480401007387 */ /* 0x000fe20000100800 */
[----:B----4-:R-:W-:-:S03]  /*74c0*/  ISETP.GE.AND P5, PT, R19, RZ, PT ;  /* 0x000000ff1300720c */ /* 0x010fc60003fa6270 */
[----:B------:R-:W-:Y:S01]  /*74d0*/  STL [R1+0x444], R9 ;  /* 0x0004440901007387 */ /* 0x000fe20000100800 */
[----:B0-----:R-:W-:-:S03]  /*74e0*/  IABS R3, R19 ;  /* 0x0000001300037213 */ /* 0x001fc60000000000 */
[----:B------:R-:W3:Y:S01]  /*74f0*/  LDL R18, [R1+0x8] ;  /* 0x0000080001127983 */ /* 0x000ee20000100800 */
[----:B------:R-:W-:Y:S02]  /*7500*/  @!P3 IMAD.MOV R10, RZ, RZ, -R10 ;  /* 0x000000ffff0ab224 */ /* 0x000fe400078e0a0a */
[----:B------:R-:W-:Y:S02]  /*7510*/  @!P1 IMAD.MOV R8, RZ, RZ, -R8 ;  /* 0x000000ffff089224 */ /* 0x000fe400078e0a08 */
[----:B------:R-:W-:Y:S02]  /*7520*/  @!P6 IMAD.IADD R6, R6, 0x1, -R2 ;  /* 0x000000010606e824 */ /* 0x000fe400078e0a02 */
[----:B-----5:R-:W-:Y:S02]  /*7530*/  IMAD.MOV.U32 R15, RZ, RZ, R13 ;  /* 0x000000ffff0f7224 */ /* 0x020fe400078e000d */
[----:B------:R-:W4:Y:S04]  /*7540*/  LDL R13, [R1+0x4] ;  /* 0x00000400010d7983 */ /* 0x000f280000100800 */
[----:B------:R-:W5:Y:S04]  /*7550*/  LDL.LU R19, [R1+0x1c] ;  /* 0x00001c0001137983 */ /* 0x000f680000300800 */
[----:B------:R-:W-:Y:S04]  /*7560*/  STL [R1+0x440], R10 ;  /* 0x0004400a01007387 */ /* 0x000fe80000100800 */
[----:B------:R0:W-:Y:S04]  /*7570*/  STL [R1+0x43c], R8 ;  /* 0x00043c0801007387 */ /* 0x0001e80000100800 */
[----:B------:R1:W-:Y:S01]  /*7580*/  STL [R1+0x36a0], R21 ;  /* 0x0036a01501007387 */ /* 0x0003e20000100800 */
[----:B0-----:R-:W-:Y:S01]  /*7590*/  IABS R8, R21 ;  /* 0x0000001500087213 */ /* 0x001fe20000000000 */
[----:B-1----:R-:W-:-:S02]  /*75a0*/  IMAD.MOV.U32 R21, RZ, RZ, R6 ;  /* 0x000000ffff157224 */ /* 0x002fc400078e0006 */
[----:B------:R-:W2:Y:S02]  /*75b0*/  LDL.LU R6, [R1+0x40] ;  /* 0x0000400001067983 */ /* 0x000ea40000300800 */
[----:B------:R-:W-:-:S05]  /*75c0*/  @!P2 IMAD.MOV R21, RZ, RZ, -R21 ;  /* 0x000000ffff15a224 */ /* 0x000fca00078e0a15 */
[----:B------:R0:W-:Y:S04]  /*75d0*/  STL [R1+0x430], R21 ;  /* 0x0004301501007387 */ /* 0x0001e80000100800 */
[----:B0-----:R-:W2:Y:S01]  /*75e0*/  LDL.LU R21, [R1+0x36a0] ;  /* 0x0036a00001157983 */ /* 0x001ea20000300800 */
[----:B------:R-:W-:Y:S01]  /*75f0*/  IABS R4, R20 ;  /* 0x0000001400047213 */ /* 0x000fe20000000000 */
[----:B------:R-:W-:Y:S01]  /*7600*/  IMAD.HI.U32 R9, R0, R3, RZ ;  /* 0x0000000300097227 */ /* 0x000fe200078e00ff */
[----:B------:R-:W-:-:S03]  /*7610*/  ISETP.GT.U32.AND P3, PT, R2, R11, PT ;  /* 0x0000000b0200720c */ /* 0x000fc60003f64070 */
[----:B------:R-:W-:-:S04]  /*7620*/  IMAD.HI.U32 R12, R0, R4, RZ ;  /* 0x00000004000c7227 */ /* 0x000fc800078e00ff */
[----:B------:R-:W-:Y:S02]  /*7630*/  IMAD.MOV R9, RZ, RZ, -R9 ;  /* 0x000000ffff097224 */ /* 0x000fe400078e0a09 */
[----:B------:R-:W-:Y:S02]  /*7640*/  IMAD.MOV R12, RZ, RZ, -R12 ;  /* 0x000000ffff0c7224 */ /* 0x000fe400078e0a0c */
[C---:B------:R-:W-:Y:S02]  /*7650*/  IMAD R3, R2.reuse, R9, R3 ;  /* 0x0000000902037224 */ /* 0x040fe400078e0203 */
[C---:B------:R-:W-:Y:S02]  /*7660*/  IMAD R4, R2.reuse, R12, R4 ;  /* 0x0000000c02047224 */ /* 0x040fe400078e0204 */
[----:B------:R-:W-:Y:S01]  /*7670*/  @!P3 IMAD.IADD R11, R11, 0x1, -R2 ;  /* 0x000000010b0bb824 */ /* 0x000fe200078e0a02 */
[C---:B------:R-:W-:Y:S02]  /*7680*/  ISETP.GT.U32.AND P6, PT, R2.reuse, R3, PT ;  /* 0x000000030200720c */ /* 0x040fe40003fc4070 */
[----:B------:R-:W-:-:S02]  /*7690*/  ISETP.GT.U32.AND P3, PT, R2, R4, PT ;  /* 0x000000040200720c */ /* 0x000fc40003f64070 */
[----:B------:R-:W-:-:S09]  /*76a0*/  IABS R9, R22 ;  /* 0x0000001600097213 */ /* 0x000fd20000000000 */
[--C-:B------:R-:W-:Y:S02]  /*76b0*/  @!P6 IMAD.IADD R3, R3, 0x1, -R2.reuse ;  /* 0x000000010303e824 */ /* 0x100fe400078e0a02 */
[----:B------:R-:W-:-:S03]  /*76c0*/  @!P3 IMAD.IADD R4, R4, 0x1, -R2 ;  /* 0x000000010404b824 */ /* 0x000fc600078e0a02 */
[C---:B------:R-:W-:Y:S02]  /*76d0*/  ISETP.GT.U32.AND P2, PT, R2.reuse, R3, PT ;  /* 0x000000030200720c */ /* 0x040fe40003f44070 */
[----:B------:R-:W-:Y:S01]  /*76e0*/  ISETP.GT.U32.AND P3, PT, R2, R4, PT ;  /* 0x000000040200720c */ /* 0x000fe20003f64070 */
[----:B------:R-:W-:Y:S01]  /*76f0*/  @!P0 IMAD.MOV R11, RZ, RZ, -R11 ;  /* 0x000000ffff0b8224 */ /* 0x000fe200078e0a0b */
[----:B------:R-:W-:Y:S01]  /*7700*/  ISETP.GE.AND P4, PT, R20, RZ, PT ;  /* 0x000000ff1400720c */ /* 0x000fe20003f86270 */
[----:B------:R-:W-:-:S03]  /*7710*/  IMAD.MOV.U32 R20, RZ, RZ, R16 ;  /* 0x000000ffff147224 */ /* 0x000fc600078e0010 */
[----:B------:R0:W-:Y:S05]  /*7720*/  STL [R1+0x42c], R11 ;  /* 0x00042c0b01007387 */ /* 0x0001ea0000100800 */
[--C-:B------:R-:W-:Y:S02]  /*7730*/  @!P2 IMAD.IADD R3, R3, 0x1, -R2.reuse ;  /* 0x000000010303a824 */ /* 0x100fe400078e0a02 */
[----:B------:R-:W-:Y:S01]  /*7740*/  @!P3 IMAD.IADD R4, R4, 0x1, -R2 ;  /* 0x000000010404b824 */ /* 0x000fe200078e0a02 */
[----:B---3--:R-:W-:Y:S01]  /*7750*/  IABS R12, R18 ;  /* 0x00000012000c7213 */ /* 0x008fe20000000000 */
[----:B------:R-:W-:-:S04]  /*7760*/  IMAD.MOV.U32 R18, RZ, RZ, R15 ;  /* 0x000000ffff127224 */ /* 0x000fc800078e000f */
[----:B------:R-:W-:-:S04]  /*7770*/  IMAD.HI.U32 R16, R0, R12, RZ ;  /* 0x0000000c00107227 */ /* 0x000fc800078e00ff */
[----:B0-----:R-:W-:Y:S02]  /*7780*/  IMAD.MOV.U32 R11, RZ, RZ, R18 ;  /* 0x000000ffff0b7224 */ /* 0x001fe400078e0012 */
[----:B------:R-:W3:Y:S01]  /*7790*/  LDL.LU R18, [R1+0x14] ;  /* 0x0000140001127983 */ /* 0x000ee20000300800 */
[----:B------:R-:W-:-:S04]  /*77a0*/  IMAD.MOV R16, RZ, RZ, -R16 ;  /* 0x000000ffff107224 */ /* 0x000fc800078e0a10 */
[----:B------:R-:W-:Y:S02]  /*77b0*/  IMAD R12, R2, R16, R12 ;  /* 0x00000010020c7224 */ /* 0x000fe400078e020c */
[----:B------:R-:W-:Y:S02]  /*77c0*/  IMAD.MOV.U32 R16, RZ, RZ, R3 ;  /* 0x000000ffff107224 */ /* 0x000fe400078e0003 */
[----:B------:R-:W-:Y:S01]  /*77d0*/  IMAD.MOV.U32 R3, RZ, RZ, R4 ;  /* 0x000000ffff037224 */ /* 0x000fe200078e0004 */
[----:B----4-:R-:W-:Y:S02]  /*77e0*/  IABS R10, R13 ;  /* 0x0000000d000a7213 */ /* 0x010fe40000000000 */
[----:B-----5:R-:W-:-:S05]  /*77f0*/  IABS R7, R19 ;  /* 0x0000001300077213 */ /* 0x020fca0000000000 */
[----:B------:R-:W-:-:S04]  /*7800*/  IMAD.HI.U32 R13, R0, R7, RZ ;  /* 0x00000007000d7227 */ /* 0x000fc800078e00ff */
[----:B------:R-:W-:Y:S01]  /*7810*/  IMAD.MOV R13, RZ, RZ, -R13 ;  /* 0x000000ffff0d7224 */ /* 0x000fe200078e0a0d */
[----:B------:R-:W-:Y:S01]  /*7820*/  ISETP.GE.AND P1, PT, R19, RZ, PT ;  /* 0x000000ff1300720c */ /* 0x000fe20003f26270 */
[----:B--2---:R-:W-:Y:S02]  /*7830*/  IMAD.MOV.U32 R19, RZ, RZ, R14 ;  /* 0x000000ffff137224 */ /* 0x004fe400078e000e */
[----:B------:R-:W-:Y:S02]  /*7840*/  IMAD R7, R2, R13, R7 ;  /* 0x0000000d02077224 */ /* 0x000fe400078e0207 */
[----:B------:R-:W-:-:S04]  /*7850*/  IMAD.HI.U32 R13, R0, R8, RZ ;  /* 0x00000008000d7227 */ /* 0x000fc800078e00ff */
[----:B------:R-:W-:-:S04]  /*7860*/  IMAD.HI.U32 R14, R0, R9, RZ ;  /* 0x00000009000e7227 */ /* 0x000fc800078e00ff */
[----:B------:R-:W-:Y:S02]  /*7870*/  IMAD.MOV R13, RZ, RZ, -R13 ;  /* 0x000000ffff0d7224 */ /* 0x000fe400078e0a0d */
[----:B------:R-:W-:Y:S02]  /*7880*/  IMAD.MOV R14, RZ, RZ, -R14 ;  /* 0x000000ffff0e7224 */ /* 0x000fe400078e0a0e */
[C---:B------:R-:W-:Y:S02]  /*7890*/  IMAD R8, R2.reuse, R13, R8 ;  /* 0x0000000d02087224 */ /* 0x040fe400078e0208 */
[C---:B------:R-:W-:Y:S01]  /*78a0*/  IMAD R9, R2.reuse, R14, R9 ;  /* 0x0000000e02097224 */ /* 0x040fe200078e0209 */
[----:B------:R-:W-:Y:S02]  /*78b0*/  ISETP.GE.AND P0, PT, R21, RZ, PT ;  /* 0x000000ff1500720c */ /* 0x000fe40003f06270 */
[----:B------:R-:W2:Y:S04]  /*78c0*/  LDL R21, [R1+0x10] ;  /* 0x0000100001157983 */ /* 0x000ea80000100800 */
[----:B------:R-:W4:Y:S04]  /*78d0*/  LDL.LU R13, [R1+0x18] ;  /* 0x00001800010d7983 */ /* 0x000f280000300800 */
[----:B------:R-:W5:Y:S04]  /*78e0*/  LDL.LU R14, [R1+0xc] ;  /* 0x00000c00010e7983 */ /* 0x000f680000300800 */
[----:B------:R-:W2:Y:S01]  /*78f0*/  LDL.LU R4, [R1+0x4] ;  /* 0x0000040001047983 */ /* 0x000ea20000300800 */
[----:B------:R-:W-:Y:S01]  /*7900*/  ISETP.GT.U32.AND P6, PT, R2, R7, PT ;  /* 0x000000070200720c */ /* 0x000fe20003fc4070 */
[----:B------:R-:W-:Y:S01]  /*7910*/  IMAD.HI.U32 R15, R0, R10, RZ ;  /* 0x0000000a000f7227 */ /* 0x000fe200078e00ff */
[----:B------:R-:W-:-:S03]  /*7920*/  ISETP.GT.U32.AND P2, PT, R2, R8, PT ;  /* 0x000000080200720c */ /* 0x000fc60003f44070 */
[----:B------:R-:W-:-:S08]  /*7930*/  IMAD.MOV R15, RZ, RZ, -R15 ;  /* 0x000000ffff0f7224 */ /* 0x000fd000078e0a0f */
[----:B------:R-:W-:Y:S02]  /*7940*/  @!P6 IMAD.IADD R7, R7, 0x1, -R2 ;  /* 0x000000010707e824 */ /* 0x000fe400078e0a02 */
[----:B------:R-:W-:-:S03]  /*7950*/  @!P5 IMAD.MOV R16, RZ, RZ, -R16 ;  /* 0x000000ffff10d224 */ /* 0x000fc600078e0a10 */
[C---:B------:R-:W-:Y:S01]  /*7960*/  ISETP.GT.U32.AND P6, PT, R2.reuse, R7, PT ;  /* 0x000000070200720c */ /* 0x040fe20003fc4070 */
[----:B------:R-:W-:Y:S02]  /*7970*/  IMAD R10, R2, R15, R10 ;  /* 0x0000000f020a7224 */ /* 0x000fe400078e020a */
[----:B------:R-:W-:Y:S02]  /*7980*/  IMAD.MOV.U32 R15, RZ, RZ, R6 ;  /* 0x000000ffff0f7224 */ /* 0x000fe400078e0006 */
[----:B------:R-:W-:Y:S01]  /*7990*/  @!P4 IMAD.MOV R3, RZ, RZ, -R3 ;  /* 0x000000ffff03c224 */ /* 0x000fe200078e0a03 */
[----:B------:R0:W-:Y:S01]  /*79a0*/  STL [R1+0x420], R16 ;  /* 0x0004201001007387 */ /* 0x0001e20000100800 */
[--C-:B------:R-:W-:Y:S01]  /*79b0*/  @!P2 IMAD.IADD R8, R8, 0x1, -R2.reuse ;  /* 0x000000010808a824 */ /* 0x100fe200078e0a02 */
[----:B------:R-:W-:Y:S02]  /*79c0*/  ISETP.GE.AND P4, PT, R22, RZ, PT ;  /* 0x000000ff1600720c */ /* 0x000fe40003f86270 */
[----:B0-----:R-:W3:Y:S03]  /*79d0*/  LDL.LU R16, [R1+0x20] ;  /* 0x0000200001107983 */ /* 0x001ee60000300800 */
[----:B------:R-:W-:Y:S01]  /*79e0*/  @!P6 IMAD.IADD R7, R7, 0x1, -R2 ;  /* 0x000000010707e824 */ /* 0x000fe200078e0a02 */
[----:B------:R0:W-:Y:S01]  /*79f0*/  STL [R1+0x41c], R3 ;  /* 0x00041c0301007387 */ /* 0x0001e20000100800 */
[----:B-----5:R-:W-:-:S02]  /*7a00*/  IABS R6, R14 ;  /* 0x0000000e00067213 */ /* 0x020fc40000000000 */
[----:B--2---:R-:W-:-:S03]  /*7a10*/  ISETP.GE.AND P2, PT, R4, RZ, PT ;  /* 0x000000ff0400720c */ /* 0x004fc60003f46270 */
[----:B0-----:R-:W-:Y:S01]  /*7a20*/  IMAD.HI.U32 R3, R0, R6, RZ ;  /* 0x0000000600037227 */ /* 0x001fe200078e00ff */
[----:B------:R-:W-:-:S03]  /*7a30*/  IABS R4, R21 ;  /* 0x0000001500047213 */ /* 0x000fc60000000000 */
[----:B------:R-:W-:Y:S02]  /*7a40*/  IMAD.MOV.U32 R21, RZ, RZ, R11 ;  /* 0x000000ffff157224 */ /* 0x000fe400078e000b */
[----:B------:R-:W-:Y:S02]  /*7a50*/  IMAD.MOV R11, RZ, RZ, -R3 ;  /* 0x000000ffff0b7224 */ /* 0x000fe400078e0a03 */
[----:B------:R-:W-:Y:S02]  /*7a60*/  IMAD.MOV.U32 R3, RZ, RZ, R4 ;  /* 0x000000ffff037224 */ /* 0x000fe400078e0004 */
[----:B----4-:R-:W-:Y:S02]  /*7a70*/  IMAD.MOV.U32 R22, RZ, RZ, R13 ;  /* 0x000000ffff167224 */ /* 0x010fe400078e000d */
[----:B------:R-:W-:Y:S01]  /*7a80*/  IMAD.MOV.U32 R4, RZ, RZ, R7 ;  /* 0x000000ffff047224 */ /* 0x000fe200078e0007 */
[----:B------:R-:W2:Y:S03]  /*7a90*/  LDL.LU R13, [R1+0x8] ;  /* 0x00000800010d7983 */ /* 0x000ea60000300800 */
[----:B------:R-:W-:Y:S01]  /*7aa0*/  @!P1 IMAD.MOV R4, RZ, RZ, -R4 ;  /* 0x000000ffff049224 */ /* 0x000fe200078e0a04 */
[----:B------:R0:W-:Y:S04]  /*7ab0*/  STL [R1+0x369c], R15 ;  /* 0x00369c0f01007387 */ /* 0x0001e80000100800 */
[----:B------:R3:W-:Y:S04]  /*7ac0*/  STL [R1+0x414], R4 ;  /* 0x0004140401007387 */ /* 0x0007e80000100800 */
[----:B0-----:R-:W4:Y:S01]  /*7ad0*/  LDL.LU R15, [R1+0x10] ;  /* 0x00001000010f7983 */ /* 0x001f220000300800 */
[----:B------:R-:W-:-:S02]  /*7ae0*/  ISETP.GT.U32.AND P3, PT, R2, R9, PT ;  /* 0x000000090200720c */ /* 0x000fc40003f64070 */
[C---:B------:R-:W-:Y:S02]  /*7af0*/  ISETP.GT.U32.AND P5, PT, R2.reuse, R10, PT ;  /* 0x0000000a0200720c */ /* 0x040fe40003fa4070 */
[----:B------:R-:W-:-:S09]  /*7b00*/  ISETP.GT.U32.AND P6, PT, R2, R12, PT ;  /* 0x0000000c0200720c */ /* 0x000fd20003fc4070 */
[--C-:B------:R-:W-:Y:S02]  /*7b10*/  @!P3 IMAD.IADD R9, R9, 0x1, -R2.reuse ;  /* 0x000000010909b824 */ /* 0x100fe400078e0a02 */
[----:B------:R-:W-:-:S03]  /*7b20*/  @!P5 IMAD.IADD R10, R10, 0x1, -R2 ;  /* 0x000000010a0ad824 */ /* 0x000fc600078e0a02 */
[C---:B------:R-:W-:Y:S02]  /*7b30*/  ISETP.GT.U32.AND P5, PT, R2.reuse, R9, PT ;  /* 0x000000090200720c */ /* 0x040fe40003fa4070 */
[C---:B------:R-:W-:Y:S02]  /*7b40*/  ISETP.GT.U32.AND P3, PT, R2.reuse, R8, PT ;  /* 0x000000080200720c */ /* 0x040fe40003f64070 */
[----:B---3--:R-:W-:Y:S01]  /*7b50*/  IABS R4, R18 ;  /* 0x0000001200047213 */ /* 0x008fe20000000000 */
[----:B------:R-:W-:Y:S02]  /*7b60*/  IMAD R6, R2, R11, R6 ;  /* 0x0000000b02067224 */ /* 0x000fe400078e0206 */
[----:B------:R-:W-:Y:S02]  /*7b70*/  @!P6 IMAD.IADD R12, R12, 0x1, -R2 ;  /* 0x000000010c0ce824 */ /* 0x000fe400078e0a02 */
[----:B------:R-:W-:Y:S01]  /*7b80*/  IMAD.HI.U32 R11, R0, R4, RZ ;  /* 0x00000004000b7227 */ /* 0x000fe200078e00ff */
[----:B------:R-:W-:-:S03]  /*7b90*/  ISETP.GT.U32.AND P6, PT, R2, R10, PT ;  /* 0x0000000a0200720c */ /* 0x000fc60003fc4070 */
[--C-:B------:R-:W-:Y:S01]  /*7ba0*/  @!P5 IMAD.IADD R9, R9, 0x1, -R2.reuse ;  /* 0x000000010909d824 */ /* 0x100fe200078e0a02 */
[----:B------:R-:W-:Y:S01]  /*7bb0*/  ISETP.GT.U32.AND P5, PT, R2, R6, PT ;  /* 0x000000060200720c */ /* 0x000fe20003fa4070 */
[----:B------:R-:W-:Y:S02]  /*7bc0*/  IMAD.MOV R11, RZ, RZ, -R11 ;  /* 0x000000ffff0b7224 */ /* 0x000fe400078e0a0b */
[----:B------:R-:W-:Y:S02]  /*7bd0*/  @!P3 IMAD.IADD R8, R8, 0x1, -R2 ;  /* 0x000000010808b824 */ /* 0x000fe400078e0a02 */
[----:B------:R-:W-:Y:S02]  /*7be0*/  IMAD R4, R2, R11, R4 ;  /* 0x0000000b02047224 */ /* 0x000fe400078e0204 */
[----:B------:R-:W-:Y:S02]  /*7bf0*/  IMAD.MOV.U32 R11, RZ, RZ, R22 ;  /* 0x000000ffff0b7224 */ /* 0x000fe400078e0016 */
[----:B------:R-:W-:-:S02]  /*7c00*/  @!P6 IMAD.IADD R10, R10, 0x1, -R2 ;  /* 0x000000010a0ae824 */ /* 0x000fc400078e0a02 */
[----:B------:R-:W-:Y:S02]  /*7c10*/  @!P4 IMAD.MOV R9, RZ, RZ, -R9 ;  /* 0x000000ffff09c224 */ /* 0x000fe400078e0a09 */
[----:B------:R-:W-:Y:S02]  /*7c20*/  @!P5 IMAD.IADD R6, R6, 0x1, -R2 ;  /* 0x000000010606d824 */ /* 0x000fe400078e0a02 */
[----:B------:R-:W-:Y:S01]  /*7c30*/  @!P2 IMAD.MOV R10, RZ, RZ, -R10 ;  /* 0x000000ffff0aa224 */ /* 0x000fe200078e0a0a */
[----:B------:R-:W-:Y:S02]  /*7c40*/  ISETP.GE.AND P2, PT, R18, RZ, PT ;  /* 0x000000ff1200720c */ /* 0x000fe40003f46270 */
[----:B--2---:R-:W-:Y:S02]  /*7c50*/  ISETP.GE.AND P3, PT, R13, RZ, PT ;  /* 0x000000ff0d00720c */ /* 0x004fe40003f66270 */
[----:B------:R-:W-:Y:S01]  /*7c60*/  IABS R13, R22 ;  /* 0x00000016000d7213 */ /* 0x000fe20000000000 */
[----:B------:R-:W-:-:S04]  /*7c70*/  IMAD.MOV.U32 R22, RZ, RZ, R8 ;  /* 0x000000ffff167224 */ /* 0x000fc800078e0008 */
[----:B------:R-:W-:Y:S01]  /*7c80*/  @!P0 IMAD.MOV R22, RZ, RZ, -R22 ;  /* 0x000000ffff168224 */ /* 0x000fe200078e0a16 */
[----:B----4-:R-:W-:Y:S02]  /*7c90*/  ISETP.GE.AND P5, PT, R15, RZ, PT ;  /* 0x000000ff0f00720c */ /* 0x010fe40003fa6270 */
[----:B------:R-:W2:Y:S04]  /*7ca0*/  LDL.LU R15, [R1+0x369c] ;  /* 0x00369c00010f7983 */ /* 0x000ea80000300800 */
[----:B------:R0:W-:Y:S04]  /*7cb0*/  STL [R1+0x408], R22 ;  /* 0x0004081601007387 */ /* 0x0001e80000100800 */
[----:B0-----:R-:W3:Y:S04]  /*7cc0*/  LDL.LU R22, [R1+0x44] ;  /* 0x0000440001167983 */ /* 0x001ee80000300800 */
[----:B------:R0:W-:Y:S04]  /*7cd0*/  STL [R1+0x404], R9 ;  /* 0x0004040901007387 */ /* 0x0001e80000100800 */
[----:B------:R-:W4:Y:S01]  /*7ce0*/  LDL.LU R18, [R1+0x48] ;  /* 0x0000480001127983 */ /* 0x000f220000300800 */
[----:B------:R-:W-:-:S04]  /*7cf0*/  IMAD.HI.U32 R7, R0, R3, RZ ;  /* 0x0000000300077227 */ /* 0x000fc800078e00ff */
[----:B------:R-:W-:-:S04]  /*7d00*/  IMAD.MOV R7, RZ, RZ, -R7 ;  /* 0x000000ffff077224 */ /* 0x000fc800078e0a07 */
[----:B------:R-:W-:-:S05]  /*7d10*/  IMAD R3, R2, R7, R3 ;  /* 0x0000000702037224 */ /* 0x000fca00078e0203 */
[C---:B------:R-:W-:Y:S02]  /*7d20*/  ISETP.GT.U32.AND P6, PT, R2.reuse, R3, PT ;  /* 0x000000030200720c */ /* 0x040fe40003fc4070 */
[C---:B------:R-:W-:Y:S02]  /*7d30*/  ISETP.GT.U32.AND P1, PT, R2.reuse, R12, PT ;  /* 0x0000000c0200720c */ /* 0x040fe40003f24070 */
[----:B------:R-:W-:-:S09]  /*7d40*/  ISETP.GT.U32.AND P0, PT, R2, R6, PT ;  /* 0x000000060200720c */ /* 0x000fd20003f04070 */
[----:B------:R-:W-:-:S05]  /*7d50*/  @!P6 IMAD.IADD R3, R3, 0x1, -R2 ;  /* 0x000000010303e824 */ /* 0x000fca00078e0a02 */
[----:B------:R-:W-:Y:S01]  /*7d60*/  ISETP.GT.U32.AND P6, PT, R2, R3, PT ;  /* 0x000000030200720c */ /* 0x000fe20003fc4070 */
[--C-:B------:R-:W-:Y:S01]  /*7d70*/  @!P1 IMAD.IADD R12, R12, 0x1, -R2.reuse ;  /* 0x000000010c0c9824 */ /* 0x100fe200078e0a02 */
[----:B------:R-:W-:Y:S01]  /*7d80*/  ISETP.GE.AND P1, PT, R14, RZ, PT ;  /* 0x000000ff0e00720c */ /* 0x000fe20003f26270 */
[----:B------:R-:W-:Y:S02]  /*7d90*/  @!P0 IMAD.IADD R6, R6, 0x1, -R2 ;  /* 0x0000000106068824 */ /* 0x000fe400078e0a02 */
[----:B------:R-:W-:-:S08]  /*7da0*/  @!P3 IMAD.MOV R12, RZ, RZ, -R12 ;  /* 0x000000ffff0cb224 */ /* 0x000fd000078e0a0c */
[----:B------:R-:W-:-:S04]  /*7db0*/  @!P6 IMAD.IADD R3, R3, 0x1, -R2 ;  /* 0x000000010303e824 */ /* 0x000fc800078e0a02 */
[----:B0-----:R-:W-:Y:S02]  /*7dc0*/  IMAD.MOV.U32 R9, RZ, RZ, R3 ;  /* 0x000000ffff097224 */ /* 0x001fe400078e0003 */
[----:B------:R-:W-:Y:S01]  /*7dd0*/  @!P1 IMAD.MOV R6, RZ, RZ, -R6 ;  /* 0x000000ffff069224 */ /* 0x000fe200078e0a06 */
[----:B------:R-:W-:Y:S01]  /*7de0*/  STL [R1+0x400], R10 ;  /* 0x0004000a01007387 */ /* 0x000fe20000100800 */
[----:B------:R-:W-:Y:S01]  /*7df0*/  @!P5 IMAD.MOV R9, RZ, RZ, -R9 ;  /* 0x000000ffff09d224 */ /* 0x000fe200078e0a09 */
[----:B------:R-:W-:Y:S02]  /*7e00*/  IABS R7, R16 ;  /* 0x0000001000077213 */ /* 0x000fe40000000000 */
[----:B------:R0:W-:Y:S01]  /*7e10*/  STL [R1+0x3fc], R12 ;  /* 0x0003fc0c01007387 */ /* 0x0001e20000100800 */
[----:B------:R-:W-:-:S03]  /*7e20*/  ISETP.GE.AND P0, PT, R16, RZ, PT ;  /* 0x000000ff1000720c */ /* 0x000fc60003f06270 */
[----:B------:R-:W5:Y:S04]  /*7e30*/  LDL R16, [R1+0x2c] ;  /* 0x00002c0001107983 */ /* 0x000f680000100800 */
[----:B------:R-:W-:Y:S04]  /*7e40*/  STL [R1+0x3f8], R6 ;  /* 0x0003f80601007387 */ /* 0x000fe80000100800 */
[----:B------:R-:W-:Y:S01]  /*7e50*/  STL [R1+0x3f4], R9 ;  /* 0x0003f40901007387 */ /* 0x000fe20000100800 */
[----:B----4-:R-:W-:Y:S02]  /*7e60*/  ISETP.GE.AND P5, PT, R18, RZ, PT ;  /* 0x000000ff1200720c */ /* 0x010fe40003fa6270 */
[----:B0-----:R-:W-:-:S02]  /*7e70*/  IABS R12, R18 ;  /* 0x00000012000c7213 */ /* 0x001fc40000000000 */
[----:B------:R-:W4:Y:S01]  /*7e80*/  LDL.LU R18, [R1+0x38] ;  /* 0x0000380001127983 */ /* 0x000f220000300800 */
[----:B------:R-:W-:Y:S01]  /*7e90*/  ISETP.GT.U32.AND P4, PT, R2, R4, PT ;  /* 0x000000040200720c */ /* 0x000fe20003f84070 */
[----:B------:R-:W-:-:S12]  /*7ea0*/  IMAD.HI.U32 R8, R0, R7, RZ ;  /* 0x0000000700087227 */ /* 0x000fd800078e00ff */
[----:B------:R-:W-:-:S05]  /*7eb0*/  @!P4 IMAD.IADD R4, R4, 0x1, -R2 ;  /* 0x000000010404c824 */ /* 0x000fca00078e0a02 */
[C---:B------:R-:W-:Y:S01]  /*7ec0*/  ISETP.GT.U32.AND P4, PT, R2.reuse, R4, PT ;  /* 0x000000040200720c */ /* 0x040fe20003f84070 */
[----:B------:R-:W-:Y:S01]  /*7ed0*/  IMAD.MOV R8, RZ, RZ, -R8 ;  /* 0x000000ffff087224 */ /* 0x000fe200078e0a08 */
[----:B----4-:R0:W-:Y:S04]  /*7ee0*/  STL [R1+0x3698], R18 ;  /* 0x0036981201007387 */ /* 0x0101e80000100800 */
[----:B0-----:R-:W4:Y:S01]  /*7ef0*/  LDL.LU R18, [R1+0x24] ;  /* 0x0000240001127983 */ /* 0x001f220000300800 */
[----:B------:R-:W-:-:S06]  /*7f00*/  IMAD R7, R2, R8, R7 ;  /* 0x0000000802077224 */ /* 0x000fcc00078e0207 */
[----:B------:R-:W-:Y:S01]  /*7f10*/  @!P4 IMAD.IADD R4, R4, 0x1, -R2 ;  /* 0x000000010404c824 */ /* 0x000fe200078e0a02 */
[----:B------:R-:W-:Y:S01]  /*7f20*/  ISETP.GT.U32.AND P4, PT, R2, R7, PT ;  /* 0x000000070200720c */ /* 0x000fe20003f84070 */
[----:B------:R-:W-:-:S04]  /*7f30*/  IMAD.HI.U32 R14, R0, R13, RZ ;  /* 0x0000000d000e7227 */ /* 0x000fc800078e00ff */
[----:B------:R-:W-:-:S04]  /*7f40*/  IMAD.HI.U32 R6, R0, R12, RZ ;  /* 0x0000000c00067227 */ /* 0x000fc800078e00ff */
[----:B------:R-:W-:Y:S02]  /*7f50*/  IMAD.MOV R14, RZ, RZ, -R14 ;  /* 0x000000ffff0e7224 */ /* 0x000fe400078e0a0e */
[----:B------:R-:W-:Y:S01]  /*7f60*/  IMAD.MOV R6, RZ, RZ, -R6 ;  /* 0x000000ffff067224 */ /* 0x000fe200078e0a06 */
[----:B------:R-:W-:Y:S01]  /*7f70*/  ISETP.GE.AND P3, PT, R11, RZ, PT ;  /* 0x000000ff0b00720c */ /* 0x000fe20003f66270 */
[----:B------:R-:W-:Y:S01]  /*7f80*/  IMAD R13, R2, R14, R13 ;  /* 0x0000000e020d7224 */ /* 0x000fe200078e020d */
[----:B---3--:R-:W-:Y:S01]  /*7f90*/  ISETP.GE.AND P1, PT, R22, RZ, PT ;  /* 0x000000ff1600720c */ /* 0x008fe20003f26270 */
[----:B------:R-:W-:Y:S01]  /*7fa0*/  @!P4 IMAD.IADD R7, R7, 0x1, -R2 ;  /* 0x000000010707c824 */ /* 0x000fe200078e0a02 */
[----:B------:R-:W-:Y:S01]  /*7fb0*/  IABS R14, R22 ;  /* 0x00000016000e7213 */ /* 0x000fe20000000000 */
[C---:B------:R-:W-:Y:S01]  /*7fc0*/  IMAD R6, R2.reuse, R6, R12 ;  /* 0x0000000602067224 */ /* 0x040fe200078e020c */
[----:B------:R-:W3:Y:S01]  /*7fd0*/  LDL R22, [R1+0x3c] ;  /* 0x00003c0001167983 */ /* 0x000ee20000100800 */
[----:B------:R-:W-:-:S02]  /*7fe0*/  ISETP.GT.U32.AND P6, PT, R2, R13, PT ;  /* 0x0000000d0200720c */ /* 0x000fc40003fc4070 */
[----:B----4-:R-:W-:Y:S02]  /*7ff0*/  IABS R11, R18 ;  /* 0x00000012000b7213 */ /* 0x010fe40000000000 */
[----:B------:R-:W-:Y:S02]  /*8000*/  ISETP.GE.AND P4, PT, R18, RZ, PT ;  /* 0x000000ff1200720c */ /* 0x000fe40003f86270 */
[----:B------:R-:W4:Y:S04]  /*8010*/  LDL.LU R18, [R1+0x3698] ;  /* 0x0036980001127983 */ /* 0x000f280000300800 */
[----:B------:R-:W2:Y:S03]  /*8020*/  LDL R12, [R1+0x34] ;  /* 0x00003400010c7983 */ /* 0x000ea60000100800 */
[----:B------:R-:W-:Y:S01]  /*8030*/  @!P6 IMAD.IADD R13, R13, 0x1, -R2 ;  /* 0x000000010d0de824 */ /* 0x000fe200078e0a02 */
[----:B-----5:R-:W-:-:S04]  /*8040*/  IABS R9, R16 ;  /* 0x0000001000097213 */ /* 0x020fc80000000000 */
[----:B------:R-:W-:Y:S01]  /*8050*/  ISETP.GT.U32.AND P6, PT, R2, R13, PT ;  /* 0x0000000d0200720c */ /* 0x000fe20003fc4070 */
[----:B------:R-:W-:-:S04]  /*8060*/  IMAD.HI.U32 R3, R0, R14, RZ ;  /* 0x0000000e00037227 */ /* 0x000fc800078e00ff */
[----:B------:R-:W-:Y:S02]  /*8070*/  IMAD.MOV R3, RZ, RZ, -R3 ;  /* 0x000000ffff037224 */ /* 0x000fe400078e0a03 */
[----:B------:R-:W-:-:S04]  /*8080*/  IMAD.HI.U32 R8, R0, R9, RZ ;  /* 0x0000000900087227 */ /* 0x000fc800078e00ff */
[----:B------:R-:W-:Y:S02]  /*8090*/  IMAD R14, R2, R3, R14 ;  /* 0x00000003020e7224 */ /* 0x000fe400078e020e */
[----:B------:R-:W-:Y:S02]  /*80a0*/  IMAD.MOV R8, RZ, RZ, -R8 ;  /* 0x000000ffff087224 */ /* 0x000fe400078e0a08 */
[----:B------:R-:W-:-:S04]  /*80b0*/  IMAD.HI.U32 R3, R0, R11, RZ ;  /* 0x0000000b00037227 */ /* 0x000fc800078e00ff */
[----:B------:R-:W-:Y:S02]  /*80c0*/  @!P6 IMAD.IADD R13, R13, 0x1, -R2 ;  /* 0x000000010d0de824 */ /* 0x000fe400078e0a02 */
[C---:B------:R-:W-:Y:S02]  /*80d0*/  IMAD R8, R2.reuse, R8, R9 ;  /* 0x0000000802087224 */ /* 0x040fe400078e0209 */
[----:B------:R-:W-:Y:S02]  /*80e0*/  IMAD.MOV R3, RZ, RZ, -R3 ;  /* 0x000000ffff037224 */ /* 0x000fe400078e0a03 */
[----:B------:R-:W-:Y:S02]  /*80f0*/  IMAD.MOV.U32 R9, RZ, RZ, R13 ;  /* 0x000000ffff097224 */ /* 0x000fe400078e000d */
[----:B------:R-:W-:Y:S02]  /*8100*/  @!P2 IMAD.MOV R4, RZ, RZ, -R4 ;  /* 0x000000ffff04a224 */ /* 0x000fe400078e0a04 */
[----:B------:R-:W-:-:S02]  /*8110*/  IMAD R3, R2, R3, R11 ;  /* 0x0000000302037224 */ /* 0x000fc400078e020b */
[----:B------:R-:W-:Y:S01]  /*8120*/  @!P3 IMAD.MOV R9, RZ, RZ, -R9 ;  /* 0x000000ffff09b224 */ /* 0x000fe200078e0a09 */
[----:B------:R-:W5:Y:S01]  /*8130*/  LDL R11, [R1+0x30] ;  /* 0x00003000010b7983 */ /* 0x000f620000100800 */
[----:B------:R-:W-:-:S03]  /*8140*/  IABS R10, R21 ;  /* 0x00000015000a7213 */ /* 0x000fc60000000000 */
[----:B------:R2:W-:Y:S04]  /*8150*/  STL [R1+0x3ec], R4 ;  /* 0x0003ec0401007387 */ /* 0x0005e80000100800 */
[----:B----4-:R0:W-:Y:S01]  /*8160*/  STL [R1+0x3690], R18 ;  /* 0x0036901201007387 */ /* 0x0101e20000100800 */
[----:B--2---:R-:W-:-:S03]  /*8170*/  IABS R4, R12 ;  /* 0x0000000c00047213 */ /* 0x004fc60000000000 */
[----:B------:R-:W-:Y:S01]  /*8180*/  STL [R1+0x3e8], R9 ;  /* 0x0003e80901007387 */ /* 0x000fe20000100800 */
[----:B------:R-:W-:Y:S01]  /*8190*/  IABS R12, R18 ;  /* 0x00000012000c7213 */ /* 0x000fe20000000000 */
[----:B0-----:R-:W-:Y:S02]  /*81a0*/  IMAD.MOV.U32 R18, RZ, RZ, R21 ;  /* 0x000000ffff127224 */ /* 0x001fe400078e0015 */
[----:B------:R-:W2:Y:S01]  /*81b0*/  LDL.LU R21, [R1+0x50] ;  /* 0x0000500001157983 */ /* 0x000ea20000300800 */
[----:B------:R-:W-:-:S13]  /*81c0*/  ISETP.GT.U32.AND P6, PT, R2, R14, PT ;  /* 0x0000000e0200720c */ /* 0x000fda0003fc4070 */
[----:B------:R-:W-:Y:S01]  /*81d0*/  @!P6 IMAD.IADD R14, R14, 0x1, -R2 ;  /* 0x000000010e0ee824 */ /* 0x000fe200078e0a02 */
[----:B------:R-:W-:Y:S01]  /*81e0*/  ISETP.GT.U32.AND P6, PT, R2, R7, PT ;  /* 0x000000070200720c */ /* 0x000fe20003fc4070 */
[----:B------:R-:W-:-:S04]  /*81f0*/  IMAD.MOV.U32 R13, RZ, RZ, R4 ;  /* 0x000000ffff0d7224 */ /* 0x000fc800078e0004 */
[----:B------:R-:W-:-:S08]  /*8200*/  IMAD.HI.U32 R4, R0, R13, RZ ;  /* 0x0000000d00047227 */ /* 0x000fd000078e00ff */
[----:B------:R-:W-:Y:S02]  /*8210*/  @!P6 IMAD.IADD R7, R7, 0x1, -R2 ;  /* 0x000000010707e824 */ /* 0x000fe400078e0a02 */
[----:B------:R-:W-:-:S04]  /*8220*/  IMAD.MOV R4, RZ, RZ, -R4 ;  /* 0x000000ffff047224 */ /* 0x000fc800078e0a04 */
[----:B------:R-:W-:Y:S02]  /*8230*/  IMAD R4, R2, R4, R13 ;  /* 0x0000000402047224 */ /* 0x000fe400078e020d */
[----:B------:R-:W-:Y:S02]  /*8240*/  IMAD.MOV.U32 R13, RZ, RZ, R18 ;  /* 0x000000ffff0d7224 */ /* 0x000fe400078e0012 */
[----:B------:R-:W-:Y:S02]  /*8250*/  IMAD.MOV.U32 R16, RZ, RZ, R15 ;  /* 0x000000ffff107224 */ /* 0x000fe400078e000f */
[----:B------:R-:W-:Y:S01]  /*8260*/  IMAD.HI.U32 R15, R0, R10, RZ ;  /* 0x0000000a000f7227 */ /* 0x000fe200078e00ff */
[----:B------:R-:W-:-:S03]  /*8270*/  ISETP.GT.U32.AND P2, PT, R2, R14, PT ;  /* 0x0000000e0200720c */ /* 0x000fc60003f44070 */
[----:B------:R-:W-:Y:S01]  /*8280*/  IMAD.MOV R15, RZ, RZ, -R15 ;  /* 0x000000ffff0f7224 */ /* 0x000fe200078e0a0f */
[----:B--2---:R0:W-:Y:S02]  /*8290*/  STL [R1+0x3694], R21 ;  /* 0x0036941501007387 */ /* 0x0041e40000100800 */
[----:B0-----:R-:W-:Y:S02]  /*82a0*/  IMAD.MOV.U32 R21, RZ, RZ, R7 ;  /* 0x000000ffff157224 */ /* 0x001fe400078e0007 */
[----:B------:R-:W2:Y:S02]  /*82b0*/  LDL R7, [R1+0x4c] ;  /* 0x00004c0001077983 */ /* 0x000ea40000100800 */
[----:B------:R-:W-:-:S05]  /*82c0*/  @!P0 IMAD.MOV R21, RZ, RZ, -R21 ;  /* 0x000000ffff158224 */ /* 0x000fca00078e0a15 */
[----:B------:R0:W-:Y:S04]  /*82d0*/  STL [R1+0x3dc], R21 ;  /* 0x0003dc1501007387 */ /* 0x0001e80000100800 */
[----:B0-----:R-:W4:Y:S04]  /*82e0*/  LDL.LU R21, [R1+0x2c] ;  /* 0x00002c0001157983 */ /* 0x001f280000300800 */
[----:B------:R-:W2:Y:S01]  /*82f0*/  LDL.LU R18, [R1+0x30] ;  /* 0x0000300001127983 */ /* 0x000ea20000300800 */
[----:B------:R-:W-:Y:S01]  /*8300*/  IMAD R10, R2, R15, R10 ;  /* 0x0000000f020a7224 */ /* 0x000fe200078e020a */
[----:B-----5:R-:W-:-:S02]  /*8310*/  IABS R15, R11 ;  /* 0x0000000b000f7213 */ /* 0x020fc40000000000 */
[----:B---3--:R-:W-:Y:S01]  /*8320*/  IABS R11, R22 ;  /* 0x00000016000b7213 */ /* 0x008fe20000000000 */
[----:B------:R-:W-:Y:S01]  /*8330*/  IMAD.MOV.U32 R22, RZ, RZ, R16 ;  /* 0x000000ffff167224 */ /* 0x000fe200078e0010 */
[----:B------:R-:W-:Y:S01]  /*8340*/  ISETP.GT.U32.AND P6, PT, R2, R3, PT ;  /* 0x000000030200720c */ /* 0x000fe20003fc4070 */
[----:B------:R-:W-:Y:S01]  /*8350*/  IMAD.HI.U32 R16, R0, R15, RZ ;  /* 0x0000000f00107227 */ /* 0x000fe200078e00ff */
[----:B------:R-:W-:-:S03]  /*8360*/  ISETP.GT.U32.AND P3, PT, R2, R6, PT ;  /* 0x000000060200720c */ /* 0x000fc60003f64070 */
[----:B------:R-:W-:Y:S01]  /*8370*/  @!P2 IMAD.IADD R14, R14, 0x1, -R2 ;  /* 0x000000010e0ea824 */ /* 0x000fe200078e0a02 */
[----:B------:R-:W-:Y:S01]  /*8380*/  ISETP.GT.U32.AND P2, PT, R2, R10, PT ;  /* 0x0000000a0200720c */ /* 0x000fe20003f44070 */
[----:B------:R-:W-:-:S04]  /*8390*/  IMAD.MOV R16, RZ, RZ, -R16 ;  /* 0x000000ffff107224 */ /* 0x000fc800078e0a10 */
[----:B------:R-:W-:Y:S02]  /*83a0*/  IMAD R16, R2, R16, R15 ;  /* 0x0000001002107224 */ /* 0x000fe400078e020f */
[--C-:B------:R-:W-:Y:S02]  /*83b0*/  @!P6 IMAD.IADD R3, R3, 0x1, -R2.reuse ;  /* 0x000000010303e824 */ /* 0x100fe400078e0a02 */
[----:B------:R-:W-:Y:S01]  /*83c0*/  @!P3 IMAD.IADD R6, R6, 0x1, -R2 ;  /* 0x000000010606b824 */ /* 0x000fe200078e0a02 */
[----:B------:R-:W-:-:S03]  /*83d0*/  ISETP.GT.U32.AND P6, PT, R2, R16, PT ;  /* 0x000000100200720c */ /* 0x000fc60003fc4070 */
[----:B------:R-:W-:Y:S01]  /*83e0*/  @!P2 IMAD.IADD R10, R10, 0x1, -R2 ;  /* 0x000000010a0aa824 */ /* 0x000fe200078e0a02 */
[----:B------:R-:W-:Y:S01]  /*83f0*/  ISETP.GT.U32.AND P2, PT, R2, R6, PT ;  /* 0x000000060200720c */ /* 0x000fe20003f44070 */
[----:B------:R-:W-:-:S08]  /*8400*/  @!P1 IMAD.MOV R14, RZ, RZ, -R14 ;  /* 0x000000ffff0e9224 */ /* 0x000fd000078e0a0e */
[----:B------:R-:W-:-:S04]  /*8410*/  @!P6 IMAD.IADD R16, R16, 0x1, -R2 ;  /* 0x000000011010e824 */ /* 0x000fc800078e0a02 */
[----:B------:R-:W-:Y:S01]  /*8420*/  @!P2 IMAD.IADD R6, R6, 0x1, -R2 ;  /* 0x000000010606a824 */ /* 0x000fe200078e0a02 */
[C---:B------:R-:W-:Y:S02]  /*8430*/  ISETP.GT.U32.AND P1, PT, R2.reuse, R16, PT ;  /* 0x000000100200720c */ /* 0x040fe40003f24070 */
[----:B------:R-:W-:Y:S01]  /*8440*/  ISETP.GT.U32.AND P2, PT, R2, R4, PT ;  /* 0x000000040200720c */ /* 0x000fe20003f44070 */
[----:B------:R-:W-:-:S04]  /*8450*/  IMAD.HI.U32 R15, R0, R11, RZ ;  /* 0x0000000b000f7227 */ /* 0x000fc800078e00ff */
[----:B------:R-:W-:Y:S01]  /*8460*/  IMAD.MOV R15, RZ, RZ, -R15 ;  /* 0x000000ffff0f7224 */ /* 0x000fe200078e0a0f */
[----:B------:R0:W-:Y:S03]  /*8470*/  STL [R1+0x3d8], R14 ;  /* 0x0003d80e01007387 */ /* 0x0001e60000100800 */
[----:B------:R-:W-:Y:S02]  /*8480*/  IMAD R11, R2, R15, R11 ;  /* 0x0000000f020b7224 */ /* 0x000fe400078e020b */
[--C-:B------:R-:W-:Y:S01]  /*8490*/  @!P1 IMAD.IADD R16, R16, 0x1, -R2.reuse ;  /* 0x0000000110109824 */ /* 0x100fe200078e0a02 */
[----:B------:R-:W3:Y:S01]  /*84a0*/  LDL.LU R15, [R1+0x34] ;  /* 0x00003400010f7983 */ /* 0x000ee20000300800 */
[----:B------:R-:W-:Y:S01]  /*84b0*/  @!P2 IMAD.IADD R4, R4, 0x1, -R2 ;  /* 0x000000010404a824 */ /* 0x000fe200078e0a02 */
[----:B----4-:R-:W-:Y:S02]  /*84c0*/  ISETP.GE.AND P1, PT, R21, RZ, PT ;  /* 0x000000ff1500720c */ /* 0x010fe40003f26270 */
[----:B------:R-:W4:Y:S01]  /*84d0*/  LDL.LU R21, [R1+0x3694] ;  /* 0x0036940001157983 */ /* 0x000f220000300800 */
[----:B--2---:R-:W-:-:S03]  /*84e0*/  ISETP.GE.AND P2, PT, R18, RZ, PT ;  /* 0x000000ff1200720c */ /* 0x004fc60003f46270 */
[----:B------:R-:W2:Y:S01]  /*84f0*/  LDL.LU R18, [R1+0x3690] ;  /* 0x0036900001127983 */ /* 0x000ea20000300800 */
[----:B------:R-:W-:Y:S01]  /*8500*/  ISETP.GT.U32.AND P3, PT, R2, R8, PT ;  /* 0x000000080200720c */ /* 0x000fe20003f64070 */
[----:B------:R-:W-:Y:S01]  /*8510*/  IMAD.HI.U32 R9, R0, R12, RZ ;  /* 0x0000000c00097227 */ /* 0x000fe200078e00ff */
[----:B------:R-:W-:-:S03]  /*8520*/  ISETP.GT.U32.AND P0, PT, R2, R3, PT ;  /* 0x000000030200720c */ /* 0x000fc60003f04070 */
[----:B------:R-:W-:-:S08]  /*8530*/  IMAD.MOV R9, RZ, RZ, -R9 ;  /* 0x000000ffff097224 */ /* 0x000fd000078e0a09 */
[----:B------:R-:W-:Y:S01]  /*8540*/  @!P3 IMAD.IADD R8, R8, 0x1, -R2 ;  /* 0x000000010808b824 */ /* 0x000fe200078e0a02 */
[C---:B------:R-:W-:Y:S01]  /*8550*/  ISETP.GT.U32.AND P3, PT, R2.reuse, R10, PT ;  /* 0x0000000a0200720c */ /* 0x040fe20003f64070 */
[C---:B------:R-:W-:Y:S01]  /*8560*/  IMAD R9, R2.reuse, R9, R12 ;  /* 0x0000000902097224 */ /* 0x040fe200078e020c */
[----:B------:R-:W-:Y:S02]  /*8570*/  IABS R12, R22 ;  /* 0x00000016000c7213 */ /* 0x000fe40000000000 */
[----:B------:R-:W-:Y:S02]  /*8580*/  ISETP.GT.U32.AND P6, PT, R2, R8, PT ;  /* 0x000000080200720c */ /* 0x000fe40003fc4070 */
[----:B------:R-:W-:Y:S01]  /*8590*/  IABS R7, R7 ;  /* 0x0000000700077213 */ /* 0x000fe20000000000 */
[----:B------:R-:W-:-:S06]  /*85a0*/  @!P0 IMAD.IADD R3, R3, 0x1, -R2 ;  /* 0x0000000103038824 */ /* 0x000fcc00078e0a02 */
[----:B------:R-:W-:Y:S01]  /*85b0*/  @!P3 IMAD.IADD R10, R10, 0x1, -R2 ;  /* 0x000000010a0ab824 */ /* 0x000fe200078e0a02 */
[----:B------:R-:W-:Y:S01]  /*85c0*/  ISETP.GE.AND P3, PT, R13, RZ, PT ;  /* 0x000000ff0d00720c */ /* 0x000fe20003f66270 */
[----:B------:R-:W-:-:S04]  /*85d0*/  IMAD.HI.U32 R13, R0, R12, RZ ;  /* 0x0000000c000d7227 */ /* 0x000fc800078e00ff */
[----:B0-----:R-:W-:-:S04]  /*85e0*/  IMAD.HI.U32 R14, R0, R7, RZ ;  /* 0x00000007000e7227 */ /* 0x001fc800078e00ff */
[----:B------:R-:W-:Y:S02]  /*85f0*/  IMAD.MOV R13, RZ, RZ, -R13 ;  /* 0x000000ffff0d7224 */ /* 0x000fe400078e0a0d */
[----:B------:R-:W-:Y:S02]  /*8600*/  @!P5 IMAD.MOV R6, RZ, RZ, -R6 ;  /* 0x000000ffff06d224 */ /* 0x000fe400078e0a06 */
[----:B------:R-:W-:Y:S02]  /*8610*/  IMAD.MOV R14, RZ, RZ, -R14 ;  /* 0x000000ffff0e7224 */ /* 0x000fe400078e0a0e */
[----:B------:R-:W-:Y:S01]  /*8620*/  @!P4 IMAD.MOV R3, RZ, RZ, -R3 ;  /* 0x000000ffff03c224 */ /* 0x000fe200078e0a03 */
[----:B------:R0:W-:Y:S01]  /*8630*/  STL [R1+0x3c0], R6 ;  /* 0x0003c00601007387 */ /* 0x0001e20000100800 */
[----:B------:R-:W-:Y:S02]  /*8640*/  IMAD R12, R2, R13, R12 ;  /* 0x0000000d020c7224 */ /* 0x000fe400078e020c */
[----:B------:R-:W-:-:S02]  /*8650*/  @!P6 IMAD.IADD R8, R8, 0x1, -R2 ;  /* 0x000000010808e824 */ /* 0x000fc400078e0a02 */
[----:B------:R-:W-:Y:S02]  /*8660*/  IMAD.MOV.U32 R13, RZ, RZ, R10 ;  /* 0x000000ffff0d7224 */ /* 0x000fe400078e000a */
[----:B------:R-:W-:Y:S01]  /*8670*/  IMAD R7, R2, R14, R7 ;  /* 0x0000000e02077224 */ /* 0x000fe200078e0207 */
[----:B------:R-:W5:Y:S04]  /*8680*/  LDL.LU R10, [R1+0x3c] ;  /* 0x00003c00010a7983 */ /* 0x000f680000300800 */
[----:B------:R-:W4:Y:S01]  /*8690*/  LDL.LU R14, [R1+0x4c] ;  /* 0x00004c00010e7983 */ /* 0x000f220000300800 */
[----:B------:R-:W-:-:S03]  /*86a0*/  @!P3 IMAD.MOV R13, RZ, RZ, -R13 ;  /* 0x000000ffff0db224 */ /* 0x000fc600078e0a0d */
[----:B------:R1:W-:Y:S01]  /*86b0*/  STL [R1+0x3bc], R3 ;  /* 0x0003bc0301007387 */ /* 0x0003e20000100800 */
[----:B0-----:R-:W-:Y:S02]  /*86c0*/  IMAD.MOV.U32 R6, RZ, RZ, R22 ;  /* 0x000000ffff067224 */ /* 0x001fe400078e0016 */
[----:B-1----:R-:W-:Y:S02]  /*86d0*/  IMAD.MOV.U32 R3, RZ, RZ, R8 ;  /* 0x000000ffff037224 */ /* 0x002fe400078e0008 */
[----:B------:R-:W-:Y:S02]  /*86e0*/  IMAD.MOV.U32 R8, RZ, RZ, R16 ;  /* 0x000000ffff087224 */ /* 0x000fe400078e0010 */
[----:B------:R-:W-:Y:S02]  /*86f0*/  @!P1 IMAD.MOV R3, RZ, RZ, -R3 ;  /* 0x000000ffff039224 */ /* 0x000fe400078e0a03 */
[----:B------:R-:W-:Y:S01]  /*8700*/  @!P2 IMAD.MOV R8, RZ, RZ, -R8 ;  /* 0x000000ffff08a224 */ /* 0x000fe200078e0a08 */
[----:B------:R0:W-:Y:S04]  /*8710*/  STL [R1+0x3b8], R13 ;  /* 0x0003b80d01007387 */ /* 0x0001e80000100800 */
[----:B------:R-:W4:Y:S04]  /*8720*/  LDL.LU R22, [R1+0x58] ;  /* 0x0000580001167983 */ /* 0x000f280000300800 */
[----:B------:R-:W-:Y:S04]  /*8730*/  STL [R1+0x3b4], R3 ;  /* 0x0003b40301007387 */ /* 0x000fe80000100800 */
[----:B------:R1:W-:Y:S01]  /*8740*/  STL [R1+0x3b0], R8 ;  /* 0x0003b00801007387 */ /* 0x0003e20000100800 */
[----:B--2---:R-:W-:-:S03]  /*8750*/  ISETP.GE.AND P1, PT, R18, RZ, PT ;  /* 0x000000ff1200720c */ /* 0x004fc60003f26270 */
[----:B------:R-:W2:Y:S01]  /*8760*/  LDL.LU R18, [R1+0x84] ;  /* 0x0000840001127983 */ /* 0x000ea20000300800 */
[C---:B------:R-:W-:Y:S02]  /*8770*/  ISETP.GT.U32.AND P0, PT, R2.reuse, R9, PT ;  /* 0x000000090200720c */ /* 0x040fe40003f04070 */
[C---:B------:R-:W-:Y:S01]  /*8780*/  ISETP.GT.U32.AND P6, PT, R2.reuse, R11, PT ;  /* 0x0000000b0200720c */ /* 0x040fe20003fc4070 */
[----:B0-----:R-:W2:Y:S01]  /*8790*/  LDL.LU R13, [R1+0x54] ;  /* 0x00005400010d7983 */ /* 0x001ea20000300800 */
[----:B------:R-:W-:-:S09]  /*87a0*/  ISETP.GT.U32.AND P3, PT, R2, R12, PT ;  /* 0x0000000c0200720c */ /* 0x000fd20003f64070 */
[--C-:B------:R-:W-:Y:S02]  /*87b0*/  @!P0 IMAD.IADD R9, R9, 0x1, -R2.reuse ;  /* 0x0000000109098824 */ /* 0x100fe400078e0a02 */
[--C-:B------:R-:W-:Y:S01]  /*87c0*/  @!P6 IMAD.IADD R11, R11, 0x1, -R2.reuse ;  /* 0x000000010b0be824 */ /* 0x100fe200078e0a02 */
[C---:B------:R-:W-:Y:S02]  /*87d0*/  ISETP.GT.U32.AND P6, PT, R2.reuse, R4, PT ;  /* 0x000000040200720c */ /* 0x040fe40003fc4070 */
[----:B---3--:R-:W-:Y:S02]  /*87e0*/  ISETP.GE.AND P0, PT, R15, RZ, PT ;  /* 0x000000ff0f00720c */ /* 0x008fe40003f06270 */
[C---:B------:R-:W-:Y:S02]  /*87f0*/  ISETP.GT.U32.AND P5, PT, R2.reuse, R9, PT ;  /* 0x000000090200720c */ /* 0x040fe40003fa4070 */
[----:B------:R-:W-:Y:S01]  /*8800*/  ISETP.GT.U32.AND P4, PT, R2, R11, PT ;  /* 0x0000000b0200720c */ /* 0x000fe20003f84070 */
[----:B------:R-:W-:Y:S01]  /*8810*/  @!P3 IMAD.IADD R12, R12, 0x1, -R2 ;  /* 0x000000010c0cb824 */ /* 0x000fe200078e0a02 */
[----:B------:R-:W-:-:S05]  /*8820*/  ISETP.GT.U32.AND P2, PT, R2, R7, PT ;  /* 0x000000070200720c */ /* 0x000fca0003f44070 */
[----:B------:R-:W-:-:S04]  /*8830*/  @!P6 IMAD.IADD R4, R4, 0x1, -R2 ;  /* 0x000000010404e824 */ /* 0x000fc800078e0a02 */
[----:B------:R-:W-:Y:S02]  /*8840*/  @!P5 IMAD.IADD R9, R9, 0x1, -R2 ;  /* 0x000000010909d824 */ /* 0x000fe400078e0a02 */
[----:B------:R-:W-:Y:S01]  /*8850*/  @!P0 IMAD.MOV R4, RZ, RZ, -R4 ;  /* 0x000000ffff048224 */ /* 0x000fe200078e0a04 */
[----:B------:R-:W-:Y:S01]  /*8860*/  ISETP.GT.U32.AND P0, PT, R2, R12, PT ;  /* 0x0000000c0200720c */ /* 0x000fe20003f04070 */
[----:B------:R-:W-:Y:S01]  /*8870*/  @!P4 IMAD.IADD R11, R11, 0x1, -R2 ;  /* 0x000000010b0bc824 */ /* 0x000fe200078e0a02 */
[----:B------:R-:W-:Y:S01]  /*8880*/  ISETP.GE.AND P5, PT, R6, RZ, PT ;  /* 0x000000ff0600720c */ /* 0x000fe20003fa6270 */
[----:B------:R-:W-:Y:S02]  /*8890*/  IMAD.MOV.U32 R6, RZ, RZ, R9 ;  /* 0x000000ffff067224 */ /* 0x000fe400078e0009 */
[----:B-1----:R-:W-:Y:S02]  /*88a0*/  IMAD.MOV.U32 R8, RZ, RZ, R11 ;  /* 0x000000ffff087224 */ /* 0x002fe400078e000b */
[----:B------:R-:W-:Y:S01]  /*88b0*/  @!P1 IMAD.MOV R6, RZ, RZ, -R6 ;  /* 0x000000ffff069224 */ /* 0x000fe200078e0a06 */
[----:B-----5:R-:W-:-:S02]  /*88c0*/  ISETP.GE.AND P6, PT, R10, RZ, PT ;  /* 0x000000ff0a00720c */ /* 0x020fc40003fc6270 */
[----:B----4-:R-:W-:Y:S02]  /*88d0*/  ISETP.GE.AND P4, PT, R14, RZ, PT ;  /* 0x000000ff0e00720c */ /* 0x010fe40003f86270 */
[----:B------:R-:W3:Y:S01]  /*88e0*/  LDL.LU R14, [R1+0x5c] ;  /* 0x00005c00010e7983 */ /* 0x000ee20000300800 */
[----:B------:R-:W-:-:S03]  /*88f0*/  @!P2 IMAD.IADD R7, R7, 0x1, -R2 ;  /* 0x000000010707a824 */ /* 0x000fc600078e0a02 */
[----:B------:R-:W-:Y:S01]  /*8900*/  STL [R1+0x3ac], R4 ;  /* 0x0003ac0401007387 */ /* 0x000fe20000100800 */
[----:B------:R-:W-:Y:S01]  /*8910*/  @!P0 IMAD.IADD R12, R12, 0x1, -R2 ;  /* 0x000000010c0c8824 */ /* 0x000fe200078e0a02 */
[----:B------:R-:W-:-:S03]  /*8920*/  IABS R15, R21 ;  /* 0x00000015000f7213 */ /* 0x000fc60000000000 */
[----:B------:R-:W-:Y:S01]  /*8930*/  @!P6 IMAD.MOV R8, RZ, RZ, -R8 ;  /* 0x000000ffff08e224 */ /* 0x000fe200078e0a08 */
[----:B------:R0:W-:Y:S01]  /*8940*/  STL [R1+0x3a8], R6 ;  /* 0x0003a80601007387 */ /* 0x0001e20000100800 */
[----:B------:R-:W-:Y:S01]  /*8950*/  ISETP.GE.AND P3, PT, R21, RZ, PT ;  /* 0x000000ff1500720c */ /* 0x000fe20003f66270 */
[----:B------:R-:W-:Y:S01]  /*8960*/  IMAD.MOV.U32 R16, RZ, RZ, R12 ;  /* 0x000000ffff107224 */ /* 0x000fe200078e000c */
[----:B------:R-:W-:Y:S01]  /*8970*/  ISETP.GT.U32.AND P2, PT, R2, R7, PT ;  /* 0x000000070200720c */ /* 0x000fe20003f44070 */
[----:B------:R-:W-:-:S04]  /*8980*/  IMAD.HI.U32 R3, R0, R15, RZ ;  /* 0x0000000f00037227 */ /* 0x000fc800078e00ff */
[----:B------:R-:W-:-:S04]  /*8990*/  IMAD.MOV R3, RZ, RZ, -R3 ;  /* 0x000000ffff037224 */ /* 0x000fc800078e0a03 */
[----:B------:R-:W-:-:S04]  /*89a0*/  IMAD R3, R2, R3, R15 ;  /* 0x0000000302037224 */ /* 0x000fc800078e020f */
[----:B------:R-:W-:-:S04]  /*89b0*/  @!P2 IMAD.IADD R7, R7, 0x1, -R2 ;  /* 0x000000010707a824 */ /* 0x000fc800078e0a02 */
[----:B------:R-:W-:Y:S02]  /*89c0*/  IMAD.MOV.U32 R15, RZ, RZ, R7 ;  /* 0x000000ffff0f7224 */ /* 0x000fe400078e0007 */
[----:B------:R-:W-:Y:S02]  /*89d0*/  @!P5 IMAD.MOV R16, RZ, RZ, -R16 ;  /* 0x000000ffff10d224 */ /* 0x000fe400078e0a10 */
[----:B------:R-:W-:Y:S01]  /*89e0*/  @!P4 IMAD.MOV R15, RZ, RZ, -R15 ;  /* 0x000000ffff0fc224 */ /* 0x000fe200078e0a0f */
[----:B--2---:R-:W-:Y:S02]  /*89f0*/  ISETP.GE.AND P1, PT, R18, RZ, PT ;  /* 0x000000ff1200720c */ /* 0x004fe40003f26270 */
[----:B0-----:R-:W-:Y:S02]  /*8a00*/  IABS R6, R18 ;  /* 0x0000001200067213 */ /* 0x001fe40000000000 */
[----:B------:R-:W2:Y:S04]  /*8a10*/  LDL.LU R18, [R1+0x60] ;  /* 0x0000600001127983 */ /* 0x000ea80000300800 */
[----:B------:R-:W4:Y:S04]  /*8a20*/  LDL.LU R21, [R1+0x64] ;  /* 0x0000640001157983 */ /* 0x000f280000300800 */
[----:B------:R-:W-:Y:S04]  /*8a30*/  STL [R1+0x3a4], R8 ;  /* 0x0003a40801007387 */ /* 0x000fe80000100800 */
[----:B------:R-:W5:Y:S04]  /*8a40*/  LDL R12, [R1+0x68] ;  /* 0x00006800010c7983 */ /* 0x000f680000100800 */
[----:B------:R0:W-:Y:S04]  /*8a50*/  STL [R1+0x320], R16 ;  /* 0x0003201001007387 */ /* 0x0001e80000100800 */
[----:B------:R1:W-:Y:S04]  /*8a60*/  STL [R1+0x324], R15 ;  /* 0x0003240f01007387 */ /* 0x0003e80000100800 */
[----:B0-----:R-:W5:Y:S04]  /*8a70*/  LDL R16, [R1+0x6c] ;  /* 0x00006c0001107983 */ /* 0x001f680000100800 */
[----:B-1----:R-:W5:Y:S01]  /*8a80*/  LDL.LU R15, [R1+0x70] ;  /* 0x00007000010f7983 */ /* 0x002f620000300800 */
[----:B------:R-:W-:-:S02]  /*8a90*/  ISETP.GT.U32.AND P6, PT, R2, R3, PT ;  /* 0x000000030200720c */ /* 0x000fc40003fc4070 */
[----:B------:R-:W-:Y:S01]  /*8aa0*/  IABS R4, R13 ;  /* 0x0000000d00047213 */ /* 0x000fe20000000000 */
[----:B------:R-:W-:Y:S01]  /*8ab0*/  IMAD.HI.U32 R8, R0, R6, RZ ;  /* 0x0000000600087227 */ /* 0x000fe200078e00ff */
[----:B------:R-:W-:-:S03]  /*8ac0*/  IABS R10, R22 ;  /* 0x00000016000a7213 */ /* 0x000fc60000000000 */
[----:B------:R-:W-:Y:S01]  /*8ad0*/  IMAD.HI.U32 R9, R0, R4, RZ ;  /* 0x0000000400097227 */ /* 0x000fe200078e00ff */
[----:B------:R-:W-:-:S05]  /*8ae0*/  ISETP.GE.AND P0, PT, R13, RZ, PT ;  /* 0x000000ff0d00720c */ /* 0x000fca0003f06270 */
[----:B------:R-:W-:Y:S02]  /*8af0*/  @!P6 IMAD.IADD R3, R3, 0x1, -R2 ;  /* 0x000000010303e824 */ /* 0x000fe400078e0a02 */
[----:B------:R-:W-:Y:S02]  /*8b00*/  IMAD.MOV R8, RZ, RZ, -R8 ;  /* 0x000000ffff087224 */ /* 0x000fe400078e0a08 */
[----:B------:R-:W-:Y:S01]  /*8b10*/  IMAD.HI.U32 R13, R0, R10, RZ ;  /* 0x0000000a000d7227 */ /* 0x000fe200078e00ff */
[----:B------:R-:W-:-:S03]  /*8b20*/  ISETP.GT.U32.AND P6, PT, R2, R3, PT ;  /* 0x000000030200720c */ /* 0x000fc60003fc4070 */
[----:B------:R-:W-:Y:S02]  /*8b30*/  IMAD.MOV R9, RZ, RZ, -R9 ;  /* 0x000000ffff097224 */ /* 0x000fe400078e0a09 */
[C---:B------:R-:W-:Y:S02]  /*8b40*/  IMAD R6, R2.reuse, R8, R6 ;  /* 0x0000000802067224 */ /* 0x040fe400078e0206 */
[----:B------:R-:W-:Y:S02]  /*8b50*/  IMAD.MOV R13, RZ, RZ, -R13 ;  /* 0x000000ffff0d7224 */ /* 0x000fe400078e0a0d */
[C---:B------:R-:W-:Y:S01]  /*8b60*/  IMAD R4, R2.reuse, R9, R4 ;  /* 0x0000000902047224 */ /* 0x040fe200078e0204 */
[C---:B------:R-:W-:Y:S01]  /*8b70*/  ISETP.GT.U32.AND P5, PT, R2.reuse, R6, PT ;  /* 0x000000060200720c */ /* 0x040fe20003fa4070 */
[----:B------:R-:W-:-:S03]  /*8b80*/  IMAD R10, R2, R13, R10 ;  /* 0x0000000d020a7224 */ /* 0x000fc600078e020a */
[C---:B------:R-:W-:Y:S01]  /*8b90*/  ISETP.GT.U32.AND P4, PT, R2.reuse, R4, PT ;  /* 0x000000040200720c */ /* 0x040fe20003f84070 */
[----:B------:R-:W-:Y:S01]  /*8ba0*/  @!P6 IMAD.IADD R3, R3, 0x1, -R2 ;  /* 0x000000010303e824 */ /* 0x000fe200078e0a02 */
[----:B------:R-:W-:Y:S02]  /*8bb0*/  ISETP.GT.U32.AND P6, PT, R2, R10, PT ;  /* 0x0000000a0200720c */ /* 0x000fe40003fc4070 */
[----:B---3--:R-:W-:-:S05]  /*8bc0*/  IABS R11, R14 ;  /* 0x0000000e000b7213 */ /* 0x008fca0000000000 */
[----:B------:R-:W-:-:S04]  /*8bd0*/  IMAD.HI.U32 R9, R0, R11, RZ ;  /* 0x0000000b00097227 */ /* 0x000fc800078e00ff */
[--C-:B------:R-:W-:Y:S02]  /*8be0*/  @!P5 IMAD.IADD R6, R6, 0x1, -R2.reuse ;  /* 0x000000010606d824 */ /* 0x100fe400078e0a02 */
[----:B------:R-:W-:Y:S02]  /*8bf0*/  IMAD.MOV R9, RZ, RZ, -R9 ;  /* 0x000000ffff097224 */ /* 0x000fe400078e0a09 */
[--C-:B------:R-:W-:Y:S01]  /*8c00*/  @!P4 IMAD.IADD R4, R4, 0x1, -R2.reuse ;  /* 0x000000010404c824 */ /* 0x100fe200078e0a02 */
[----:B------:R-:W-:Y:S01]  /*8c10*/  ISETP.GT.U32.AND P4, PT, R2, R6, PT ;  /* 0x000000060200720c */ /* 0x000fe20003f84070 */
[----:B------:R-:W-:Y:S02]  /*8c20*/  @!P6 IMAD.IADD R10, R10, 0x1, -R2 ;  /* 0x000000010a0ae824 */ /* 0x000fe400078e0a02 */
[C---:B------:R-:W-:Y:S02]  /*8c30*/  IMAD R11, R2.reuse, R9, R11 ;  /* 0x00000009020b7224 */ /* 0x040fe400078e020b */
[----:B------:R-:W-:Y:S01]  /*8c40*/  @!P3 IMAD.MOV R3, RZ, RZ, -R3 ;  /* 0x000000ffff03b224 */ /* 0x000fe200078e0a03 */
[----:B------:R-:W-:-:S02]  /*8c50*/  ISETP.GT.U32.AND P3, PT, R2, R4, PT ;  /* 0x000000040200720c */ /* 0x000fc40003f64070 */
[----:B------:R-:W-:-:S05]  /*8c60*/  ISETP.GT.U32.AND P6, PT, R2, R10, PT ;  /* 0x0000000a0200720c */ /* 0x000fca0003fc4070 */
[--C-:B------:R-:W-:Y:S01]  /*8c70*/  @!P4 IMAD.IADD R6, R6, 0x1, -R2.reuse ;  /* 0x000000010606c824 */ /* 0x100fe200078e0a02 */
[----:B------:R-:W-:Y:S02]  /*8c80*/  ISETP.GE.AND P2, PT, R22, RZ, PT ;  /* 0x000000ff1600720c */ /* 0x000fe40003f46270 */
[----:B------:R-:W3:Y:S03]  /*8c90*/  LDL.LU R22, [R1+0x74] ;  /* 0x0000740001167983 */ /* 0x000ee60000300800 */
[--C-:B------:R-:W-:Y:S02]  /*8ca0*/  @!P3 IMAD.IADD R4, R4, 0x1, -R2.reuse ;  /* 0x000000010404b824 */ /* 0x100fe400078e0a02 */
[----:B------:R-:W-:Y:S01]  /*8cb0*/  @!P6 IMAD.IADD R10, R10, 0x1, -R2 ;  /* 0x000000010a0ae824 */ /* 0x000fe200078e0a02 */
[----:B------:R-:W-:Y:S04]  /*8cc0*/  STL [R1+0x328], R3 ;  /* 0x0003280301007387 */ /* 0x000fe80000100800 */
[----:B------:R0:W-:Y:S02]  /*8cd0*/  STL [R1+0x368c], R10 ;  /* 0x00368c0a01007387 */ /* 0x0001e40000100800 */
[----:B0-----:R-:W-:-:S04]  /*8ce0*/  IMAD.MOV.U32 R10, RZ, RZ, R6 ;  /* 0x000000ffff0a7224 */ /* 0x001fc800078e0006 */
[----:B------:R-:W-:Y:S01]  /*8cf0*/  @!P1 IMAD.MOV R10, RZ, RZ, -R10 ;  /* 0x000000ffff0a9224 */ /* 0x000fe200078e0a0a */
[----:B--2---:R-:W-:Y:S02]  /*8d00*/  IABS R7, R18 ;  /* 0x0000001200077213 */ /* 0x004fe40000000000 */
[----:B----4-:R-:W-:-:S03]  /*8d10*/  IABS R8, R21 ;  /* 0x0000001500087213 */ /* 0x010fc60000000000 */
[----:B------:R-:W-:Y:S01]  /*8d20*/  IMAD.HI.U32 R13, R0, R7, RZ ;  /* 0x00000007000d7227 */ /* 0x000fe200078e00ff */
[----:B-----5:R-:W-:-:S03]  /*8d30*/  IABS R9, R12 ;  /* 0x0000000c00097213 */ /* 0x020fc60000000000 */
[----:B------:R-:W-:-:S04]  /*8d40*/  IMAD.HI.U32 R12, R0, R8, RZ ;  /* 0x00000008000c7227 */ /* 0x000fc800078e00ff */
[----:B------:R-:W-:Y:S02]  /*8d50*/  IMAD.MOV R13, RZ, RZ, -R13 ;  /* 0x000000ffff0d7224 */ /* 0x000fe400078e0a0d */
[----:B------:R-:W-:Y:S02]  /*8d60*/  IMAD.MOV R12, RZ, RZ, -R12 ;  /* 0x000000ffff0c7224 */ /* 0x000fe400078e0a0c */
[C---:B------:R-:W-:Y:S02]  /*8d70*/  IMAD R7, R2.reuse, R13, R7 ;  /* 0x0000000d02077224 */ /* 0x040fe400078e0207 */
[----:B------:R-:W-:-:S03]  /*8d80*/  IMAD R8, R2, R12, R8 ;  /* 0x0000000c02087224 */ /* 0x000fc600078e0208 */
[C---:B------:R-:W-:Y:S02]  /*8d90*/  ISETP.GT.U32.AND P4, PT, R2.reuse, R7, PT ;  /* 0x000000070200720c */ /* 0x040fe40003f84070 */
[----:B------:R-:W-:Y:S01]  /*8da0*/  ISETP.GT.U32.AND P3, PT, R2, R8, PT ;  /* 0x000000080200720c */ /* 0x000fe20003f64070 */
[----:B------:R-:W-:Y:S01]  /*8db0*/  IMAD.HI.U32 R12, R0, R9, RZ ;  /* 0x00000009000c7227 */ /* 0x000fe200078e00ff */
[----:B------:R-:W-:-:S03]  /*8dc0*/  IABS R3, R16 ;  /* 0x0000001000037213 */ /* 0x000fc60000000000 */
[----:B------:R-:W-:Y:S01]  /*8dd0*/  IMAD.MOV R12, RZ, RZ, -R12 ;  /* 0x000000ffff0c7224 */ /* 0x000fe200078e0a0c */
[----:B------:R0:W-:Y:S03]  /*8de0*/  STL [R1+0x3688], R15 ;  /* 0x0036880f01007387 */ /* 0x0001e60000100800 */
[----:B------:R-:W-:Y:S01]  /*8df0*/  IMAD R9, R2, R12, R9 ;  /* 0x0000000c02097224 */ /* 0x000fe200078e0209 */
[----:B------:R-:W2:Y:S01]  /*8e00*/  LDL.LU R16, [R1+0x78] ;  /* 0x0000780001107983 */ /* 0x000ea20000300800 */
[--C-:B------:R-:W-:Y:S01]  /*8e10*/  @!P4 IMAD.IADD R7, R7, 0x1, -R2.reuse ;  /* 0x000000010707c824 */ /* 0x100fe200078e0a02 */
[----:B------:R-:W-:Y:S01]  /*8e20*/  ISETP.GE.AND P4, PT, R18, RZ, PT ;  /* 0x000000ff1200720c */ /* 0x000fe20003f86270 */
[----:B------:R-:W-:Y:S01]  /*8e30*/  @!P3 IMAD.IADD R8, R8, 0x1, -R2 ;  /* 0x000000010808b824 */ /* 0x000fe200078e0a02 */
[----:B------:R-:W-:Y:S01]  /*8e40*/  IABS R12, R15 ;  /* 0x0000000f000c7213 */ /* 0x000fe20000000000 */
[----:B------:R-:W4:Y:S01]  /*8e50*/  LDL.LU R18, [R1+0x7c] ;  /* 0x00007c0001127983 */ /* 0x000f220000300800 */
[----:B------:R-:W-:Y:S01]  /*8e60*/  ISETP.GE.AND P3, PT, R21, RZ, PT ;  /* 0x000000ff1500720c */ /* 0x000fe20003f66270 */
[----:B0-----:R-:W-:-:S02]  /*8e70*/  IMAD.MOV.U32 R15, RZ, RZ, R4 ;  /* 0x000000ffff0f7224 */ /* 0x001fc400078e0004 */
[----:B------:R-:W5:Y:S04]  /*8e80*/  LDL.LU R21, [R1+0x80] ;  /* 0x0000800001157983 */ /* 0x000f680000300800 */
[----:B------:R-:W2:Y:S04]  /*8e90*/  LDL.LU R4, [R1+0x6c] ;  /* 0x00006c0001047983 */ /* 0x000ea80000300800 */
[----:B------:R0:W-:Y:S04]  /*8ea0*/  STL [R1+0x32c], R10 ;  /* 0x00032c0a01007387 */ /* 0x0001e80000100800 */
[----:B0-----:R-:W2:Y:S01]  /*8eb0*/  LDL.LU R10, [R1+0x368c] ;  /* 0x00368c00010a7983 */ /* 0x001ea20000300800 */
[----:B------:R-:W-:-:S05]  /*8ec0*/  @!P0 IMAD.MOV R15, RZ, RZ, -R15 ;  /* 0x000000ffff0f8224 */ /* 0x000fca00078e0a0f */
[----:B------:R2:W-:Y:S01]  /*8ed0*/  STL [R1+0x330], R15 ;  /* 0x0003300f01007387 */ /* 0x0005e20000100800 */
[----:B------:R-:W-:-:S13]  /*8ee0*/  ISETP.GT.U32.AND P5, PT, R2, R11, PT ;  /* 0x0000000b0200720c */ /* 0x000fda0003fa4070 */
[----:B------:R-:W-:-:S05]  /*8ef0*/  @!P5 IMAD.IADD R11, R11, 0x1, -R2 ;  /* 0x000000010b0bd824 */ /* 0x000fca00078e0a02 */
[----:B------:R-:W-:Y:S02]  /*8f00*/  ISETP.GT.U32.AND P5, PT, R2, R11, PT ;  /* 0x0000000b0200720c */ /* 0x000fe40003fa4070 */
[----:B------:R-:W-:Y:S01]  /*8f10*/  ISETP.GE.AND P6, PT, R14, RZ, PT ;  /* 0x000000ff0e00720c */ /* 0x000fe20003fc6270 */
[----:B------:R-:W-:-:S10]  /*8f20*/  IMAD.HI.U32 R14, R0, R3, RZ ;  /* 0x00000003000e7227 */ /* 0x000fd400078e00ff */
[----:B------:R-:W-:Y:S01]  /*8f30*/  @!P5 IMAD.IADD R11, R11, 0x1, -R2 ;  /* 0x000000010b0bd824 */ /* 0x000fe200078e0a02 */
[----:B------:R-:W-:Y:S01]  /*8f40*/  ISETP.GT.U32.AND P5, PT, R2, R9, PT ;  /* 0x000000090200720c */ /* 0x000fe20003fa4070 */
[----:B--2---:R-:W-:Y:S02]  /*8f50*/  IMAD.MOV.U32 R15, RZ, RZ, R10 ;  /* 0x000000ffff0f7224 */ /* 0x004fe400078e000a */
[----:B------:R-:W2:Y:S02]  /*8f60*/  LDL.LU R10, [R1+0x68] ;  /* 0x00006800010a7983 */ /* 0x000ea40000300800 */
[----:B------:R-:W-:-:S05]  /*8f70*/  @!P2 IMAD.MOV R15, RZ, RZ, -R15 ;  /* 0x000000ffff0fa224 */ /* 0x000fca00078e0a0f */
[----:B------:R0:W-:Y:S04]  /*8f80*/  STL [R1+0x334], R15 ;  /* 0x0003340f01007387 */ /* 0x0001e80000100800 */
[----:B0-----:R-:W4:Y:S01]  /*8f90*/  LDL.LU R15, [R1+0x3688] ;  /* 0x00368800010f7983 */ /* 0x001f220000300800 */
[----:B------:R-:W-:Y:S02]  /*8fa0*/  IMAD.MOV R14, RZ, RZ, -R14 ;  /* 0x000000ffff0e7224 */ /* 0x000fe400078e0a0e */
[----:B------:R-:W-:Y:S01]  /*8fb0*/  @!P5 IMAD.IADD R9, R9, 0x1, -R2 ;  /* 0x000000010909d824 */ /* 0x000fe200078e0a02 */
[C---:B------:R-:W-:Y:S01]  /*8fc0*/  ISETP.GT.U32.AND P5, PT, R2.reuse, R8, PT ;  /* 0x000000080200720c */ /* 0x040fe20003fa4070 */
[----:B------:R-:W-:Y:S01]  /*8fd0*/  IMAD R14, R2, R14, R3 ;  /* 0x0000000e020e7224 */ /* 0x000fe200078e0203 */
[----:B---3--:R-:W-:Y:S01]  /*8fe0*/  IABS R13, R22 ;  /* 0x00000016000d7213 */ /* 0x008fe20000000000 */
[----:B------:R-:W-:-:S04]  /*8ff0*/  IMAD.HI.U32 R3, R0, R12, RZ ;  /* 0x0000000c00037227 */ /* 0x000fc800078e00ff */
[----:B------:R-:W-:Y:S01]  /*9000*/  @!P6 IMAD.MOV R11, RZ, RZ, -R11 ;  /* 0x000000ffff0be224 */ /* 0x000fe200078e0a0b */
[----:B------:R-:W-:Y:S01]  /*9010*/  ISETP.GT.U32.AND P6, PT, R2, R14, PT ;  /* 0x0000000e0200720c */ /* 0x000fe20003fc4070 */
[----:B------:R-:W-:Y:S02]  /*9020*/  IMAD.MOV R3, RZ, RZ, -R3 ;  /* 0x000000ffff037224 */ /* 0x000fe400078e0a03 */
[----:B------:R-:W-:-:S04]  /*9030*/  IMAD.HI.U32 R6, R0, R13, RZ ;  /* 0x0000000d00067227 */ /* 0x000fc800078e00ff */
[C---:B------:R-:W-:Y:S02]  /*9040*/  IMAD R3, R2.reuse, R3, R12 ;  /* 0x0000000302037224 */ /* 0x040fe400078e020c */
[----:B------:R-:W-:Y:S01]  /*9050*/  IMAD.MOV R6, RZ, RZ, -R6 ;  /* 0x000000ffff067224 */ /* 0x000fe200078e0a06 */
[----:B------:R-:W-:Y:S01]  /*9060*/  ISETP.GT.U32.AND P1, PT, R2, R7, PT ;  /* 0x000000070200720c */ /* 0x000fe20003f24070 */
[--C-:B------:R-:W-:Y:S01]  /*9070*/  @!P5 IMAD.IADD R8, R8, 0x1, -R2.reuse ;  /* 0x000000010808d824 */ /* 0x100fe200078e0a02 */
[C---:B------:R-:W-:Y:S01]  /*9080*/  ISETP.GT.U32.AND P5, PT, R2.reuse, R3, PT ;  /* 0x000000030200720c */ /* 0x040fe20003fa4070 */
[----:B------:R-:W-:Y:S02]  /*9090*/  IMAD R13, R2, R6, R13 ;  /* 0x00000006020d7224 */ /* 0x000fe400078e020d */
[----:B------:R-:W-:-:S03]  /*90a0*/  @!P6 IMAD.IADD R14, R14, 0x1, -R2 ;  /* 0x000000010e0ee824 */ /* 0x000fc600078e0a02 */
[C---:B------:R-:W-:Y:S02]  /*90b0*/  ISETP.GT.U32.AND P6, PT, R2.reuse, R13, PT ;  /* 0x0000000d0200720c */ /* 0x040fe40003fc4070 */
[----:B------:R-:W-:-:S03]  /*90c0*/  ISETP.GT.U32.AND P0, PT, R2, R9, PT ;  /* 0x000000090200720c */ /* 0x000fc60003f04070 */
[--C-:B------:R-:W-:Y:S02]  /*90d0*/  @!P1 IMAD.IADD R7, R7, 0x1, -R2.reuse ;  /* 0x0000000107079824 */ /* 0x100fe400078e0a02 */
[----:B------:R-:W-:Y:S01]  /*90e0*/  @!P5 IMAD.IADD R3, R3, 0x1, -R2 ;  /* 0x000000010303d824 */ /* 0x000fe200078e0a02 */
[----:B------:R-:W-:Y:S01]  /*90f0*/  ISETP.GT.U32.AND P5, PT, R2, R14, PT ;  /* 0x0000000e0200720c */ /* 0x000fe20003fa4070 */
[----:B------:R-:W-:-:S04]  /*9100*/  IMAD.MOV.U32 R12, RZ, RZ, R7 ;  /* 0x000000ffff0c7224 */ /* 0x000fc800078e0007 */
[----:B------:R-:W-:Y:S02]  /*9110*/  @!P6 IMAD.IADD R13, R13, 0x1, -R2 ;  /* 0x000000010d0de824 */ /* 0x000fe400078e0a02 */
[----:B------:R-:W-:Y:S01]  /*9120*/  @!P4 IMAD.MOV R12, RZ, RZ, -R12 ;  /* 0x000000ffff0cc224 */ /* 0x000fe200078e0a0c */
[----:B------:R-:W-:Y:S01]  /*9130*/  ISETP.GE.AND P1, PT, R4, RZ, PT ;  /* 0x000000ff0400720c */ /* 0x000fe20003f26270 */
[----:B------:R-:W-:Y:S02]  /*9140*/  @!P0 IMAD.IADD R9, R9, 0x1, -R2 ;  /* 0x0000000109098824 */ /* 0x000fe400078e0a02 */
[----:B------:R-:W-:Y:S01]  /*9150*/  @!P3 IMAD.MOV R8, RZ, RZ, -R8 ;  /* 0x000000ffff08b224 */ /* 0x000fe200078e0a08 */
[----:B------:R-:W-:Y:S01]  /*9160*/  ISETP.GT.U32.AND P3, PT, R2, R13, PT ;  /* 0x0000000d0200720c */ /* 0x000fe20003f64070 */
[----:B------:R-:W-:Y:S01]  /*9170*/  STL [R1+0x338], R11 ;  /* 0x0003380b01007387 */ /* 0x000fe20000100800 */
[----:B------:R-:W-:Y:S01]  /*9180*/  ISETP.GE.AND P4, PT, R22, RZ, PT ;  /* 0x000000ff1600720c */ /* 0x000fe20003f86270 */
[----:B------:R-:W-:-:S02]  /*9190*/  @!P5 IMAD.IADD R14, R14, 0x1, -R2 ;  /* 0x000000010e0ed824 */ /* 0x000fc400078e0a02 */
[----:B------:R0:W-:Y:S04]  /*91a0*/  STL [R1+0x33c], R12 ;  /* 0x00033c0c01007387 */ /* 0x0001e80000100800 */
[----:B------:R-:W3:Y:S04]  /*91b0*/  LDL.LU R22, [R1+0x8c] ;  /* 0x00008c0001167983 */ /* 0x000ee80000300800 */
[----:B------:R1:W-:Y:S01]  /*91c0*/  STL [R1+0x340], R8 ;  /* 0x0003400801007387 */ /* 0x0003e20000100800 */
[----:B0-----:R-:W-:-:S03]  /*91d0*/  IMAD.MOV.U32 R12, RZ, RZ, R9 ;  /* 0x000000ffff0c7224 */ /* 0x001fc600078e0009 */
[----:B------:R-:W3:Y:S01]  /*91e0*/  LDL.LU R9, [R1+0x88] ;  /* 0x0000880001097983 */ /* 0x000ee20000300800 */
[----:B------:R-:W-:Y:S02]  /*91f0*/  @!P3 IMAD.IADD R13, R13, 0x1, -R2 ;  /* 0x000000010d0db824 */ /* 0x000fe400078e0a02 */
[----:B-1----:R-:W-:-:S04]  /*9200*/  IMAD.MOV.U32 R8, RZ, RZ, R14 ;  /* 0x000000ffff087224 */ /* 0x002fc800078e000e */
[----:B------:R-:W-:Y:S01]  /*9210*/  @!P1 IMAD.MOV R8, RZ, RZ, -R8 ;  /* 0x000000ffff089224 */ /* 0x000fe200078e0a08 */
[----:B------:R-:W-:-:S13]  /*9220*/  ISETP.GT.U32.AND P6, PT, R2, R3, PT ;  /* 0x000000030200720c */ /* 0x000fda0003fc4070 */
[----:B------:R-:W-:Y:S01]  /*9230*/  @!P6 IMAD.IADD R3, R3, 0x1, -R2 ;  /* 0x000000010303e824 */ /* 0x000fe200078e0a02 */
[----:B--2---:R-:W-:-:S13]  /*9240*/  ISETP.GE.AND P2, PT, R10, RZ, PT ;  /* 0x000000ff0a00720c */ /* 0x004fda0003f46270 */
[----:B------:R-:W-:Y:S01]  /*9250*/  @!P2 IMAD.MOV R12, RZ, RZ, -R12 ;  /* 0x000000ffff0ca224 */ /* 0x000fe200078e0a0c */
[----:B----4-:R-:W-:Y:S02]  /*9260*/  ISETP.GE.AND P0, PT, R15, RZ, PT ;  /* 0x000000ff0f00720c */ /* 0x010fe40003f06270 */
[----:B------:R-:W2:Y:S04]  /*9270*/  LDL R15, [R1+0x94] ;  /* 0x00009400010f7983 */ /* 0x000ea80000100800 */
[----:B------:R-:W-:Y:S04]  /*9280*/  STL [R1+0x344], R12 ;  /* 0x0003440c01007387 */ /* 0x000fe80000100800 */
[----:B------:R-:W-:Y:S04]  /*9290*/  STL [R1+0x348], R8 ;  /* 0x0003480801007387 */ /* 0x000fe80000100800 */
[----:B------:R0:W-:Y:S04]  /*92a0*/  STL [R1+0x3684], R13 ;  /* 0x0036840d01007387 */ /* 0x0001e80000100800 */
[----:B0-----:R-:W4:Y:S01]  /*92b0*/  LDL.LU R13, [R1+0x90] ;  /* 0x00009000010d7983 */ /* 0x001f220000300800 */
[----:B------:R-:W-:-:S05]  /*92c0*/  @!P0 IMAD.MOV R3, RZ, RZ, -R3 ;  /* 0x000000ffff038224 */ /* 0x000fca00078e0a03 */
[----:B------:R0:W-:Y:S04]  /*92d0*/  STL [R1+0x34c], R3 ;  /* 0x00034c0301007387 */ /* 0x0001e80000100800 */
[----:B------:R-:W4:Y:S04]  /*92e0*/  LDL R14, [R1+0x98] ;  /* 0x00009800010e7983 */ /* 0x000f280000100800 */
[----:B------:R-:W4:Y:S01]  /*92f0*/  LDL R12, [R1+0x9c] ;  /* 0x00009c00010c7983 */ /* 0x000f220000100800 */
[----:B------:R-:W-:Y:S02]  /*9300*/  IABS R6, R16 ;  /* 0x0000001000067213 */ /* 0x000fe40000000000 */
[----:B------:R-:W-:-:S03]  /*9310*/  IABS R4, R18 ;  /* 0x0000001200047213 */ /* 0x000fc60000000000 */
[----:B------:R-:W-:Y:S01]  /*9320*/  IMAD.HI.U32 R7, R0, R6, RZ ;  /* 0x0000000600077227 */ /* 0x000fe200078e00ff */
[----:B-----5:R-:W-:-:S03]  /*9330*/  IABS R10, R21 ;  /* 0x00000015000a7213 */ /* 0x020fc60000000000 */
[----:B------:R-:W-:Y:S02]  /*9340*/  IMAD.MOV R7, RZ, RZ, -R7 ;  /* 0x000000ffff077224 */ /* 0x000fe400078e0a07 */
[----:B------:R-:W-:-:S04]  /*9350*/  IMAD.HI.U32 R11, R0, R4, RZ ;  /* 0x00000004000b7227 */ /* 0x000fc800078e00ff */
[----:B------:R-:W-:Y:S02]  /*9360*/  IMAD R6, R2, R7, R6 ;  /* 0x0000000702067224 */ /* 0x000fe400078e0206 */
[----:B------:R-:W-:-:S03]  /*9370*/  IMAD.HI.U32 R7, R0, R10, RZ ;  /* 0x0000000a00077227 */ /* 0x000fc600078e00ff */
[C---:B------:R-:W-:Y:S01]  /*9380*/  ISETP.GT.U32.AND P5, PT, R2.reuse, R6, PT ;  /* 0x000000060200720c */ /* 0x040fe20003fa4070 */
[----:B------:R-:W-:Y:S02]  /*9390*/  IMAD.MOV R11, RZ, RZ, -R11 ;  /* 0x000000ffff0b7224 */ /* 0x000fe400078e0a0b */
[----:B------:R-:W-:Y:S02]  /*93a0*/  IMAD.MOV R7, RZ, RZ, -R7 ;  /* 0x000000ffff077224 */ /* 0x000fe400078e0a07 */
[C---:B------:R-:W-:Y:S02]  /*93b0*/  IMAD R4, R2.reuse, R11, R4 ;  /* 0x0000000b02047224 */ /* 0x040fe400078e0204 */
[C---:B------:R-:W-:Y:S01]  /*93c0*/  IMAD R7, R2.reuse, R7, R10 ;  /* 0x0000000702077224 */ /* 0x040fe200078e020a */
[----:B------:R-:W-:Y:S01]  /*93d0*/  ISETP.GE.AND P0, PT, R21, RZ, PT ;  /* 0x000000ff1500720c */ /* 0x000fe20003f06270 */
[----:B------:R-:W5:Y:S01]  /*93e0*/  LDL R10, [R1+0xa4] ;  /* 0x0000a400010a7983 */ /* 0x000f620000100800 */
[----:B------:R-:W-:-:S02]  /*93f0*/  ISETP.GT.U32.AND P6, PT, R2, R4, PT ;  /* 0x000000040200720c */ /* 0x000fc40003fc4070 */
[----:B------:R-:W-:Y:S01]  /*9400*/  ISETP.GT.U32.AND P3, PT, R2, R7, PT ;  /* 0x000000070200720c */ /* 0x000fe20003f64070 */
[----:B------:R-:W-:Y:S01]  /*9410*/  @!P5 IMAD.IADD R6, R6, 0x1, -R2 ;  /* 0x000000010606d824 */ /* 0x000fe200078e0a02 */
[----:B------:R-:W-:Y:S01]  /*9420*/  ISETP.GE.AND P1, PT, R18, RZ, PT ;  /* 0x000000ff1200720c */ /* 0x000fe20003f26270 */
[----:B------:R-:W-:Y:S01]  /*9430*/  IMAD.MOV.U32 R21, RZ, RZ, R20 ;  /* 0x000000ffff157224 */ /* 0x000fe200078e0014 */
[----:B------:R-:W-:Y:S01]  /*9440*/  ISETP.GE.AND P2, PT, R16, RZ, PT ;  /* 0x000000ff1000720c */ /* 0x000fe20003f46270 */
[----:B------:R-:W5:Y:S01]  /*9450*/  LDL R11, [R1+0xa0] ;  /* 0x0000a000010b7983 */ /* 0x000f620000100800 */
[----:B------:R-:W-:Y:S01]  /*9460*/  ISETP.GT.U32.AND P5, PT, R2, R6, PT ;  /* 0x000000060200720c */ /* 0x000fe20003fa4070 */
[----:B------:R-:W-:Y:S01]  /*9470*/  IMAD.MOV.U32 R20, RZ, RZ, R24 ;  /* 0x000000ffff147224 */ /* 0x000fe200078e0018 */
[----:B---3--:R-:W-:Y:S01]  /*9480*/  IABS R18, R9 ;  /* 0x0000000900127213 */ /* 0x008fe20000000000 */
[----:B------:R-:W-:Y:S02]  /*9490*/  IMAD.MOV.U32 R24, RZ, RZ, R17 ;  /* 0x000000ffff187224 */ /* 0x000fe400078e0011 */
[--C-:B------:R-:W-:Y:S01]  /*94a0*/  @!P6 IMAD.IADD R4, R4, 0x1, -R2.reuse ;  /* 0x000000010404e824 */ /* 0x100fe200078e0a02 */
[----:B------:R-:W-:Y:S01]  /*94b0*/  IABS R17, R22 ;  /* 0x0000001600117213 */ /* 0x000fe20000000000 */
[----:B------:R-:W-:-:S02]  /*94c0*/  @!P3 IMAD.IADD R7, R7, 0x1, -R2 ;  /* 0x000000010707b824 */ /* 0x000fc400078e0a02 */
[----:B------:R-:W-:Y:S01]  /*94d0*/  IMAD.HI.U32 R8, R0, R18, RZ ;  /* 0x0000001200087227 */ /* 0x000fe200078e00ff */
[C---:B------:R-:W-:Y:S02]  /*94e0*/  ISETP.GT.U32.AND P6, PT, R2.reuse, R4, PT ;  /* 0x000000040200720c */ /* 0x040fe40003fc4070 */
[----:B------:R-:W-:Y:S01]  /*94f0*/  ISETP.GT.U32.AND P3, PT, R2, R7, PT ;  /* 0x000000070200720c */ /* 0x000fe20003f64070 */
[----:B0-----:R-:W-:-:S04]  /*9500*/  IMAD.HI.U32 R3, R0, R17, RZ ;  /* 0x0000001100037227 */ /* 0x001fc800078e00ff */
[----:B------:R-:W-:Y:S02]  /*9510*/  IMAD.MOV R8, RZ, RZ, -R8 ;  /* 0x000000ffff087224 */ /* 0x000fe400078e0a08 */
[----:B------:R-:W-:Y:S01]  /*9520*/  @!P5 IMAD.IADD R6, R6, 0x1, -R2 ;  /* 0x000000010606d824 */ /* 0x000fe200078e0a02 */
[----:B------:R-:W-:Y:S01]  /*9530*/  ISETP.GE.AND P5, PT, R9, RZ, PT ;  /* 0x000000ff0900720c */ /* 0x000fe20003fa6270 */
[----:B------:R-:W-:Y:S02]  /*9540*/  IMAD.MOV R9, RZ, RZ, -R3 ;  /* 0x000000ffff097224 */ /* 0x000fe400078e0a03 */
[C---:B------:R-:W-:Y:S02]  /*9550*/  IMAD R18, R2.reuse, R8, R18 ;  /* 0x0000000802127224 */ /* 0x040fe400078e0212 */
[----:B------:R-:W-:Y:S02]  /*9560*/  IMAD R17, R2, R9, R17 ;  /* 0x0000000902117224 */ /* 0x000fe400078e0211 */
[--C-:B------:R-:W-:Y:S01]  /*9570*/  @!P6 IMAD.IADD R4, R4, 0x1, -R2.reuse ;  /* 0x000000010404e824 */ /* 0x100fe200078e0a02 */
[C---:B------:R-:W-:Y:S01]  /*9580*/  ISETP.GT.U32.AND P6, PT, R2.reuse, R18, PT ;  /* 0x000000120200720c */ /* 0x040fe20003fc4070 */
[--C-:B------:R-:W-:Y:S01]  /*9590*/  @!P3 IMAD.IADD R7, R7, 0x1, -R2.reuse ;  /* 0x000000010707b824 */ /* 0x100fe200078e0a02 */
[----:B------:R-:W-:Y:S01]  /*95a0*/  ISETP.GT.U32.AND P3, PT, R2, R17, PT ;  /* 0x000000110200720c */ /* 0x000fe20003f64070 */
[----:B------:R-:W3:Y:S10]  /*95b0*/  LDL R9, [R1+0xa8] ;  /* 0x0000a80001097983 */ /* 0x000ef40000100800 */
[----:B------:R-:W-:-:S02]  /*95c0*/  @!P6 IMAD.IADD R18, R18, 0x1, -R2 ;  /* 0x000000011212e824 */ /* 0x000fc400078e0a02 */
[----:B------:R-:W-:-:S05]  /*95d0*/  @!P3 IMAD.IADD R17, R17, 0x1, -R2 ;  /* 0x000000011111b824 */ /* 0x000fca00078e0a02 */
[----:B------:R-:W-:Y:S01]  /*95e0*/  STL [R1+0x3680], R17 ;  /* 0x0036801101007387 */ /* 0x000fe20000100800 */
[----:B--2---:R-:W-:-:S05]  /*95f0*/  IABS R15, R15 ;  /* 0x0000000f000f7213 */ /* 0x004fca0000000000 */
[----:B------:R-:W-:-:S04]  /*9600*/  IMAD.HI.U32 R3, R0, R15, RZ ;  /* 0x0000000f00037227 */ /* 0x000fc800078e00ff */
[----:B------:R-:W-:Y:S01]  /*9610*/  IMAD.MOV R3, RZ, RZ, -R3 ;  /* 0x000000ffff037224 */ /* 0x000fe200078e0a03 */
[----:B----4-:R-:W-:-:S05]  /*9620*/  IABS R16, R13 ;  /* 0x0000000d00107213 */ /* 0x010fca0000000000 */
[----:B------:R-:W-:-:S04]  /*9630*/  IMAD.HI.U32 R8, R0, R16, RZ ;  /* 0x0000001000087227 */ /* 0x000fc800078e00ff */
[----:B------:R-:W-:Y:S02]  /*9640*/  IMAD.MOV R8, RZ, RZ, -R8 ;  /* 0x000000ffff087224 */ /* 0x000fe400078e0a08 */
[C---:B------:R-:W-:Y:S02]  /*9650*/  IMAD R15, R2.reuse, R3, R15 ;  /* 0x00000003020f7224 */ /* 0x040fe400078e020f */
[----:B------:R-:W-:-:S03]  /*9660*/  IMAD R16, R2, R8, R16 ;  /* 0x0000000802107224 */ /* 0x000fc600078e0210 */
[C---:B------:R-:W-:Y:S02]  /*9670*/  ISETP.GT.U32.AND P3, PT, R2.reuse, R15, PT ;  /* 0x0000000f0200720c */ /* 0x040fe40003f64070 */
[----:B------:R-:W-:Y:S02]  /*9680*/  ISETP.GT.U32.AND P6, PT, R2, R16, PT ;  /* 0x000000100200720c */ /* 0x000fe40003fc4070 */
[----:B------:R-:W-:-:S09]  /*9690*/  IABS R14, R14 ;  /* 0x0000000e000e7213 */ /* 0x000fd20000000000 */
[--C-:B------:R-:W-:Y:S02]  /*96a0*/  @!P3 IMAD.IADD R15, R15, 0x1, -R2.reuse ;  /* 0x000000010f0fb824 */ /* 0x100fe400078e0a02 */
[----:B------:R-:W-:-:S05]  /*96b0*/  @!P6 IMAD.IADD R16, R16, 0x1, -R2 ;  /* 0x000000011010e824 */ /* 0x000fca00078e0a02 */
[----:B------:R0:W-:Y:S01]  /*96c0*/  STL [R1+0x367c], R16 ;  /* 0x00367c1001007387 */ /* 0x0001e20000100800 */
[----:B------:R-:W-:-:S03]  /*96d0*/  IMAD.HI.U32 R3, R0, R14, RZ ;  /* 0x0000000e00037227 */ /* 0x000fc600078e00ff */
[----:B0-----:R-:W2:Y:S04]  /*96e0*/  LDL.LU R16, [R1+0x18c] ;  /* 0x00018c0001107983 */ /* 0x001ea80000300800 */
[----:B------:R0:W-:Y:S01]  /*96f0*/  STL [R1+0x3678], R15 ;  /* 0x0036780f01007387 */ /* 0x0001e20000100800 */
[----:B------:R-:W-:Y:S01]  /*9700*/  IABS R12, R12 ;  /* 0x0000000c000c7213 */ /* 0x000fe20000000000 */
[----:B------:R-:W-:Y:S02]  /*9710*/  IMAD.MOV R3, RZ, RZ, -R3 ;  /* 0x000000ffff037224 */ /* 0x000fe400078e0a03 */
[----:B0-----:R-:W-:Y:S02]  /*9720*/  IMAD.MOV.U32 R15, RZ, RZ, R13 ;  /* 0x000000ffff0f7224 */ /* 0x001fe400078e000d */
[----:B------:R-:W4:Y:S01]  /*9730*/  LDL.LU R13, [R1+0x3684] ;  /* 0x00368400010d7983 */ /* 0x000f220000300800 */
[----:B------:R-:W-:-:S02]  /*9740*/  IMAD R14, R2, R3, R14 ;  /* 0x00000003020e7224 */ /* 0x000fc400078e020e */
[----:B------:R-:W-:-:S04]  /*9750*/  IMAD.HI.U32 R3, R0, R12, RZ ;  /* 0x0000000c00037227 */ /* 0x000fc800078e00ff */
[----:B------:R-:W-:-:S04]  /*9760*/  IMAD.MOV R3, RZ, RZ, -R3 ;  /* 0x000000ffff037224 */ /* 0x000fc800078e0a03 */
[----:B------:R-:W-:Y:S02]  /*9770*/  IMAD R3, R2, R3, R12 ;  /* 0x0000000302037224 */ /* 0x000fe400078e020c */
[----:B------:R-:W2:Y:S01]  /*9780*/  LDL.LU R12, [R1+0xac] ;  /* 0x0000ac00010c7983 */ /* 0x000ea20000300800 */
[----:B-----5:R-:W-:Y:S02]  /*9790*/  IABS R10, R10 ;  /* 0x0000000a000a7213 */ /* 0x020fe40000000000 */
[----:B------:R-:W-:Y:S02]  /*97a0*/  IABS R11, R11 ;  /* 0x0000000b000b7213 */ /* 0x000fe40000000000 */
[----:B---3--:R-:W-:Y:S01]  /*97b0*/  IABS R8, R9 ;  /* 0x0000000900087213 */ /* 0x008fe20000000000 */
[----:B------:R-:W-:-:S04]  /*97c0*/  IMAD.HI.U32 R9, R0, R10, RZ ;  /* 0x0000000a00097227 */ /* 0x000fc800078e00ff */
[----:B------:R-:W-:Y:S02]  /*97d0*/  IMAD.MOV R9, RZ, RZ, -R9 ;  /* 0x000000ffff097224 */ /* 0x000fe400078e0a09 */
[----:B------:R-:W-:Y:S02]  /*97e0*/  IMAD.MOV.U32 R17, RZ, RZ, R19 ;  /* 0x000000ffff117224 */ /* 0x000fe400078e0013 */
[----:B------:R-:W-:-:S04]  /*97f0*/  IMAD.HI.U32 R19, R0, R11, RZ ;  /* 0x0000000b00137227 */ /* 0x000fc800078e00ff */
[----:B------:R-:W-:Y:S02]  /*9800*/  IMAD R9, R2, R9, R10 ;  /* 0x0000000902097224 */ /* 0x000fe400078e020a */
[----:B------:R-:W-:Y:S02]  /*9810*/  IMAD.MOV.U32 R10, RZ, RZ, R15 ;  /* 0x000000ffff0a7224 */ /* 0x000fe400078e000f */
[----:B------:R-:W-:Y:S01]  /*9820*/  IMAD.MOV R19, RZ, RZ, -R19 ;  /* 0x000000ffff137224 */ /* 0x000fe200078e0a13 */
[----:B------:R-:W-:Y:S01]  /*9830*/  ISETP.GE.AND P3, PT, R22, RZ, PT ;  /* 0x000000ff1600720c */ /* 0x000fe20003f66270 */
[----:B------:R-:W-:Y:S02]  /*9840*/  IMAD.MOV.U32 R22, RZ, RZ, R21 ;  /* 0x000000ffff167224 */ /* 0x000fe400078e0015 */
[----:B------:R-:W-:Y:S02]  /*9850*/  IMAD R11, R2, R19, R11 ;  /* 0x00000013020b7224 */ /* 0x000fe400078e020b */
[----:B------:R-:W3:Y:S01]  /*9860*/  LDL.LU R19, [R1+0x244] ;  /* 0x0002440001137983 */ /* 0x000ee20000300800 */
[----:B------:R-:W-:-:S02]  /*9870*/  IMAD.MOV.U32 R21, RZ, RZ, R20 ;  /* 0x000000ffff157224 */ /* 0x000fc400078e0014 */
[----:B------:R-:W-:-:S04]  /*9880*/  IMAD.HI.U32 R20, R0, R8, RZ ;  /* 0x0000000800147227 */ /* 0x000fc800078e00ff */
[----:B------:R-:W-:-:S04]  /*9890*/  IMAD.MOV R20, RZ, RZ, -R20 ;  /* 0x000000ffff147224 */ /* 0x000fc800078e0a14 */
[----:B------:R-:W-:Y:S02]  /*98a0*/  IMAD R8, R2, R20, R8 ;  /* 0x0000001402087224 */ /* 0x000fe400078e0208 */
[----:B----4-:R-:W-:Y:S02]  /*98b0*/  IMAD.MOV.U32 R15, RZ, RZ, R13 ;  /* 0x000000ffff0f7224 */ /* 0x010fe400078e000d */
[----:B------:R-:W-:Y:S02]  /*98c0*/  IMAD.MOV.U32 R13, RZ, RZ, R17 ;  /* 0x000000ffff0d7224 */ /* 0x000fe400078e0011 */
[----:B------:R-:W-:Y:S02]  /*98d0*/  @!P4 IMAD.MOV R15, RZ, RZ, -R15 ;  /* 0x000000ffff0fc224 */ /* 0x000fe400078e0a0f */
[----:B------:R-:W-:Y:S02]  /*98e0*/  IMAD.MOV.U32 R17, RZ, RZ, R6 ;  /* 0x000000ffff117224 */ /* 0x000fe400078e0006 */
[----:B--2---:R-:W-:-:S02]  /*98f0*/  IMAD.MOV.U32 R6, RZ, RZ, R16 ;  /* 0x000000ffff067224 */ /* 0x004fc400078e0010 */
[----:B------:R-:W-:Y:S02]  /*9900*/  IMAD.MOV.U32 R16, RZ, RZ, R4 ;  /* 0x000000ffff107224 */ /* 0x000fe400078e0004 */
[----:B------:R-:W2:Y:S01]  /*9910*/  LDL R4, [R1+0xb0] ;  /* 0x0000b00001047983 */ /* 0x000ea20000100800 */
[----:B------:R-:W-:-:S03]  /*9920*/  @!P2 IMAD.MOV R17, RZ, RZ, -R17 ;  /* 0x000000ffff11a224 */ /* 0x000fc600078e0a11 */
[----:B------:R0:W-:Y:S01]  /*9930*/  STL [R1+0x350], R15 ;  /* 0x0003500f01007387 */ /* 0x0001e20000100800 */
[----:B------:R-:W-:Y:S02]  /*9940*/  @!P1 IMAD.MOV R16, RZ, RZ, -R16 ;  /* 0x000000ffff109224 */ /* 0x000fe400078e0a10 */
[----:B0-----:R-:W-:Y:S02]  /*9950*/  IMAD.MOV.U32 R15, RZ, RZ, R7 ;  /* 0x000000ffff0f7224 */ /* 0x001fe400078e0007 */
[----:B------:R-:W4:Y:S02]  /*9960*/  LDL.LU R7, [R1+0x2e4] ;  /* 0x0002e40001077983 */ /* 0x000f240000300800 */
[----:B------:R-:W-:Y:S02]  /*9970*/  @!P0 IMAD.MOV R15, RZ, RZ, -R15 ;  /* 0x000000ffff0f8224 */ /* 0x000fe400078e0a0f */
[----:B------:R0:W-:Y:S01]  /*9980*/  STL [R1+0x354], R17 ;  /* 0x0003541101007387 */ /* 0x0001e20000100800 */
[----:B------:R-:W-:Y:S01]  /*9990*/  IMAD.MOV.U32 R20, RZ, RZ, R6 ;  /* 0x000000ffff147224 */ /* 0x000fe200078e0006 */
[----:B------:R-:W-:-:S02]  /*99a0*/  IABS R6, R12 ;  /* 0x0000000c00067213 */ /* 0x000fc40000000000 */
[----:B0-----:R-:W5:Y:S04]  /*99b0*/  LDL.LU R17, [R1+0x3680] ;  /* 0x0036800001117983 */ /* 0x001f680000300800 */
[----:B------:R0:W-:Y:S04]  /*99c0*/  STL [R1+0x358], R16 ;  /* 0x0003581001007387 */ /* 0x0001e80000100800 */
[----:B0-----:R-:W2:Y:S04]  /*99d0*/  LDL.LU R16, [R1+0x367c] ;  /* 0x00367c0001107983 */ /* 0x001ea80000300800 */
[----:B------:R0:W-:Y:S04]  /*99e0*/  STL [R1+0x35c], R15 ;  /* 0x00035c0f01007387 */ /* 0x0001e80000100800 */
[----:B0-----:R-:W2:Y:S04]  /*99f0*/  LDL.LU R15, [R1+0x3678] ;  /* 0x00367800010f7983 */ /* 0x001ea80000300800 */
[----:B------:R0:W-:Y:S04]  /*9a00*/  STL [R1+0x3664], R12 ;  /* 0x0036640c01007387 */ /* 0x0001e80000100800 */
[----:B------:R1:W-:Y:S01]  /*9a10*/  STL [R1+0x3674], R25 ;  /* 0x0036741901007387 */ /* 0x0003e20000100800 */
[----:B0-----:R-:W-:-:S03]  /*9a20*/  IMAD.MOV.U32 R12, RZ, RZ, R20 ;  /* 0x000000ffff0c7224 */ /* 0x001fc600078e0014 */
[----:B-1----:R-:W2:Y:S04]  /*9a30*/  LDL.LU R25, [R1+0x94] ;  /* 0x0000940001197983 */ /* 0x002ea80000300800 */
[----:B------:R0:W-:Y:S04]  /*9a40*/  STL [R1+0x366c], R12 ;  /* 0x00366c0c01007387 */ /* 0x0001e80000100800 */
[----:B0-----:R-:W2:Y:S01]  /*9a50*/  LDL.LU R12, [R1+0x9c] ;  /* 0x00009c00010c7983 */ /* 0x001ea20000300800 */
[----:B------:R-:W-:-:S13]  /*9a60*/  ISETP.GT.U32.AND P4, PT, R2, R18, PT ;  /* 0x000000120200720c */ /* 0x000fda0003f84070 */
[----:B------:R-:W-:Y:S01]  /*9a70*/  @!P4 IMAD.IADD R18, R18, 0x1, -R2 ;  /* 0x000000011212c824 */ /* 0x000fe200078e0a02 */
[----:B--2---:R0:W-:Y:S04]  /*9a80*/  STL [R1+0x3670], R12 ;  /* 0x0036700c01007387 */ /* 0x0041e80000100800 */
[----:B0-----:R-:W2:Y:S01]  /*9a90*/  LDL.LU R12, [R1+0x98] ;  /* 0x00009800010c7983 */ /* 0x001ea20000300800 */
[C---:B-----5:R-:W-:Y:S02]  /*9aa0*/  ISETP.GT.U32.AND P2, PT, R2.reuse, R17, PT ;  /* 0x000000110200720c */ /* 0x060fe40003f44070 */
[C---:B------:R-:W-:Y:S02]  /*9ab0*/  ISETP.GT.U32.AND P0, PT, R2.reuse, R15, PT ;  /* 0x0000000f0200720c */ /* 0x040fe40003f04070 */
[----:B------:R-:W-:-:S09]  /*9ac0*/  ISETP.GT.U32.AND P4, PT, R2, R3, PT ;  /* 0x000000030200720c */ /* 0x000fd20003f84070 */
[--C-:B------:R-:W-:Y:S01]  /*9ad0*/  @!P2 IMAD.IADD R17, R17, 0x1, -R2.reuse ;  /* 0x000000011111a824 */ /* 0x100fe200078e0a02 */
[----:B------:R-:W-:Y:S02]  /*9ae0*/  ISETP.GT.U32.AND P2, PT, R2, R11, PT ;  /* 0x0000000b0200720c */ /* 0x000fe40003f44070 */
[----:B------:R-:W-:Y:S01]  /*9af0*/  IABS R4, R4 ;  /* 0x0000000400047213 */ /* 0x000fe20000000000 */
[----:B------:R-:W-:Y:S01]  /*9b00*/  @!P0 IMAD.IADD R15, R15, 0x1, -R2 ;  /* 0x000000010f0f8824 */ /* 0x000fe200078e0a02 */
[----:B------:R-:W-:Y:S01]  /*9b10*/  ISETP.GE.AND P0, PT, R10, RZ, PT ;  /* 0x000000ff0a00720c */ /* 0x000fe20003f06270 */
[----:B----4-:R-:W-:Y:S01]  /*9b20*/  IMAD.MOV.U32 R20, RZ, RZ, R7 ;  /* 0x000000ffff147224 */ /* 0x010fe200078e0007 */
[----:B------:R0:W-:Y:S01]  /*9b30*/  STL [R1+0x3668], R0 ;  /* 0x0036680001007387 */ /* 0x0001e20000100800 */
[----:B------:R-:W-:-:S04]  /*9b40*/  IMAD.HI.U32 R7, R0, R6, RZ ;  /* 0x0000000600077227 */ /* 0x000fc800078e00ff */
[----:B------:R-:W-:-:S04]  /*9b50*/  IMAD.HI.U32 R10, R0, R4, RZ ;  /* 0x00000004000a7227 */ /* 0x000fc800078e00ff */
[--C-:B------:R-:W-:Y:S01]  /*9b60*/  @!P4 IMAD.IADD R3, R3, 0x1, -R2.reuse ;  /* 0x000000010303c824 */ /* 0x100fe200078e0a02 */
[----:B0-----:R-:W4:Y:S01]  /*9b70*/  LDL.LU R0, [R1+0xb4] ;  /* 0x0000b40001007983 */ /* 0x001f220000300800 */
[----:B------:R-:W-:Y:S01]  /*9b80*/  ISETP.GE.AND P4, PT, R25, RZ, PT ;  /* 0x000000ff1900720c */ /* 0x000fe20003f86270 */
[----:B------:R-:W-:Y:S02]  /*9b90*/  @!P2 IMAD.IADD R11, R11, 0x1, -R2 ;  /* 0x000000010b0ba824 */ /* 0x000fe400078e0a02 */
[----:B------:R-:W5:Y:S01]  /*9ba0*/  LDL.LU R25, [R1+0x3674] ;  /* 0x0036740001197983 */ /* 0x000f620000300800 */
[----:B--2---:R-:W-:-:S03]  /*9bb0*/  ISETP.GE.AND P2, PT, R12, RZ, PT ;  /* 0x000000ff0c00720c */ /* 0x004fc60003f46270 */
[----:B------:R-:W2:Y:S01]  /*9bc0*/  LDL.LU R12, [R1+0x3670] ;  /* 0x00367000010c7983 */ /* 0x000ea20000300800 */
[----:B------:R-:W-:-:S13]  /*9bd0*/  ISETP.GT.U32.AND P1, PT, R2, R16, PT ;  /* 0x000000100200720c */ /* 0x000fda0003f24070 */
[----:B------:R-:W-:Y:S01]  /*9be0*/  @!P1 IMAD.IADD R16, R16, 0x1, -R2 ;  /* 0x0000000110109824 */ /* 0x000fe200078e0a02 */
[----:B------:R-:W-:-:S13]  /*9bf0*/  ISETP.GT.U32.AND P1, PT, R2, R9, PT ;  /* 0x000000090200720c */ /* 0x000fda0003f24070 */
[----:B------:R-:W-:Y:S01]  /*9c00*/  @!P1 IMAD.IADD R9, R9, 0x1, -R2 ;  /* 0x0000000109099824 */ /* 0x000fe200078e0a02 */
[----:B--2---:R-:W-:Y:S02]  /*9c10*/  ISETP.GE.AND P1, PT, R12, RZ, PT ;  /* 0x000000ff0c00720c */ /* 0x004fe40003f26270 */
[----:B------:R-:W2:Y:S01]  /*9c20*/  LDL.LU R12, [R1+0x366c] ;  /* 0x00366c00010c7983 */ /* 0x000ea20000300800 */
[----:B------:R-:W-:Y:S02]  /*9c30*/  IMAD.MOV R10, RZ, RZ, -R10 ;  /* 0x000000ffff0a7224 */ /* 0x000fe400078e0a0a */
[----:B------:R-:W-:Y:S02]  /*9c40*/  IMAD.MOV R7, RZ, RZ, -R7 ;  /* 0x000000ffff077224 */ /* 0x000fe400078e0a07 */
[----:B------:R-:W-:Y:S02]  /*9c50*/  IMAD R4, R2, R10, R4 ;  /* 0x0000000a02047224 */ /* 0x000fe400078e0204 */
[----:B------:R-:W-:-:S02]  /*9c60*/  @!P5 IMAD.MOV R18, RZ, RZ, -R18 ;  /* 0x000000ffff12d224 */ /* 0x000fc400078e0a12 */
[C---:B------:R-:W-:Y:S01]  /*9c70*/  IMAD R6, R2.reuse, R7, R6 ;  /* 0x0000000702067224 */ /* 0x040fe200078e0206 */
[----:B----4-:R-:W-:Y:S02]  /*9c80*/  IABS R7, R0 ;  /* 0x0000000000077213 */ /* 0x010fe40000000000 */
[----:B------:R-:W-:-:S13]  /*9c90*/  ISETP.GT.U32.AND P6, PT, R2, R14, PT ;  /* 0x0000000e0200720c */ /* 0x000fda0003fc4070 */
[----:B------:R-:W-:-:S05]  /*9ca0*/  @!P6 IMAD.IADD R14, R14, 0x1, -R2 ;  /* 0x000000010e0ee824 */ /* 0x000fca00078e0a02 */
[----:B------:R-:W-:Y:S01]  /*9cb0*/  ISETP.GT.U32.AND P6, PT, R2, R14, PT ;  /* 0x0000000e0200720c */ /* 0x000fe20003fc4070 */
[----:B--2---:R-:W-:Y:S02]  /*9cc0*/  IMAD.MOV.U32 R10, RZ, RZ, R12 ;  /* 0x000000ffff0a7224 */ /* 0x004fe400078e000c */
[----:B------:R-:W-:Y:S02]  /*9cd0*/  IMAD.MOV.U32 R12, RZ, RZ, R17 ;  /* 0x000000ffff0c7224 */ /* 0x000fe400078e0011 */
[----:B------:R-:W-:Y:S02]  /*9ce0*/  IMAD.MOV.U32 R17, RZ, RZ, R0 ;  /* 0x000000ffff117224 */ /* 0x000fe400078e0000 */
[----:B------:R-:W-:Y:S02]  /*9cf0*/  @!P3 IMAD.MOV R12, RZ, RZ, -R12 ;  /* 0x000000ffff0cb224 */ /* 0x000fe400078e0a0c */
[----:B------:R-:W-:Y:S02]  /*9d00*/  IMAD.MOV.U32 R0, RZ, RZ, R16 ;  /* 0x000000ffff007224 */ /* 0x000fe400078e0010 */
[----:B------:R-:W2:Y:S04]  /*9d10*/  LDL.LU R16, [R1+0xb8] ;  /* 0x0000b80001107983 */ /* 0x000ea80000300800 */
[----:B------:R0:W-:Y:S04]  /*9d20*/  STL [R1+0x360], R18 ;  /* 0x0003601201007387 */ /* 0x0001e80000100800 */
[----:B0-----:R-:W4:Y:S04]  /*9d30*/  LDL.LU R18, [R1+0xa0] ;  /* 0x0000a00001127983 */ /* 0x001f280000300800 */
[----:B------:R0:W-:Y:S04]  /*9d40*/  STL [R1+0x364], R12 ;  /* 0x0003640c01007387 */ /* 0x0001e80000100800 */
[----:B0-----:R-:W2:Y:S01]  /*9d50*/  LDL.LU R12, [R1+0xa4] ;  /* 0x0000a400010c7983 */ /* 0x001ea20000300800 */
[----:B------:R-:W-:-:S02]  /*9d60*/  @!P0 IMAD.MOV R0, RZ, RZ, -R0 ;  /* 0x000000ffff008224 */ /* 0x000fc400078e0a00 */
[----:B------:R-:W-:-:S03]  /*9d70*/  @!P6 IMAD.IADD R14, R14, 0x1, -R2 ;  /* 0x000000010e0ee824 */ /* 0x000fc600078e0a02 */
[----:B------:R0:W-:Y:S01]  /*9d80*/  STL [R1+0x368], R0 ;  /* 0x0003680001007387 */ /* 0x0001e20000100800 */
[----:B------:R-:W-:Y:S02]  /*9d90*/  @!P4 IMAD.MOV R15, RZ, RZ, -R15 ;  /* 0x000000ffff0fc224 */ /* 0x000fe400078e0a0f */
[----:B0-----:R-:W-:Y:S02]  /*9da0*/  IMAD.MOV.U32 R0, RZ, RZ, R14 ;  /* 0x000000ffff007224 */ /* 0x001fe400078e000e */
[----:B------:R-:W3:Y:S02]  /*9db0*/  LDL.LU R14, [R1+0xa8] ;  /* 0x0000a800010e7983 */ /* 0x000ee40000300800 */
[----:B------:R-:W-:Y:S02]  /*9dc0*/  @!P2 IMAD.MOV R0, RZ, RZ, -R0 ;  /* 0x000000ffff00a224 */ /* 0x000fe400078e0a00 */
[----:B------:R0:W-:Y:S01]  /*9dd0*/  STL [R1+0x36c], R15 ;  /* 0x00036c0f01007387 */ /* 0x0001e20000100800 */
[----:B------:R-:W-:-:S03]  /*9de0*/  ISETP.GT.U32.AND P3, PT, R2, R11, PT ;  /* 0x0000000b0200720c */ /* 0x000fc60003f64070 */
[----:B0-----:R-:W5:Y:S04]  /*9df0*/  LDL.LU R15, [R1+0xb0] ;  /* 0x0000b000010f7983 */ /* 0x001f680000300800 */
[----:B------:R0:W-:Y:S04]  /*9e00*/  STL [R1+0x370], R0 ;  /* 0x0003700001007387 */ /* 0x0001e80000100800 */
[----:B0-----:R-:W5:Y:S02]  /*9e10*/  LDL.LU R0, [R1+0x3668] ;  /* 0x0036680001007983 */ /* 0x001f640000300800 */
[----:B------:R-:W-:Y:S01]  /*9e20*/  @!P3 IMAD.IADD R11, R11, 0x1, -R2 ;  /* 0x000000010b0bb824 */ /* 0x000fe200078e0a02 */
[----:B--2---:R-:W-:-:S02]  /*9e30*/  ISETP.GE.AND P3, PT, R12, RZ, PT ;  /* 0x000000ff0c00720c */ /* 0x004fc40003f66270 */
[----:B------:R-:W2:Y:S01]  /*9e40*/  LDL.LU R12, [R1+0x3664] ;  /* 0x00366400010c7983 */ /* 0x000ea20000300800 */
[C---:B------:R-:W-:Y:S02]  /*9e50*/  ISETP.GT.U32.AND P6, PT, R2.reuse, R8, PT ;  /* 0x000000080200720c */ /* 0x040fe40003fc4070 */
[----:B------:R-:W-:Y:S02]  /*9e60*/  ISETP.GT.U32.AND P0, PT, R2, R9, PT ;  /* 0x000000090200720c */ /* 0x000fe40003f04070 */
[----:B----4-:R-:W-:Y:S01]  /*9e70*/  ISETP.GE.AND P2, PT, R18, RZ, PT ;  /* 0x000000ff1200720c */ /* 0x010fe20003f46270 */
[----:B------:R-:W-:-:S08]  /*9e80*/  IMAD.MOV.U32 R18, RZ, RZ, R10 ;  /* 0x000000ffff127224 */ /* 0x000fd000078e000a */
[--C-:B------:R-:W-:Y:S01]  /*9e90*/  @!P6 IMAD.IADD R8, R8, 0x1, -R2.reuse ;  /* 0x000000010808e824 */ /* 0x100fe200078e0a02 */
[C---:B------:R-:W-:Y:S01]  /*9ea0*/  ISETP.GT.U32.AND P6, PT, R2.reuse, R3, PT ;  /* 0x000000030200720c */ /* 0x040fe20003fc4070 */
[----:B------:R-:W-:Y:S01]  /*9eb0*/  @!P0 IMAD.IADD R9, R9, 0x1, -R2 ;  /* 0x0000000109098824 */ /* 0x000fe200078e0a02 */
[C---:B------:R-:W-:Y:S02]  /*9ec0*/  ISETP.GT.U32.AND P4, PT, R2.reuse, R6, PT ;  /* 0x000000060200720c */ /* 0x040fe40003f84070 */
[----:B------:R-:W-:Y:S02]  /*9ed0*/  ISETP.GT.U32.AND P5, PT, R2, R8, PT ;  /* 0x000000080200720c */ /* 0x000fe40003fa4070 */
[----:B---3--:R-:W-:Y:S01]  /*9ee0*/  ISETP.GE.AND P0, PT, R14, RZ, PT ;  /* 0x000000ff0e00720c */ /* 0x008fe20003f06270 */
[----:B------:R-:W-:-:S06]  /*9ef0*/  @!P2 IMAD.MOV R11, RZ, RZ, -R11 ;  /* 0x000000ffff0ba224 */ /* 0x000fcc00078e0a0b */
[----:B------:R-:W-:-:S04]  /*9f00*/  @!P6 IMAD.IADD R3, R3, 0x1, -R2 ;  /* 0x000000010303e824 */ /* 0x000fc800078e0a02 */
[----:B------:R-:W-:Y:S02]  /*9f10*/  @!P1 IMAD.MOV R3, RZ, RZ, -R3 ;  /* 0x000000ffff039224 */ /* 0x000fe400078e0a03 */
[----:B-----5:R-:W-:-:S04]  /*9f20*/  IMAD.HI.U32 R10, R0, R7, RZ ;  /* 0x00000007000a7227 */ /* 0x020fc800078e00ff */
[----:B------:R-:W-:-:S04]  /*9f30*/  IMAD.MOV R10, RZ, RZ, -R10 ;  /* 0x000000ffff0a7224 */ /* 0x000fc800078e0a0a */
[----:B------:R-:W-:Y:S02]  /*9f40*/  IMAD R7, R2, R10, R7 ;  /* 0x0000000a02077224 */ /* 0x000fe400078e0207 */
[----:B------:R-:W3:Y:S01]  /*9f50*/  LDL.LU R10, [R1+0xe0] ;  /* 0x0000e000010a7983 */ /* 0x000ee20000300800 */
[--C-:B------:R-:W-:Y:S02]  /*9f60*/  @!P5 IMAD.IADD R8, R8, 0x1, -R2.reuse ;  /* 0x000000010808d824 */ /* 0x100fe400078e0a02 */
[----:B------:R-:W-:Y:S01]  /*9f70*/  @!P3 IMAD.MOV R9, RZ, RZ, -R9 ;  /* 0x000000ffff09b224 */ /* 0x000fe200078e0a09 */
[----:B------:R-:W-:Y:S01]  /*9f80*/  STL [R1+0x374], R3 ;  /* 0x0003740301007387 */ /* 0x000fe20000100800 */
[----:B------:R-:W-:Y:S01]  /*9f90*/  @!P4 IMAD.IADD R6, R6, 0x1, -R2 ;  /* 0x000000010606c824 */ /* 0x000fe200078e0a02 */
[----:B------:R-:W-:Y:S02]  /*9fa0*/  ISETP.GE.AND P3, PT, R17, RZ, PT ;  /* 0x000000ff1100720c */ /* 0x000fe40003f66270 */
[----:B------:R-:W4:Y:S01]  /*9fb0*/  LDL.LU R14, [R1+0xe8] ;  /* 0x0000e800010e7983 */ /* 0x000f220000300800 */
[----:B------:R-:W-:Y:S01]  /*9fc0*/  ISETP.GE.AND P4, PT, R15, RZ, PT ;  /* 0x000000ff0f00720c */ /* 0x000fe20003f86270 */
[----:B------:R-:W-:-:S02]  /*9fd0*/  @!P0 IMAD.MOV R8, RZ, RZ, -R8 ;  /* 0x000000ffff088224 */ /* 0x000fc400078e0a08 */
[----:B------:R-:W-:Y:S01]  /*9fe0*/  STL [R1+0x378], R11 ;  /* 0x0003780b01007387 */ /* 0x000fe20000100800 */
[----:B------:R-:W-:-:S03]  /*9ff0*/  ISETP.GE.AND P0, PT, R16, RZ, PT ;  /* 0x000000ff1000720c */ /* 0x000fc60003f06270 */
[----:B------:R-:W5:Y:S04]  /*a000*/  LDL.LU R17, [R1+0xec] ;  /* 0x0000ec0001117983 */ /* 0x000f680000300800 */
[----:B------:R-:W5:Y:S04]  /*a010*/  LDL.LU R15, [R1+0xc0] ;  /* 0x0000c000010f7983 */ /* 0x000f680000300800 */
[----:B------:R0:W-:Y:S01]  /*a020*/  STL [R1+0x380], R9 ;  /* 0x0003800901007387 */ /* 0x0001e20000100800 */
[----:B--2---:R-:W-:Y:S02]  /*a030*/  ISETP.GE.AND P5, PT, R12, RZ, PT ;  /* 0x000000ff0c00720c */ /* 0x004fe40003fa6270 */
[----:B------:R-:W-:-:S02]  /*a040*/  IABS R12, R16 ;  /* 0x00000010000c7213 */ /* 0x000fc40000000000 */
[----:B------:R-:W2:Y:S01]  /*a050*/  LDL R16, [R1+0xbc] ;  /* 0x0000bc0001107983 */ /* 0x000ea20000100800 */
[C---:B------:R-:W-:Y:S02]  /*a060*/  ISETP.GT.U32.AND P6, PT, R2.reuse, R4, PT ;  /* 0x000000040200720c */ /* 0x040fe40003fc4070 */
[----:B------:R-:W-:-:S11]  /*a070*/  ISETP.GT.U32.AND P1, PT, R2, R6, PT ;  /* 0x000000060200720c */ /* 0x000fd60003f24070 */
[----:B------:R-:W-:-:S05]  /*a080*/  @!P6 IMAD.IADD R4, R4, 0x1, -R2 ;  /* 0x000000010404e824 */ /* 0x000fca00078e0a02 */
[----:B------:R-:W-:Y:S01]  /*a090*/  ISETP.GT.U32.AND P2, PT, R2, R4, PT ;  /* 0x000000040200720c */ /* 0x000fe20003f44070 */
[----:B------:R-:W-:Y:S01]  /*a0a0*/  @!P1 IMAD.IADD R6, R6, 0x1, -R2 ;  /* 0x0000000106069824 */ /* 0x000fe200078e0a02 */
[----:B------:R3:W-:Y:S03]  /*a0b0*/  STL [R1+0x384], R8 ;  /* 0x0003840801007387 */ /* 0x0007e60000100800 */
[----:B0-----:R-:W-:-:S08]  /*a0c0*/  IMAD.MOV.U32 R9, RZ, RZ, R6 ;  /* 0x000000ffff097224 */ /* 0x001fd000078e0006 */
[----:B------:R-:W-:-:S04]  /*a0d0*/  @!P2 IMAD.IADD R4, R4, 0x1, -R2 ;  /* 0x000000010404a824 */ /* 0x000fc800078e0a02 */
[----:B------:R-:W-:Y:S02]  /*a0e0*/  IMAD.MOV.U32 R11, RZ, RZ, R4 ;  /* 0x000000ffff0b7224 */ /* 0x000fe400078e0004 */
[----:B------:R-:W-:Y:S02]  /*a0f0*/  @!P5 IMAD.MOV R9, RZ, RZ, -R9 ;  /* 0x000000ffff09d224 */ /* 0x000fe400078e0a09 */
[----:B------:R-:W-:-:S03]  /*a100*/  @!P4 IMAD.MOV R11, RZ, RZ, -R11 ;  /* 0x000000ffff0bc224 */ /* 0x000fc600078e0a0b */
[----:B------:R5:W-:Y:S01]  /*a110*/  STL [R1+0x388], R9 ;  /* 0x0003880901007387 */ /* 0x000be20000100800 */
[----:B---3--:R-:W-:Y:S02]  /*a120*/  IABS R8, R10 ;  /* 0x0000000a00087213 */ /* 0x008fe40000000000 */
[----:B------:R-:W-:-:S03]  /*a130*/  ISETP.GE.AND P1, PT, R10, RZ, PT ;  /* 0x000000ff0a00720c */ /* 0x000fc60003f26270 */
[----:B------:R-:W-:Y:S01]  /*a140*/  IMAD.HI.U32 R10, R0, R8, RZ ;  /* 0x00000008000a7227 */ /* 0x000fe200078e00ff */
[----:B------:R0:W-:Y:S01]  /*a150*/  STL [R1+0x38c], R11 ;  /* 0x00038c0b01007387 */ /* 0x0001e20000100800 */
[----:B----4-:R-:W-:Y:S02]  /*a160*/  ISETP.GE.AND P2, PT, R14, RZ, PT ;  /* 0x000000ff0e00720c */ /* 0x010fe40003f46270 */
[----:B------:R-:W-:Y:S01]  /*a170*/  IMAD.MOV R4, RZ, RZ, -R10 ;  /* 0x000000ffff047224 */ /* 0x000fe200078e0a0a */
[----:B------:R-:W-:Y:S02]  /*a180*/  IABS R6, R14 ;  /* 0x0000000e00067213 */ /* 0x000fe40000000000 */
[----:B------:R-:W3:Y:S01]  /*a190*/  LDL R14, [R1+0xc4] ;  /* 0x0000c400010e7983 */ /* 0x000ee20000100800 */
[----:B--2---:R-:W-:-:S03]  /*a1a0*/  IABS R10, R16 ;  /* 0x00000010000a7213 */ /* 0x004fc60000000000 */
[----:B------:R-:W2:Y:S01]  /*a1b0*/  LDL.LU R16, [R1+0xcc] ;  /* 0x0000cc0001107983 */ /* 0x000ea20000300800 */
[----:B------:R-:W-:-:S04]  /*a1c0*/  IMAD.HI.U32 R3, R0, R12, RZ ;  /* 0x0000000c00037227 */ /* 0x000fc800078e00ff */
[----:B------:R-:W-:Y:S01]  /*a1d0*/  IMAD.MOV R3, RZ, RZ, -R3 ;  /* 0x000000ffff037224 */ /* 0x000fe200078e0a03 */
[----:B------:R-:W-:-:S03]  /*a1e0*/  ISETP.GT.U32.AND P6, PT, R2, R7, PT ;  /* 0x000000070200720c */ /* 0x000fc60003fc4070 */
[----:B------:R-:W-:-:S05]  /*a1f0*/  IMAD R3, R2, R3, R12 ;  /* 0x0000000302037224 */ /* 0x000fca00078e020c */
[----:B------:R-:W-:-:S05]  /*a200*/  ISETP.GT.U32.AND P5, PT, R2, R3, PT ;  /* 0x000000030200720c */ /* 0x000fca0003fa4070 */
[----:B------:R-:W-:Y:S01]  /*a210*/  @!P6 IMAD.IADD R7, R7, 0x1, -R2 ;  /* 0x000000010707e824 */ /* 0x000fe200078e0a02 */
[----:B-----5:R-:W-:Y:S02]  /*a220*/  IABS R9, R17 ;  /* 0x0000001100097213 */ /* 0x020fe40000000000 */
[----:B------:R-:W-:Y:S02]  /*a230*/  ISETP.GE.AND P4, PT, R17, RZ, PT ;  /* 0x000000ff1100720c */ /* 0x000fe40003f86270 */
[----:B------:R-:W-:-:S03]  /*a240*/  ISETP.GT.U32.AND P6, PT, R2, R7, PT ;  /* 0x000000070200720c */ /* 0x000fc60003fc4070 */
[----:B------:R-:W-:Y:S02]  /*a250*/  @!P5 IMAD.IADD R3, R3, 0x1, -R2 ;  /* 0x000000010303d824 */ /* 0x000fe400078e0a02 */
[----:B------:R-:W-:Y:S02]  /*a260*/  IMAD.MOV.U32 R17, RZ, RZ, R18 ;  /* 0x000000ffff117224 */ /* 0x000fe400078e0012 */
[----:B------:R-:W-:Y:S01]  /*a270*/  IMAD.MOV.U32 R18, RZ, RZ, R13 ;  /* 0x000000ffff127224 */ /* 0x000fe200078e000d */
[----:B------:R-:W-:Y:S01]  /*a280*/  ISETP.GT.U32.AND P5, PT, R2, R3, PT ;  /* 0x000000030200720c */ /* 0x000fe20003fa4070 */
[----:B------:R-:W-:-:S04]  /*a290*/  IMAD.HI.U32 R13, R0, R6, RZ ;  /* 0x00000006000d7227 */ /* 0x000fc800078e00ff */
[C---:B------:R-:W-:Y:S02]  /*a2a0*/  IMAD R4, R2.reuse, R4, R8 ;  /* 0x0000000402047224 */ /* 0x040fe400078e0208 */
[----:B------:R-:W-:Y:S02]  /*a2b0*/  IMAD.MOV.U32 R8, RZ, RZ, R9 ;  /* 0x000000ffff087224 */ /* 0x000fe400078e0009 */
[----:B------:R-:W-:Y:S01]  /*a2c0*/  IMAD.MOV.U32 R9, RZ, RZ, R10 ;  /* 0x000000ffff097224 */ /* 0x000fe200078e000a */
[----:B------:R-:W-:Y:S01]  /*a2d0*/  IABS R10, R15 ;  /* 0x0000000f000a7213 */ /* 0x000fe20000000000 */
[----:B------:R-:W-:Y:S02]  /*a2e0*/  IMAD.MOV R13, RZ, RZ, -R13 ;  /* 0x000000ffff0d7224 */ /* 0x000fe400078e0a0d */
[----:B------:R-:W-:Y:S02]  /*a2f0*/  @!P6 IMAD.IADD R7, R7, 0x1, -R2 ;  /* 0x000000010707e824 */ /* 0x000fe400078e0a02 */
[----:B------:R-:W-:-:S02]  /*a300*/  IMAD R6, R2, R13, R6 ;  /* 0x0000000d02067224 */ /* 0x000fc400078e0206 */
[----:B0-----:R-:W-:-:S04]  /*a310*/  IMAD.HI.U32 R11, R0, R8, RZ ;  /* 0x00000008000b7227 */ /* 0x001fc800078e00ff */
[----:B------:R-:W-:-:S04]  /*a320*/  IMAD.HI.U32 R12, R0, R9, RZ ;  /* 0x00000009000c7227 */ /* 0x000fc800078e00ff */
[----:B------:R-:W-:Y:S01]  /*a330*/  @!P5 IMAD.IADD R3, R3, 0x1, -R2 ;  /* 0x000000010303d824 */ /* 0x000fe200078e0a02 */
[----:B---3--:R-:W-:Y:S01]  /*a340*/  IABS R13, R14 ;  /* 0x0000000e000d7213 */ /* 0x008fe20000000000 */
[----:B------:R-:W-:-:S04]  /*a350*/  IMAD.HI.U32 R14, R0, R10, RZ ;  /* 0x0000000a000e7227 */ /* 0x000fc800078e00ff */
[----:B------:R-:W-:Y:S02]  /*a360*/  IMAD.MOV R11, RZ, RZ, -R11 ;  /* 0x000000ffff0b7224 */ /* 0x000fe400078e0a0b */
[----:B------:R-:W-:Y:S02]  /*a370*/  IMAD.MOV R12, RZ, RZ, -R12 ;  /* 0x000000ffff0c7224 */ /* 0x000fe400078e0a0c */
[----:B------:R-:W-:Y:S02]  /*a380*/  IMAD.MOV R14, RZ, RZ, -R14 ;  /* 0x000000ffff0e7224 */ /* 0x000fe400078e0a0e */
[C---:B------:R-:W-:Y:S02]  /*a390*/  IMAD R8, R2.reuse, R11, R8 ;  /* 0x0000000b02087224 */ /* 0x040fe400078e0208 */
[C---:B------:R-:W-:Y:S02]  /*a3a0*/  IMAD R9, R2.reuse, R12, R9 ;  /* 0x0000000c02097224 */ /* 0x040fe400078e0209 */
[----:B------:R-:W-:Y:S01]  /*a3b0*/  IMAD R10, R2, R14, R10 ;  /* 0x0000000e020a7224 */ /* 0x000fe200078e020a */
[----:B--2---:R0:W-:Y:S04]  /*a3c0*/  STL [R1+0x365c], R16 ;  /* 0x00365c1001007387 */ /* 0x0041e80000100800 */
[----:B------:R1:W-:Y:S04]  /*a3d0*/  STL [R1+0x3660], R15 ;  /* 0x0036600f01007387 */ /* 0x0003e80000100800 */
[----:B------:R-:W2:Y:S01]  /*a3e0*/  LDL R11, [R1+0xd0] ;  /* 0x0000d000010b7983 */ /* 0x000ea20000100800 */
[----:B0-----:R-:W-:-:S03]  /*a3f0*/  IMAD.MOV.U32 R16, RZ, RZ, R3 ;  /* 0x000000ffff107224 */ /* 0x001fc600078e0003 */
[----:B------:R-:W3:Y:S01]  /*a400*/  LDL R12, [R1+0xc8] ;  /* 0x0000c800010c7983 */ /* 0x000ee20000100800 */
[----:B-1----:R-:W-:Y:S02]  /*a410*/  IMAD.MOV.U32 R15, RZ, RZ, R7 ;  /* 0x000000ffff0f7224 */ /* 0x002fe400078e0007 */
[----:B------:R-:W-:Y:S01]  /*a420*/  @!P0 IMAD.MOV R16, RZ, RZ, -R16 ;  /* 0x000000ffff108224 */ /* 0x000fe200078e0a10 */
[----:B------:R-:W4:Y:S01]  /*a430*/  LDL R14, [R1+0xd4] ;  /* 0x0000d400010e7983 */ /* 0x000f220000100800 */
[----:B------:R-:W-:-:S03]  /*a440*/  @!P3 IMAD.MOV R15, RZ, RZ, -R15 ;  /* 0x000000ffff0fb224 */ /* 0x000fc600078e0a0f */
[----:B------:R-:W5:Y:S04]  /*a450*/  LDL.LU R3, [R1+0xbc] ;  /* 0x0000bc0001037983 */ /* 0x000f680000300800 */
[----:B------:R0:W-:Y:S04]  /*a460*/  STL [R1+0x390], R15 ;  /* 0x0003900f01007387 */ /* 0x0001e80000100800 */
[----:B0-----:R-:W2:Y:S04]  /*a470*/  LDL.LU R15, [R1+0x3660] ;  /* 0x00366000010f7983 */ /* 0x001ea80000300800 */
[----:B------:R0:W-:Y:S04]  /*a480*/  STL [R1+0x394], R16 ;  /* 0x0003941001007387 */ /* 0x0001e80000100800 */
[----:B0-----:R-:W2:Y:S01]  /*a490*/  LDL.LU R16, [R1+0x365c] ;  /* 0x00365c0001107983 */ /* 0x001ea20000300800 */
[----:B------:R-:W-:-:S13]  /*a4a0*/  ISETP.GT.U32.AND P6, PT, R2, R4, PT ;  /* 0x000000040200720c */ /* 0x000fda0003fc4070 */
[----:B------:R-:W-:-:S05]  /*a4b0*/  @!P6 IMAD.IADD R4, R4, 0x1, -R2 ;  /* 0x000000010404e824 */ /* 0x000fca00078e0a02 */
[----:B------:R-:W-:-:S13]  /*a4c0*/  ISETP.GT.U32.AND P6, PT, R2, R4, PT ;  /* 0x000000040200720c */ /* 0x000fda0003fc4070 */
[----:B------:R-:W-:Y:S01]  /*a4d0*/  @!P6 IMAD.IADD R4, R4, 0x1, -R2 ;  /* 0x000000010404e824 */ /* 0x000fe200078e0a02 */
[----:B-----5:R-:W-:Y:S02]  /*a4e0*/  ISETP.GE.AND P6, PT, R3, RZ, PT ;  /* 0x000000ff0300720c */ /* 0x020fe40003fc6270 */
[----:B---3--:R-:W-:Y:S02]  /*a4f0*/  IABS R3, R12 ;  /* 0x0000000c00037213 */ /* 0x008fe40000000000 */
[----:B--2---:R-:W-:Y:S01]  /*a500*/  IABS R12, R16 ;  /* 0x00000010000c7213 */ /* 0x004fe20000000000 */
[----:B------:R0:W-:Y:S04]  /*a510*/  STL [R1+0x3654], R16 ;  /* 0x0036541001007387 */ /* 0x0001e80000100800 */
[----:B0-----:R-:W2:Y:S01]  /*a520*/  LDL.LU R16, [R1+0xc8] ;  /* 0x0000c80001107983 */ /* 0x001ea20000300800 */
[----:B------:R-:W-:Y:S01]  /*a530*/  ISETP.GT.U32.AND P5, PT, R2, R6, PT ;  /* 0x000000060200720c */ /* 0x000fe20003fa4070 */
[----:B------:R-:W-:-:S04]  /*a540*/  IMAD.HI.U32 R7, R0, R13, RZ ;  /* 0x0000000d00077227 */ /* 0x000fc800078e00ff */
[----:B------:R-:W-:-:S08]  /*a550*/  IMAD.MOV R7, RZ, RZ, -R7 ;  /* 0x000000ffff077224 */ /* 0x000fd000078e0a07 */
[----:B------:R-:W-:Y:S01]  /*a560*/  @!P5 IMAD.IADD R6, R6, 0x1, -R2 ;  /* 0x000000010606d824 */ /* 0x000fe200078e0a02 */
[C---:B------:R-:W-:Y:S01]  /*a570*/  ISETP.GT.U32.AND P5, PT, R2.reuse, R10, PT ;  /* 0x0000000a0200720c */ /* 0x040fe20003fa4070 */
[----:B------:R-:W-:Y:S01]  /*a580*/  IMAD R13, R2, R7, R13 ;  /* 0x00000007020d7224 */ /* 0x000fe200078e020d */
[----:B----4-:R-:W-:Y:S01]  /*a590*/  IABS R7, R14 ;  /* 0x0000000e00077213 */ /* 0x010fe20000000000 */
[----:B------:R-:W-:Y:S01]  /*a5a0*/  IMAD.MOV.U32 R14, RZ, RZ, R4 ;  /* 0x000000ffff0e7224 */ /* 0x000fe200078e0004 */
[----:B--2---:R0:W-:Y:S04]  /*a5b0*/  STL [R1+0x3658], R16 ;  /* 0x0036581001007387 */ /* 0x0041e80000100800 */
[----:B0-----:R-:W2:Y:S05]  /*a5c0*/  LDL.LU R16, [R1+0xc4] ;  /* 0x0000c40001107983 */ /* 0x001eaa0000300800 */
[----:B------:R-:W-:-:S02]  /*a5d0*/  @!P5 IMAD.IADD R10, R10, 0x1, -R2 ;  /* 0x000000010a0ad824 */ /* 0x000fc400078e0a02 */
[----:B------:R-:W-:-:S03]  /*a5e0*/  @!P1 IMAD.MOV R14, RZ, RZ, -R14 ;  /* 0x000000ffff0e9224 */ /* 0x000fc600078e0a0e */
[----:B------:R-:W-:Y:S02]  /*a5f0*/  ISETP.GT.U32.AND P1, PT, R2, R10, PT ;  /* 0x0000000a0200720c */ /* 0x000fe40003f24070 */
[----:B------:R0:W-:Y:S11]  /*a600*/  STL [R1+0x37c], R14 ;  /* 0x00037c0e01007387 */ /* 0x0001f60000100800 */
[----:B------:R-:W-:Y:S01]  /*a610*/  @!P1 IMAD.IADD R10, R10, 0x1, -R2 ;  /* 0x000000010a0a9824 */ /* 0x000fe200078e0a02 */
[----:B------:R-:W-:-:S02]  /*a620*/  ISETP.GT.U32.AND P3, PT, R2, R8, PT ;  /* 0x000000080200720c */ /* 0x000fc40003f64070 */
[----:B--2---:R-:W-:Y:S02]  /*a630*/  ISETP.GE.AND P1, PT, R16, RZ, PT ;  /* 0x000000ff1000720c */ /* 0x004fe40003f26270 */
[----:B------:R-:W2:Y:S09]  /*a640*/  LDL.LU R16, [R1+0x3658] ;  /* 0x0036580001107983 */ /* 0x000eb20000300800 */
[----:B------:R-:W-:Y:S01]  /*a650*/  @!P3 IMAD.IADD R8, R8, 0x1, -R2 ;  /* 0x000000010808b824 */ /* 0x000fe200078e0a02 */
[----:B------:R-:W-:Y:S01]  /*a660*/  ISETP.GT.U32.AND P3, PT, R2, R6, PT ;  /* 0x000000060200720c */ /* 0x000fe20003f64070 */
[----:B------:R-:W-:Y:S01]  /*a670*/  IMAD.HI.U32 R4, R0, R3, RZ ;  /* 0x0000000300047227 */ /* 0x000fe200078e00ff */
[----:B------:R-:W-:-:S03]  /*a680*/  IABS R11, R11 ;  /* 0x0000000b000b7213 */ /* 0x000fc60000000000 */
[----:B------:R-:W-:-:S08]  /*a690*/  IMAD.MOV R4, RZ, RZ, -R4 ;  /* 0x000000ffff047224 */ /* 0x000fd000078e0a04 */
[----:B------:R-:W-:Y:S01]  /*a6a0*/  @!P3 IMAD.IADD R6, R6, 0x1, -R2 ;  /* 0x000000010606b824 */ /* 0x000fe200078e0a02 */
[C---:B------:R-:W-:Y:S01]  /*a6b0*/  ISETP.GT.U32.AND P3, PT, R2.reuse, R13, PT ;  /* 0x0000000d0200720c */ /* 0x040fe20003f64070 */
[----:B------:R-:W-:Y:S02]  /*a6c0*/  IMAD R3, R2, R4, R3 ;  /* 0x0000000402037224 */ /* 0x000fe400078e0203 */
[----:B------:R-:W-:-:S04]  /*a6d0*/  IMAD.HI.U32 R4, R0, R12, RZ ;  /* 0x0000000c00047227 */ /* 0x000fc800078e00ff */
[----:B0-----:R-:W-:-:S04]  /*a6e0*/  IMAD.HI.U32 R14, R0, R11, RZ ;  /* 0x0000000b000e7227 */ /* 0x001fc800078e00ff */
[----:B------:R-:W-:Y:S02]  /*a6f0*/  IMAD.MOV R4, RZ, RZ, -R4 ;  /* 0x000000ffff047224 */ /* 0x000fe400078e0a04 */
[----:B------:R-:W-:Y:S02]  /*a700*/  IMAD.MOV R14, RZ, RZ, -R14 ;  /* 0x000000ffff0e7224 */ /* 0x000fe400078e0a0e */
[----:B------:R-:W-:Y:S02]  /*a710*/  @!P3 IMAD.IADD R13, R13, 0x1, -R2 ;  /* 0x000000010d0db824 */ /* 0x000fe400078e0a02 */
[C---:B------:R-:W-:Y:S02]  /*a720*/  IMAD R4, R2.reuse, R4, R12 ;  /* 0x0000000402047224 */ /* 0x040fe400078e020c */
[C---:B------:R-:W-:Y:S01]  /*a730*/  IMAD R11, R2.reuse, R14, R11 ;  /* 0x0000000e020b7224 */ /* 0x040fe200078e020b */
[----:B------:R-:W-:Y:S02]  /*a740*/  ISETP.GT.U32.AND P0, PT, R2, R9, PT ;  /* 0x000000090200720c */ /* 0x000fe40003f04070 */
[----:B--2---:R-:W-:-:S02]  /*a750*/  ISETP.GE.AND P3, PT, R16, RZ, PT ;  /* 0x000000ff1000720c */ /* 0x004fc40003f66270 */
[----:B------:R-:W2:Y:S04]  /*a760*/  LDL.LU R16, [R1+0x3654] ;  /* 0x0036540001107983 */ /* 0x000ea80000300800 */
[----:B------:R-:W3:Y:S04]  /*a770*/  LDL.LU R12, [R1+0xd0] ;  /* 0x0000d000010c7983 */ /* 0x000ee80000300800 */
[----:B------:R-:W4:Y:S01]  /*a780*/  LDL.LU R14, [R1+0xd8] ;  /* 0x0000d800010e7983 */ /* 0x000f220000300800 */
[----:B------:R-:W-:-:S05]  /*a790*/  @!P0 IMAD.IADD R9, R9, 0x1, -R2 ;  /* 0x0000000109098824 */ /* 0x000fca00078e0a02 */
[C---:B------:R-:W-:Y:S02]  /*a7a0*/  ISETP.GT.U32.AND P5, PT, R2.reuse, R9, PT ;  /* 0x000000090200720c */ /* 0x040fe40003fa4070 */
[----:B------:R-:W-:-:S11]  /*a7b0*/  ISETP.GT.U32.AND P0, PT, R2, R8, PT ;  /* 0x000000080200720c */ /* 0x000fd60003f04070 */
[--C-:B------:R-:W-:Y:S01]  /*a7c0*/  @!P5 IMAD.IADD R9, R9, 0x1, -R2.reuse ;  /* 0x000000010909d824 */ /* 0x100fe200078e0a02 */
[----:B------:R-:W-:Y:S01]  /*a7d0*/  ISETP.GT.U32.AND P5, PT, R2, R3, PT ;  /* 0x000000030200720c */ /* 0x000fe20003fa4070 */
[----:B------:R-:W-:Y:S01]  /*a7e0*/  @!P0 IMAD.IADD R8, R8, 0x1, -R2 ;  /* 0x0000000108088824 */ /* 0x000fe200078e0a02 */
[----:B------:R-:W-:Y:S01]  /*a7f0*/  ISETP.GE.AND P0, PT, R15, RZ, PT ;  /* 0x000000ff0f00720c */ /* 0x000fe20003f06270 */
[----:B------:R-:W-:-:S04]  /*a800*/  IMAD.HI.U32 R15, R0, R7, RZ ;  /* 0x00000007000f7227 */ /* 0x000fc800078e00ff */
[----:B------:R-:W-:-:S06]  /*a810*/  IMAD.MOV R15, RZ, RZ, -R15 ;  /* 0x000000ffff0f7224 */ /* 0x000fcc00078e0a0f */
[----:B------:R-:W-:Y:S02]  /*a820*/  @!P5 IMAD.IADD R3, R3, 0x1, -R2 ;  /* 0x000000010303d824 */ /* 0x000fe400078e0a02 */
[----:B------:R-:W-:-:S03]  /*a830*/  IMAD R15, R2, R15, R7 ;  /* 0x0000000f020f7224 */ /* 0x000fc600078e0207 */
[----:B------:R-:W-:Y:S01]  /*a840*/  ISETP.GT.U32.AND P5, PT, R2, R3, PT ;  /* 0x000000030200720c */ /* 0x000fe20003fa4070 */
[----:B------:R-:W-:Y:S02]  /*a850*/  @!P4 IMAD.MOV R8, RZ, RZ, -R8 ;  /* 0x000000ffff08c224 */ /* 0x000fe400078e0a08 */
[----:B------:R-:W-:Y:S02]  /*a860*/  @!P6 IMAD.MOV R9, RZ, RZ, -R9 ;  /* 0x000000ffff09e224 */ /* 0x000fe400078e0a09 */
[----:B------:R-:W-:-:S08]  /*a870*/  @!P0 IMAD.MOV R10, RZ, RZ, -R10 ;  /* 0x000000ffff0a8224 */ /* 0x000fd000078e0a0a */
[----:B------:R-:W-:Y:S01]  /*a880*/  @!P5 IMAD.IADD R3, R3, 0x1, -R2 ;  /* 0x000000010303d824 */ /* 0x000fe200078e0a02 */
[----:B----4-:R-:W-:Y:S01]  /*a890*/  IABS R7, R14 ;  /* 0x0000000e00077213 */ /* 0x010fe20000000000 */
[----:B------:R0:W-:Y:S02]  /*a8a0*/  STL [R1+0x3650], R14 ;  /* 0x0036500e01007387 */ /* 0x0001e40000100800 */
[----:B0-----:R-:W-:Y:S02]  /*a8b0*/  IMAD.MOV.U32 R14, RZ, RZ, R6 ;  /* 0x000000ffff0e7224 */ /* 0x001fe400078e0006 */
[----:B------:R-:W4:Y:S02]  /*a8c0*/  LDL R6, [R1+0xdc] ;  /* 0x0000dc0001067983 */ /* 0x000f240000100800 */
[----:B------:R-:W-:Y:S01]  /*a8d0*/  @!P2 IMAD.MOV R14, RZ, RZ, -R14 ;  /* 0x000000ffff0ea224 */ /* 0x000fe200078e0a0e */
[----:B--2---:R-:W-:-:S04]  /*a8e0*/  ISETP.GE.AND P0, PT, R16, RZ, PT ;  /* 0x000000ff1000720c */ /* 0x004fc80003f06270 */
[----:B------:R0:W-:Y:S04]  /*a8f0*/  STL [R1+0x308], R14 ;  /* 0x0003080e01007387 */ /* 0x0001e80000100800 */
[----:B0-----:R-:W2:Y:S04]  /*a900*/  LDL.LU R14, [R1+0xd4] ;  /* 0x0000d400010e7983 */ /* 0x001ea80000300800 */
[----:B------:R0:W-:Y:S04]  /*a910*/  STL [R1+0x2f0], R8 ;  /* 0x0002f00801007387 */ /* 0x0001e80000100800 */
[----:B------:R-:W-:Y:S04]  /*a920*/  STL [R1+0x2e8], R9 ;  /* 0x0002e80901007387 */ /* 0x000fe80000100800 */
[----:B------:R-:W5:Y:S04]  /*a930*/  LDL R16, [R1+0xe4] ;  /* 0x0000e40001107983 */ /* 0x000f680000100800 */
[----:B------:R1:W-:Y:S04]  /*a940*/  STL [R1+0x2e0], R10 ;  /* 0x0002e00a01007387 */ /* 0x0003e80000100800 */
[----:B------:R1:W-:Y:S01]  /*a950*/  STL [R1+0x364c], R3 ;  /* 0x00364c0301007387 */ /* 0x0003e20000100800 */
[----:B------:R-:W-:-:S02]  /*a960*/  ISETP.GT.U32.AND P2, PT, R2, R13, PT ;  /* 0x0000000d0200720c */ /* 0x000fc40003f44070 */
[----:B------:R-:W-:Y:S01]  /*a970*/  ISETP.GT.U32.AND P4, PT, R2, R4, PT ;  /* 0x000000040200720c */ /* 0x000fe20003f84070 */
[----:B0-----:R-:W-:Y:S01]  /*a980*/  IMAD.HI.U32 R8, R0, R7, RZ ;  /* 0x0000000700087227 */ /* 0x001fe200078e00ff */
[----:B---3--:R-:W-:Y:S01]  /*a990*/  ISETP.GE.AND P5, PT, R12, RZ, PT ;  /* 0x000000ff0c00720c */ /* 0x008fe20003fa6270 */
[----:B-1----:R-:W3:Y:S04]  /*a9a0*/  LDL R10, [R1+0xf4] ;  /* 0x0000f400010a7983 */ /* 0x002ee80000100800 */
[----:B------:R-:W3:Y:S04]  /*a9b0*/  LDL R3, [R1+0xf0] ;  /* 0x0000f00001037983 */ /* 0x000ee80000100800 */
[----:B------:R-:W-:Y:S01]  /*a9c0*/  @!P2 IMAD.IADD R13, R13, 0x1, -R2 ;  /* 0x000000010d0da824 */ /* 0x000fe200078e0a02 */
[----:B------:R-:W4:Y:S01]  /*a9d0*/  LDL R12, [R1+0xf8] ;  /* 0x0000f800010c7983 */ /* 0x000f220000100800 */
[----:B------:R-:W-:-:S02]  /*a9e0*/  IMAD.MOV R8, RZ, RZ, -R8 ;  /* 0x000000ffff087224 */ /* 0x000fc400078e0a08 */
[----:B------:R-:W-:Y:S02]  /*a9f0*/  @!P1 IMAD.MOV R13, RZ, RZ, -R13 ;  /* 0x000000ffff0d9224 */ /* 0x000fe400078e0a0d */
[----:B------:R-:W-:Y:S02]  /*aa00*/  @!P4 IMAD.IADD R4, R4, 0x1, -R2 ;  /* 0x000000010404c824 */ /* 0x000fe400078e0a02 */
[C---:B------:R-:W-:Y:S01]  /*aa10*/  IMAD R7, R2.reuse, R8, R7 ;  /* 0x0000000802077224 */ /* 0x040fe200078e0207 */
[----:B------:R-:W-:Y:S02]  /*aa20*/  ISETP.GT.U32.AND P6, PT, R2, R11, PT ;  /* 0x0000000b0200720c */ /* 0x000fe40003fc4070 */
[----:B--2---:R-:W-:Y:S02]  /*aa30*/  ISETP.GE.AND P4, PT, R14, RZ, PT ;  /* 0x000000ff0e00720c */ /* 0x004fe40003f86270 */
[----:B------:R-:W2:Y:S04]  /*aa40*/  LDL.LU R14, [R1+0x3650] ;  /* 0x00365000010e7983 */ /* 0x000ea80000300800 */
[----:B------:R0:W-:Y:S01]  /*aa50*/  STL [R1+0x2d8], R13 ;  /* 0x0002d80d01007387 */ /* 0x0001e20000100800 */
[----:B---3--:R-:W-:-:S03]  /*aa60*/  IABS R8, R3 ;  /* 0x0000000300087213 */ /* 0x008fc60000000000 */
[----:B------:R-:W3:Y:S01]  /*aa70*/  LDL.LU R3, [R1+0xdc] ;  /* 0x0000dc0001037983 */ /* 0x000ee20000300800 */
[----:B------:R-:W-:Y:S01]  /*aa80*/  ISETP.GT.U32.AND P2, PT, R2, R15, PT ;  /* 0x0000000f0200720c */ /* 0x000fe20003f44070 */
[----:B------:R-:W-:Y:S01]  /*aa90*/  @!P6 IMAD.IADD R11, R11, 0x1, -R2 ;  /* 0x000000010b0be824 */ /* 0x000fe200078e0a02 */
[----:B----4-:R-:W-:-:S05]  /*aaa0*/  IABS R6, R6 ;  /* 0x0000000600067213 */ /* 0x010fca0000000000 */
[----:B------:R-:W-:-:S06]  /*aab0*/  IMAD.HI.U32 R9, R0, R6, RZ ;  /* 0x0000000600097227 */ /* 0x000fcc00078e00ff */
[----:B------:R-:W-:Y:S01]  /*aac0*/  @!P2 IMAD.IADD R15, R15, 0x1, -R2 ;  /* 0x000000010f0fa824 */ /* 0x000fe200078e0a02 */
[----:B------:R-:W-:Y:S01]  /*aad0*/  ISETP.GT.U32.AND P2, PT, R2, R11, PT ;  /* 0x0000000b0200720c */ /* 0x000fe20003f44070 */
[----:B------:R-:W-:-:S04]  /*aae0*/  IMAD.MOV R9, RZ, RZ, -R9 ;  /* 0x000000ffff097224 */ /* 0x000fc800078e0a09 */
[C---:B------:R-:W-:Y:S01]  /*aaf0*/  IMAD R6, R2.reuse, R9, R6 ;  /* 0x0000000902067224 */ /* 0x040fe200078e0206 */
[----:B------:R-:W-:-:S07]  /*ab00*/  ISETP.GT.U32.AND P1, PT, R2, R15, PT ;  /* 0x0000000f0200720c */ /* 0x000fce0003f24070 */
[----:B------:R-:W-:Y:S01]  /*ab10*/  @!P2 IMAD.IADD R11, R11, 0x1, -R2 ;  /* 0x000000010b0ba824 */ /* 0x000fe200078e0a02 */
[----:B------:R-:W-:Y:S02]  /*ab20*/  ISETP.GT.U32.AND P2, PT, R2, R6, PT ;  /* 0x000000060200720c */ /* 0x000fe40003f44070 */
[----:B------:R-:W-:-:S03]  /*ab30*/  IABS R9, R10 ;  /* 0x0000000a00097213 */ /* 0x000fc60000000000 */
[----:B------:R-:W-:Y:S01]  /*ab40*/  @!P1 IMAD.IADD R15, R15, 0x1, -R2 ;  /* 0x000000010f0f9824 */ /* 0x000fe200078e0a02 */
[----:B------:R-:W-:Y:S01]  /*ab50*/  IABS R10, R12 ;  /* 0x0000000c000a7213 */ /* 0x000fe20000000000 */
[----:B------:R-:W-:-:S06]  /*ab60*/  IMAD.HI.U32 R12, R0, R8, RZ ;  /* 0x00000008000c7227 */ /* 0x000fcc00078e00ff */
[----:B------:R-:W-:Y:S02]  /*ab70*/  @!P2 IMAD.IADD R6, R6, 0x1, -R2 ;  /* 0x000000010606a824 */ /* 0x000fe400078e0a02 */
[----:B------:R-:W-:-:S04]  /*ab80*/  IMAD.MOV R12, RZ, RZ, -R12 ;  /* 0x000000ffff0c7224 */ /* 0x000fc800078e0a0c */
[----:B------:R-:W-:Y:S01]  /*ab90*/  IMAD R8, R2, R12, R8 ;  /* 0x0000000c02087224 */ /* 0x000fe200078e0208 */
[----:B--2---:R-:W-:Y:S01]  /*aba0*/  ISETP.GE.AND P1, PT, R14, RZ, PT ;  /* 0x000000ff0e00720c */ /* 0x004fe20003f26270 */
[----:B------:R-:W-:-:S04]  /*abb0*/  IMAD.HI.U32 R14, R0, R9, RZ ;  /* 0x00000009000e7227 */ /* 0x000fc800078e00ff */
[----:B------:R-:W-:-:S04]  /*abc0*/  IMAD.MOV R14, RZ, RZ, -R14 ;  /* 0x000000ffff0e7224 */ /* 0x000fc800078e0a0e */
[----:B------:R-:W-:Y:S01]  /*abd0*/  IMAD R9, R2, R14, R9 ;  /* 0x0000000e02097224 */ /* 0x000fe200078e0209 */
[----:B---3--:R-:W-:Y:S02]  /*abe0*/  ISETP.GE.AND P2, PT, R3, RZ, PT ;  /* 0x000000ff0300720c */ /* 0x008fe40003f46270 */
[----:B------:R-:W2:Y:S04]  /*abf0*/  LDL.LU R3, [R1+0x364c] ;  /* 0x00364c0001037983 */ /* 0x000ea80000300800 */
[----:B------:R-:W3:Y:S04]  /*ac00*/  LDL R14, [R1+0x100] ;  /* 0x00010000010e7983 */ /* 0x000ee80000100800 */
[----:B------:R-:W4:Y:S01]  /*ac10*/  LDL R12, [R1+0xfc] ;  /* 0x0000fc00010c7983 */ /* 0x000f220000100800 */
[----:B-----5:R-:W-:-:S02]  /*ac20*/  IABS R16, R16 ;  /* 0x0000001000107213 */ /* 0x020fc40000000000 */
[----:B------:R-:W-:-:S03]  /*ac30*/  ISETP.GT.U32.AND P6, PT, R2, R4, PT ;  /* 0x000000040200720c */ /* 0x000fc60003fc4070 */
[----:B0-----:R-:W-:-:S04]  /*ac40*/  IMAD.HI.U32 R13, R0, R16, RZ ;  /* 0x00000010000d7227 */ /* 0x001fc800078e00ff */
[----:B------:R-:W-:-:S04]  /*ac50*/  IMAD.MOV R13, RZ, RZ, -R13 ;  /* 0x000000ffff0d7224 */ /* 0x000fc800078e0a0d */
[----:B------:R-:W-:Y:S02]  /*ac60*/  IMAD R16, R2, R13, R16 ;  /* 0x0000000d02107224 */ /* 0x000fe400078e0210 */
[----:B------:R-:W-:Y:S01]  /*ac70*/  IMAD.HI.U32 R13, R0, R10, RZ ;  /* 0x0000000a000d7227 */ /* 0x000fe200078e00ff */
[----:B------:R0:W-:Y:S03]  /*ac80*/  STL [R1+0x3648], R9 ;  /* 0x0036480901007387 */ /* 0x0001e60000100800 */
[----:B------:R-:W-:Y:S02]  /*ac90*/  @!P6 IMAD.IADD R4, R4, 0x1, -R2 ;  /* 0x000000010404e824 */ /* 0x000fe400078e0a02 */
[----:B------:R-:W-:Y:S02]  /*aca0*/  IMAD.MOV R13, RZ, RZ, -R13 ;  /* 0x000000ffff0d7224 */ /* 0x000fe400078e0a0d */
[----:B------:R-:W-:-:S02]  /*acb0*/  @!P0 IMAD.MOV R4, RZ, RZ, -R4 ;  /* 0x000000ffff048224 */ /* 0x000fc400078e0a04 */
[----:B------:R-:W-:Y:S02]  /*acc0*/  IMAD R10, R2, R13, R10 ;  /* 0x0000000d020a7224 */ /* 0x000fe400078e020a */
[----:B0-----:R-:W-:Y:S02]  /*acd0*/  IMAD.MOV.U32 R9, RZ, RZ, R15 ;  /* 0x000000ffff097224 */ /* 0x001fe400078e000f */
[----:B--2---:R-:W-:-:S05]  /*ace0*/  @!P3 IMAD.MOV R3, RZ, RZ, -R3 ;  /* 0x000000ffff03b224 */ /* 0x004fca00078e0a03 */
[----:B------:R0:W-:Y:S01]  /*acf0*/  STL [R1+0x2d0], R3 ;  /* 0x0002d00301007387 */ /* 0x0001e20000100800 */
[----:B---3--:R-:W-:Y:S02]  /*ad00*/  IABS R13, R14 ;  /* 0x0000000e000d7213 */ /* 0x008fe40000000000 */
[----:B----4-:R-:W-:Y:S01]  /*ad10*/  IABS R12, R12 ;  /* 0x0000000c000c7213 */ /* 0x010fe20000000000 */
[----:B------:R-:W2:Y:S01]  /*ad20*/  LDL.LU R14, [R1+0xe4] ;  /* 0x0000e400010e7983 */ /* 0x000ea20000300800 */
[----:B0-----:R-:W-:-:S03]  /*ad30*/  IMAD.MOV.U32 R3, RZ, RZ, R11 ;  /* 0x000000ffff037224 */ /* 0x001fc600078e000b */
[----:B------:R0:W-:Y:S01]  /*ad40*/  STL [R1+0x2c8], R4 ;  /* 0x0002c80401007387 */ /* 0x0001e20000100800 */
[----:B------:R-:W-:-:S03]  /*ad50*/  @!P5 IMAD.MOV R3, RZ, RZ, -R3 ;  /* 0x000000ffff03d224 */ /* 0x000fc600078e0a03 */
[----:B------:R-:W3:Y:S04]  /*ad60*/  LDL.LU R15, [R1+0x104] ;  /* 0x00010400010f7983 */ /* 0x000ee80000300800 */
[----:B------:R-:W4:Y:S01]  /*ad70*/  LDL.LU R11, [R1+0xf4] ;  /* 0x0000f400010b7983 */ /* 0x000f220000300800 */
[----:B0-----:R-:W-:-:S03]  /*ad80*/  IMAD.HI.U32 R4, R0, R13, RZ ;  /* 0x0000000d00047227 */ /* 0x001fc600078e00ff */
[----:B------:R0:W-:Y:S04]  /*ad90*/  STL [R1+0x2c4], R3 ;  /* 0x0002c40301007387 */ /* 0x0001e80000100800 */
[----:B------:R1:W-:Y:S01]  /*ada0*/  STL [R1+0x3644], R0 ;  /* 0x0036440001007387 */ /* 0x0003e20000100800 */
[----:B0-----:R-:W-:-:S03]  /*adb0*/  IMAD.HI.U32 R3, R0, R12, RZ ;  /* 0x0000000c00037227 */ /* 0x001fc600078e00ff */
[----:B-1----:R-:W5:Y:S01]  /*adc0*/  LDL.LU R0, [R1+0xf0] ;  /* 0x0000f00001007983 */ /* 0x002f620000300800 */
[----:B------:R-:W-:Y:S01]  /*add0*/  ISETP.GT.U32.AND P6, PT, R2, R7, PT ;  /* 0x000000070200720c */ /* 0x000fe20003fc4070 */
[----:B------:R-:W-:-:S05]  /*ade0*/  @!P4 IMAD.MOV R9, RZ, RZ, -R9 ;  /* 0x000000ffff09c224 */ /* 0x000fca00078e0a09 */
[----:B------:R0:W-:Y:S07]  /*adf0*/  STL [R1+0x2c0], R9 ;  /* 0x0002c00901007387 */ /* 0x0001ee0000100800 */
[----:B------:R-:W-:Y:S01]  /*ae00*/  @!P6 IMAD.IADD R7, R7, 0x1, -R2 ;  /* 0x000000010707e824 */ /* 0x000fe200078e0a02 */
[C---:B------:R-:W-:Y:S01]  /*ae10*/  ISETP.GT.U32.AND P6, PT, R2.reuse, R16, PT ;  /* 0x000000100200720c */ /* 0x040fe20003fc4070 */
[----:B0-----:R-:W3:Y:S03]  /*ae20*/  LDL.LU R9, [R1+0x3648] ;  /* 0x0036480001097983 */ /* 0x001ee60000300800 */
[----:B------:R-:W-:-:S09]  /*ae30*/  ISETP.GT.U32.AND P3, PT, R2, R7, PT ;  /* 0x000000070200720c */ /* 0x000fd20003f64070 */
[----:B------:R-:W-:Y:S01]  /*ae40*/  @!P6 IMAD.IADD R16, R16, 0x1, -R2 ;  /* 0x000000011010e824 */ /* 0x000fe200078e0a02 */
[----:B------:R-:W-:-:S04]  /*ae50*/  ISETP.GT.U32.AND P6, PT, R2, R6, PT ;  /* 0x000000060200720c */ /* 0x000fc80003fc4070 */
[----:B------:R-:W-:Y:S01]  /*ae60*/  ISETP.GT.U32.AND P0, PT, R2, R16, PT ;  /* 0x000000100200720c */ /* 0x000fe20003f04070 */
[----:B------:R-:W-:Y:S02]  /*ae70*/  @!P3 IMAD.IADD R7, R7, 0x1, -R2 ;  /* 0x000000010707b824 */ /* 0x000fe400078e0a02 */
[----:B------:R-:W-:-:S06]  /*ae80*/  IMAD.MOV R3, RZ, RZ, -R3 ;  /* 0x000000ffff037224 */ /* 0x000fcc00078e0a03 */
[----:B------:R-:W-:-:S04]  /*ae90*/  @!P6 IMAD.IADD R6, R6, 0x1, -R2 ;  /* 0x000000010606e824 */ /* 0x000fc800078e0a02 */
[----:B------:R-:W-:Y:S02]  /*aea0*/  @!P0 IMAD.IADD R16, R16, 0x1, -R2 ;  /* 0x0000000110108824 */ /* 0x000fe400078e0a02 */
[----:B------:R-:W-:Y:S01]  /*aeb0*/  IMAD R3, R2, R3, R12 ;  /* 0x0000000302037224 */ /* 0x000fe200078e020c */
[----:B--2---:R-:W-:Y:S02]  /*aec0*/  ISETP.GE.AND P6, PT, R14, RZ, PT ;  /* 0x000000ff0e00720c */ /* 0x004fe40003fc6270 */
[----:B------:R-:W2:Y:S01]  /*aed0*/  LDL.LU R14, [R1+0x108] ;  /* 0x00010800010e7983 */ /* 0x000ea20000300800 */
[----:B-----5:R-:W-:Y:S01]  /*aee0*/  ISETP.GE.AND P0, PT, R0, RZ, PT ;  /* 0x000000ff0000720c */ /* 0x020fe20003f06270 */
[----:B------:R-:W-:Y:S02]  /*aef0*/  IMAD.MOV.U32 R0, RZ, RZ, R7 ;  /* 0x000000ffff007224 */ /* 0x000fe400078e0007 */
[----:B------:R-:W5:Y:S04]  /*af00*/  LDL.LU R7, [R1+0xf8] ;  /* 0x0000f80001077983 */ /* 0x000f680000300800 */
[----:B------:R-:W2:Y:S01]  /*af10*/  LDL.LU R12, [R1+0xfc] ;  /* 0x0000fc00010c7983 */ /* 0x000ea20000300800 */
[----:B------:R-:W-:Y:S01]  /*af20*/  ISETP.GT.U32.AND P5, PT, R2, R8, PT ;  /* 0x000000080200720c */ /* 0x000fe20003fa4070 */
[----:B------:R-:W-:-:S02]  /*af30*/  @!P1 IMAD.MOV R0, RZ, RZ, -R0 ;  /* 0x000000ffff009224 */ /* 0x000fc400078e0a00 */
[----:B------:R-:W-:-:S10]  /*af40*/  IMAD.MOV R4, RZ, RZ, -R4 ;  /* 0x000000ffff047224 */ /* 0x000fd400078e0a04 */
[----:B------:R-:W-:Y:S01]  /*af50*/  @!P5 IMAD.IADD R8, R8, 0x1, -R2 ;  /* 0x000000010808d824 */ /* 0x000fe200078e0a02 */
[----:B----4-:R-:W-:Y:S02]  /*af60*/  ISETP.GE.AND P5, PT, R11, RZ, PT ;  /* 0x000000ff0b00720c */ /* 0x010fe40003fa6270 */
[----:B------:R-:W4:Y:S04]  /*af70*/  LDL.LU R11, [R1+0x100] ;  /* 0x00010000010b7983 */ /* 0x000f280000300800 */
[----:B------:R0:W-:Y:S01]  /*af80*/  STL [R1+0x2bc], R0 ;  /* 0x0002bc0001007387 */ /* 0x0001e20000100800 */
[C---:B---3--:R-:W-:Y:S01]  /*af90*/  ISETP.GT.U32.AND P4, PT, R2.reuse, R9, PT ;  /* 0x000000090200720c */ /* 0x048fe20003f84070 */
[----:B------:R-:W-:Y:S02]  /*afa0*/  IMAD R4, R2, R4, R13 ;  /* 0x0000000402047224 */ /* 0x000fe400078e020d */
[----:B------:R-:W3:Y:S01]  /*afb0*/  LDL.LU R13, [R1+0x10c] ;  /* 0x00010c00010d7983 */ /* 0x000ee20000300800 */
[----:B0-----:R-:W-:-:S04]  /*afc0*/  IMAD.MOV.U32 R0, RZ, RZ, R6 ;  /* 0x000000ffff007224 */ /* 0x001fc800078e0006 */
[----:B------:R-:W-:-:S05]  /*afd0*/  @!P2 IMAD.MOV R0, RZ, RZ, -R0 ;  /* 0x000000ffff00a224 */ /* 0x000fca00078e0a00 */
[----:B------:R0:W-:Y:S01]  /*afe0*/  STL [R1+0x2b8], R0 ;  /* 0x0002b80001007387 */ /* 0x0001e20000100800 */
[----:B------:R-:W-:-:S03]  /*aff0*/  @!P4 IMAD.IADD R9, R9, 0x1, -R2 ;  /* 0x000000010909c824 */ /* 0x000fc600078e0a02 */
[----:B0-----:R-:W3:Y:S02]  /*b000*/  LDL.LU R0, [R1+0x3644] ;  /* 0x0036440001007983 */ /* 0x001ee40000300800 */
[C---:B------:R-:W-:Y:S02]  /*b010*/  ISETP.GT.U32.AND P1, PT, R2.reuse, R9, PT ;  /* 0x000000090200720c */ /* 0x040fe40003f24070 */
[----:B------:R-:W-:Y:S01]  /*b020*/  ISETP.GT.U32.AND P2, PT, R2, R3, PT ;  /* 0x000000030200720c */ /* 0x000fe20003f44070 */
[----:B------:R-:W-:Y:S01]  /*b030*/  @!P6 IMAD.MOV R16, RZ, RZ, -R16 ;  /* 0x000000ffff10e224 */ /* 0x000fe200078e0a10 */
[----:B------:R-:W-:-:S04]  /*b040*/  IABS R6, R15 ;  /* 0x0000000f00067213 */ /* 0x000fc80000000000 */
[----:B------:R0:W-:Y:S05]  /*b050*/  STL [R1+0x2b4], R16 ;  /* 0x0002b41001007387 */ /* 0x0001ea0000100800 */
[--C-:B------:R-:W-:Y:S02]  /*b060*/  @!P1 IMAD.IADD R9, R9, 0x1, -R2.reuse ;  /* 0x0000000109099824 */ /* 0x100fe400078e0a02 */
[----:B------:R-:W-:Y:S01]  /*b070*/  @!P2 IMAD.IADD R3, R3, 0x1, -R2 ;  /* 0x000000010303a824 */ /* 0x000fe200078e0a02 */
[----:B------:R-:W-:Y:S02]  /*b080*/  ISETP.GE.AND P2, PT, R15, RZ, PT ;  /* 0x000000ff0f00720c */ /* 0x000fe40003f46270 */
[----:B--2---:R-:W-:-:S02]  /*b090*/  ISETP.GE.AND P1, PT, R12, RZ, PT ;  /* 0x000000ff0c00720c */ /* 0x004fc40003f26270 */
[----:B------:R-:W2:Y:S04]  /*b0a0*/  LDL.LU R12, [R1+0x110] ;  /* 0x00011000010c7983 */ /* 0x000ea80000300800 */
[----:B------:R-:W2:Y:S01]  /*b0b0*/  LDL.LU R15, [R1+0x144] ;  /* 0x00014400010f7983 */ /* 0x000ea20000300800 */
[C---:B------:R-:W-:Y:S02]  /*b0c0*/  ISETP.GT.U32.AND P3, PT, R2.reuse, R10, PT ;  /* 0x0000000a0200720c */ /* 0x040fe40003f64070 */
[----:B------:R-:W-:-:S11]  /*b0d0*/  ISETP.GT.U32.AND P4, PT, R2, R8, PT ;  /* 0x000000080200720c */ /* 0x000fd60003f84070 */
[----:B------:R-:W-:-:S05]  /*b0e0*/  @!P3 IMAD.IADD R10, R10, 0x1, -R2 ;  /* 0x000000010a0ab824 */ /* 0x000fca00078e0a02 */
[----:B------:R-:W-:Y:S01]  /*b0f0*/  ISETP.GT.U32.AND P3, PT, R2, R10, PT ;  /* 0x0000000a0200720c */ /* 0x000fe20003f64070 */
[----:B------:R-:W-:Y:S01]  /*b100*/  @!P4 IMAD.IADD R8, R8, 0x1, -R2 ;  /* 0x000000010808c824 */ /* 0x000fe200078e0a02 */
[----:B-----5:R-:W-:-:S03]  /*b110*/  ISETP.GE.AND P6, PT, R7, RZ, PT ;  /* 0x000000ff0700720c */ /* 0x020fc60003fc6270 */
[----:B------:R-:W-:Y:S01]  /*b120*/  @!P0 IMAD.MOV R8, RZ, RZ, -R8 ;  /* 0x000000ffff088224 */ /* 0x000fe200078e0a08 */
[----:B------:R-:W-:-:S07]  /*b130*/  ISETP.GT.U32.AND P0, PT, R2, R3, PT ;  /* 0x000000030200720c */ /* 0x000fce0003f04070 */
[----:B------:R-:W-:Y:S01]  /*b140*/  @!P3 IMAD.IADD R10, R10, 0x1, -R2 ;  /* 0x000000010a0ab824 */ /* 0x000fe200078e0a02 */
[----:B----4-:R-:W-:Y:S02]  /*b150*/  ISETP.GE.AND P3, PT, R11, RZ, PT ;  /* 0x000000ff0b00720c */ /* 0x010fe40003f66270 */
[----:B------:R-:W-:Y:S01]  /*b160*/  IABS R11, R14 ;  /* 0x0000000e000b7213 */ /* 0x000fe20000000000 */
[----:B---3--:R-:W-:-:S04]  /*b170*/  IMAD.HI.U32 R7, R0, R6, RZ ;  /* 0x0000000600077227 */ /* 0x008fc800078e00ff */
[----:B------:R-:W-:Y:S02]  /*b180*/  IMAD.MOV R7, RZ, RZ, -R7 ;  /* 0x000000ffff077224 */ /* 0x000fe400078e0a07 */
[----:B------:R-:W-:Y:S02]  /*b190*/  @!P5 IMAD.MOV R9, RZ, RZ, -R9 ;  /* 0x000000ffff09d224 */ /* 0x000fe400078e0a09 */
[----:B------:R-:W-:Y:S02]  /*b1a0*/  IMAD R7, R2, R7, R6 ;  /* 0x0000000702077224 */ /* 0x000fe400078e0206 */
[----:B------:R-:W-:Y:S01]  /*b1b0*/  IMAD.HI.U32 R6, R0, R11, RZ ;  /* 0x0000000b00067227 */ /* 0x000fe200078e00ff */
[----:B------:R-:W-:Y:S02]  /*b1c0*/  STL [R1+0x2b0], R8 ;  /* 0x0002b00801007387 */ /* 0x000fe40000100800 */
[----:B------:R-:W-:Y:S01]  /*b1d0*/  ISETP.GT.U32.AND P5, PT, R2, R7, PT ;  /* 0x000000070200720c */ /* 0x000fe20003fa4070 */
[----:B------:R-:W-:Y:S01]  /*b1e0*/  IMAD.MOV R6, RZ, RZ, -R6 ;  /* 0x000000ffff067224 */ /* 0x000fe200078e0a06 */
[----:B------:R2:W-:Y:S01]  /*b1f0*/  STL [R1+0x2ac], R9 ;  /* 0x0002ac0901007387 */ /* 0x0005e20000100800 */
[----:B------:R-:W-:Y:S01]  /*b200*/  @!P6 IMAD.MOV R10, RZ, RZ, -R10 ;  /* 0x000000ffff0ae224 */ /* 0x000fe200078e0a0a */
[----:B------:R-:W-:Y:S01]  /*b210*/  ISETP.GE.AND P6, PT, R14, RZ, PT ;  /* 0x000000ff0e00720c */ /* 0x000fe20003fc6270 */
[----:B------:R-:W-:Y:S01]  /*b220*/  @!P0 IMAD.IADD R3, R3, 0x1, -R2 ;  /* 0x0000000103038824 */ /* 0x000fe200078e0a02 */
[----:B------:R-:W3:Y:S01]  /*b230*/  LDL.LU R14, [R1+0x118] ;  /* 0x00011800010e7983 */ /* 0x000ee20000300800 */
[----:B------:R-:W-:-:S02]  /*b240*/  IMAD R6, R2, R6, R11 ;  /* 0x0000000602067224 */ /* 0x000fc400078e020b */
[----:B------:R-:W-:-:S04]  /*b250*/  IMAD.MOV.U32 R11, RZ, RZ, R3 ;  /* 0x000000ffff0b7224 */ /* 0x000fc800078e0003 */
[----:B------:R-:W-:Y:S01]  /*b260*/  @!P1 IMAD.MOV R11, RZ, RZ, -R11 ;  /* 0x000000ffff0b9224 */ /* 0x000fe200078e0a0b */
[----:B------:R1:W-:Y:S01]  /*b270*/  STL [R1+0x2a8], R10 ;  /* 0x0002a80a01007387 */ /* 0x0003e20000100800 */
[----:B------:R-:W-:-:S03]  /*b280*/  @!P5 IMAD.IADD R7, R7, 0x1, -R2 ;  /* 0x000000010707d824 */ /* 0x000fc600078e0a02 */
[----:B------:R4:W-:Y:S04]  /*b290*/  STL [R1+0x2a4], R11 ;  /* 0x0002a40b01007387 */ /* 0x0009e80000100800 */
[----:B0-----:R-:W5:Y:S01]  /*b2a0*/  LDL.LU R16, [R1+0x114] ;  /* 0x0001140001107983 */ /* 0x001f620000300800 */
[----:B--2---:R-:W-:Y:S02]  /*b2b0*/  IABS R9, R15 ;  /* 0x0000000f00097213 */ /* 0x004fe40000000000 */
[----:B------:R-:W-:Y:S02]  /*b2c0*/  ISETP.GE.AND P5, PT, R15, RZ, PT ;  /* 0x000000ff0f00720c */ /* 0x000fe40003fa6270 */
[----:B------:R-:W2:Y:S01]  /*b2d0*/  LDL.LU R15, [R1+0x11c] ;  /* 0x00011c00010f7983 */ /* 0x000ea20000300800 */
[----:B------:R-:W-:-:S13]  /*b2e0*/  ISETP.GT.U32.AND P4, PT, R2, R4, PT ;  /* 0x000000040200720c */ /* 0x000fda0003f84070 */
[----:B------:R-:W-:-:S05]  /*b2f0*/  @!P4 IMAD.IADD R4, R4, 0x1, -R2 ;  /* 0x000000010404c824 */ /* 0x000fca00078e0a02 */
[----:B------:R-:W-:-:S13]  /*b300*/  ISETP.GT.U32.AND P4, PT, R2, R4, PT ;  /* 0x000000040200720c */ /* 0x000fda0003f84070 */
[----:B------:R-:W-:Y:S01]  /*b310*/  @!P4 IMAD.IADD R4, R4, 0x1, -R2 ;  /* 0x000000010404c824 */ /* 0x000fe200078e0a02 */
[C---:B------:R-:W-:Y:S02]  /*b320*/  ISETP.GT.U32.AND P4, PT, R2.reuse, R6, PT ;  /* 0x000000060200720c */ /* 0x040fe40003f84070 */
[----:B------:R-:W-:Y:S02]  /*b330*/  IABS R8, R13 ;  /* 0x0000000d00087213 */ /* 0x000fe40000000000 */
[----:B------:R-:W-:-:S03]  /*b340*/  ISETP.GT.U32.AND P1, PT, R2, R7, PT ;  /* 0x000000070200720c */ /* 0x000fc60003f24070 */
[----:B-1----:R-:W-:-:S06]  /*b350*/  IMAD.HI.U32 R10, R0, R8, RZ ;  /* 0x00000008000a7227 */ /* 0x002fcc00078e00ff */
[----:B------:R-:W-:Y:S02]  /*b360*/  @!P4 IMAD.IADD R6, R6, 0x1, -R2 ;  /* 0x000000010606c824 */ /* 0x000fe400078e0a02 */
[----:B------:R-:W-:-:S03]  /*b370*/  IMAD.MOV R10, RZ, RZ, -R10 ;  /* 0x000000ffff0a7224 */ /* 0x000fc600078e0a0a */
[C---:B------:R-:W-:Y:S01]  /*b380*/  ISETP.GT.U32.AND P4, PT, R2.reuse, R6, PT ;  /* 0x000000060200720c */ /* 0x040fe20003f84070 */
[----:B------:R-:W-:Y:S02]  /*b390*/  IMAD R8, R2, R10, R8 ;  /* 0x0000000a02087224 */ /* 0x000fe400078e0208 */
[----:B------:R-:W-:Y:S01]  /*b3a0*/  IMAD.HI.U32 R10, R0, R9, RZ ;  /* 0x00000009000a7227 */ /* 0x000fe200078e00ff */
[----:B------:R-:W-:-:S03]  /*b3b0*/  IABS R3, R12 ;  /* 0x0000000c00037213 */ /* 0x000fc60000000000 */
[----:B------:R-:W-:Y:S01]  /*b3c0*/  @!P1 IMAD.IADD R7, R7, 0x1, -R2 ;  /* 0x0000000107079824 */ /* 0x000fe200078e0a02 */
[----:B------:R-:W-:Y:S01]  /*b3d0*/  ISETP.GE.AND P1, PT, R12, RZ, PT ;  /* 0x000000ff0c00720c */ /* 0x000fe20003f26270 */
[----:B------:R-:W-:Y:S01]  /*b3e0*/  IMAD.MOV R10, RZ, RZ, -R10 ;  /* 0x000000ffff0a7224 */ /* 0x000fe200078e0a0a */
[----:B------:R-:W-:Y:S01]  /*b3f0*/  ISETP.GE.AND P0, PT, R13, RZ, PT ;  /* 0x000000ff0d00720c */ /* 0x000fe20003f06270 */
[----:B----4-:R-:W-:Y:S01]  /*b400*/  IMAD.MOV.U32 R11, RZ, RZ, R4 ;  /* 0x000000ffff0b7224 */ /* 0x010fe200078e0004 */
[----:B---3--:R-:W-:Y:S01]  /*b410*/  IABS R12, R14 ;  /* 0x0000000e000c7213 */ /* 0x008fe20000000000 */
[----:B------:R-:W-:Y:S02]  /*b420*/  @!P4 IMAD.IADD R6, R6, 0x1, -R2 ;  /* 0x000000010606c824 */ /* 0x000fe400078e0a02 */
[----:B------:R-:W-:Y:S02]  /*b430*/  IMAD.MOV.U32 R13, RZ, RZ, R7 ;  /* 0x000000ffff0d7224 */ /* 0x000fe400078e0007 */
[----:B------:R-:W-:-:S02]  /*b440*/  IMAD R9, R2, R10, R9 ;  /* 0x0000000a02097224 */ /* 0x000fc400078e0209 */
[----:B------:R-:W-:Y:S02]  /*b450*/  IMAD.MOV.U32 R10, RZ, RZ, R6 ;  /* 0x000000ffff0a7224 */ /* 0x000fe400078e0006 */
[----:B------:R-:W-:Y:S02]  /*b460*/  @!P3 IMAD.MOV R11, RZ, RZ, -R11 ;  /* 0x000000ffff0bb224 */ /* 0x000fe400078e0a0b */
[----:B------:R-:W-:-:S04]  /*b470*/  IMAD.HI.U32 R7, R0, R12, RZ ;  /* 0x0000000c00077227 */ /* 0x000fc800078e00ff */
[----:B------:R-:W-:Y:S02]  /*b480*/  @!P2 IMAD.MOV R13, RZ, RZ, -R13 ;  /* 0x000000ffff0da224 */ /* 0x000fe400078e0a0d */
[----:B------:R-:W-:Y:S01]  /*b490*/  @!P6 IMAD.MOV R10, RZ, RZ, -R10 ;  /* 0x000000ffff0ae224 */ /* 0x000fe200078e0a0a */
[----:B------:R-:W-:Y:S01]  /*b4a0*/  STL [R1+0x29c], R11 ;  /* 0x00029c0b01007387 */ /* 0x000fe20000100800 */
[----:B------:R-:W-:-:S03]  /*b4b0*/  IMAD.MOV R7, RZ, RZ, -R7 ;  /* 0x000000ffff077224 */ /* 0x000fc600078e0a07 */
[----:B------:R0:W-:Y:S01]  /*b4c0*/  STL [R1+0x294], R13 ;  /* 0x0002940d01007387 */ /* 0x0001e20000100800 */
[----:B------:R-:W-:-:S03]  /*b4d0*/  IMAD R7, R2, R7, R12 ;  /* 0x0000000702077224 */ /* 0x000fc600078e020c */
[----:B0-----:R-:W3:Y:S04]  /*b4e0*/  LDL R13, [R1+0x120] ;  /* 0x00012000010d7983 */ /* 0x001ee80000100800 */
[----:B------:R0:W-:Y:S04]  /*b4f0*/  STL [R1+0x290], R10 ;  /* 0x0002900a01007387 */ /* 0x0001e80000100800 */
[----:B--2---:R1:W-:Y:S04]  /*b500*/  STL [R1+0x3640], R15 ;  /* 0x0036400f01007387 */ /* 0x0043e80000100800 */
[----:B------:R-:W2:Y:S01]  /*b510*/  LDL.LU R12, [R1+0x124] ;  /* 0x00012400010c7983 */ /* 0x000ea20000300800 */
[----:B------:R-:W-:Y:S01]  /*b520*/  IMAD.HI.U32 R4, R0, R3, RZ ;  /* 0x0000000300047227 */ /* 0x000fe200078e00ff */
[----:B------:R-:W-:-:S03]  /*b530*/  ISETP.GT.U32.AND P3, PT, R2, R8, PT ;  /* 0x000000080200720c */ /* 0x000fc60003f64070 */
[----:B------:R-:W-:Y:S01]  /*b540*/  IMAD.MOV R4, RZ, RZ, -R4 ;  /* 0x000000ffff047224 */ /* 0x000fe200078e0a04 */
[----:B------:R-:W-:-:S03]  /*b550*/  ISETP.GT.U32.AND P4, PT, R2, R9, PT ;  /* 0x000000090200720c */ /* 0x000fc60003f84070 */
[----:B------:R-:W-:-:S05]  /*b560*/  IMAD R3, R2, R4, R3 ;  /* 0x0000000402037224 */ /* 0x000fca00078e0203 */
[----:B------:R-:W-:Y:S01]  /*b570*/  ISETP.GT.U32.AND P2, PT, R2, R3, PT ;  /* 0x000000030200720c */ /* 0x000fe20003f44070 */
[----:B------:R-:W-:-:S04]  /*b580*/  @!P3 IMAD.IADD R8, R8, 0x1, -R2 ;  /* 0x000000010808b824 */ /* 0x000fc800078e0a02 */
[----:B------:R-:W-:Y:S01]  /*b590*/  @!P4 IMAD.IADD R9, R9, 0x1, -R2 ;  /* 0x000000010909c824 */ /* 0x000fe200078e0a02 */
[----:B------:R-:W-:-:S04]  /*b5a0*/  ISETP.GT.U32.AND P3, PT, R2, R8, PT ;  /* 0x000000080200720c */ /* 0x000fc80003f64070 */
[----:B------:R-:W-:-:S03]  /*b5b0*/  ISETP.GT.U32.AND P4, PT, R2, R9, PT ;  /* 0x000000090200720c */ /* 0x000fc60003f84070 */
[----:B------:R-:W-:-:S05]  /*b5c0*/  @!P2 IMAD.IADD R3, R3, 0x1, -R2 ;  /* 0x000000010303a824 */ /* 0x000fca00078e0a02 */
[----:B------:R-:W-:Y:S01]  /*b5d0*/  ISETP.GT.U32.AND P2, PT, R2, R3, PT ;  /* 0x000000030200720c */ /* 0x000fe20003f44070 */
[----:B------:R-:W-:-:S04]  /*b5e0*/  @!P3 IMAD.IADD R8, R8, 0x1, -R2 ;  /* 0x000000010808b824 */ /* 0x000fc800078e0a02 */
[----:B0-----:R-:W-:Y:S02]  /*b5f0*/  IMAD.MOV.U32 R10, RZ, RZ, R8 ;  /* 0x000000ffff0a7224 */ /* 0x001fe400078e0008 */
[----:B------:R-:W-:Y:S01]  /*b600*/  @!P4 IMAD.IADD R9, R9, 0x1, -R2 ;  /* 0x000000010909c824 */ /* 0x000fe200078e0a02 */
[----:B------:R-:W-:Y:S01]  /*b610*/  IABS R6, R15 ;  /* 0x0000000f00067213 */ /* 0x000fe20000000000 */
[----:B------:R-:W-:Y:S02]  /*b620*/  @!P0 IMAD.MOV R10, RZ, RZ, -R10 ;  /* 0x000000ffff0a8224 */ /* 0x000fe400078e0a0a */
[----:B-1----:R-:W-:Y:S02]  /*b630*/  IMAD.MOV.U32 R15, RZ, RZ, R9 ;  /* 0x000000ffff0f7224 */ /* 0x002fe400078e0009 */
[----:B------:R-:W-:Y:S01]  /*b640*/  @!P2 IMAD.IADD R3, R3, 0x1, -R2 ;  /* 0x000000010303a824 */ /* 0x000fe200078e0a02 */
[----:B------:R0:W-:Y:S01]  /*b650*/  STL [R1+0x284], R10 ;  /* 0x0002840a01007387 */ /* 0x0001e20000100800 */
[----:B-----5:R-:W-:Y:S01]  /*b660*/  IABS R11, R16 ;  /* 0x00000010000b7213 */ /* 0x020fe20000000000 */
[----:B------:R-:W-:Y:S01]  /*b670*/  @!P5 IMAD.MOV R15, RZ, RZ, -R15 ;  /* 0x000000ffff0fd224 */ /* 0x000fe200078e0a0f */
[----:B------:R-:W-:-:S02]  /*b680*/  ISETP.GE.AND P6, PT, R16, RZ, PT ;  /* 0x000000ff1000720c */ /* 0x000fc40003fc6270 */
[----:B------:R-:W-:Y:S02]  /*b690*/  ISETP.GE.AND P4, PT, R14, RZ, PT ;  /* 0x000000ff0e00720c */ /* 0x000fe40003f86270 */
[----:B---3--:R-:W-:Y:S01]  /*b6a0*/  IABS R8, R13 ;  /* 0x0000000d00087213 */ /* 0x008fe20000000000 */
[----:B--2---:R1:W-:Y:S01]  /*b6b0*/  STL [R1+0x363c], R12 ;  /* 0x00363c0c01007387 */ /* 0x0043e20000100800 */
[----:B0-----:R-:W-:-:S03]  /*b6c0*/  IABS R10, R12 ;  /* 0x0000000c000a7213 */ /* 0x001fc60000000000 */
[----:B------:R-:W2:Y:S04]  /*b6d0*/  LDL.LU R16, [R1+0x128] ;  /* 0x0001280001107983 */ /* 0x000ea80000300800 */
[----:B------:R-:W3:Y:S01]  /*b6e0*/  LDL.LU R14, [R1+0x15c] ;  /* 0x00015c00010e7983 */ /* 0x000ee20000300800 */
[----:B-1----:R-:W-:-:S03]  /*b6f0*/  IMAD.MOV.U32 R12, RZ, RZ, R3 ;  /* 0x000000ffff0c7224 */ /* 0x002fc600078e0003 */
[----:B------:R-:W4:Y:S04]  /*b700*/  LDL.LU R13, [R1+0x12c] ;  /* 0x00012c00010d7983 */ /* 0x000f280000300800 */
[----:B------:R-:W5:Y:S04]  /*b710*/  LDL.LU R3, [R1+0x120] ;  /* 0x0001200001037983 */ /* 0x000f680000300800 */
[----:B------:R0:W-:Y:S04]  /*b720*/  STL [R1+0x280], R15 ;  /* 0x0002800f01007387 */ /* 0x0001e80000100800 */
[----:B0-----:R-:W2:Y:S01]  /*b730*/  LDL.LU R15, [R1+0x3640] ;  /* 0x00364000010f7983 */ /* 0x001ea20000300800 */
[----:B------:R-:W-:-:S02]  /*b740*/  @!P1 IMAD.MOV R12, RZ, RZ, -R12 ;  /* 0x000000ffff0c9224 */ /* 0x000fc400078e0a0c */
[----:B------:R-:W-:-:S04]  /*b750*/  IMAD.HI.U32 R4, R0, R11, RZ ;  /* 0x0000000b00047227 */ /* 0x000fc800078e00ff */
[----:B------:R-:W-:-:S04]  /*b760*/  IMAD.MOV R4, RZ, RZ, -R4 ;  /* 0x000000ffff047224 */ /* 0x000fc800078e0a04 */
[----:B------:R-:W-:Y:S02]  /*b770*/  IMAD R4, R2, R4, R11 ;  /* 0x0000000402047224 */ /* 0x000fe400078e020b */
[----:B------:R-:W-:Y:S01]  /*b780*/  IMAD.HI.U32 R11, R0, R6, RZ ;  /* 0x00000006000b7227 */ /* 0x000fe200078e00ff */
[----:B------:R-:W-:-:S03]  /*b790*/  ISETP.GT.U32.AND P0, PT, R2, R7, PT ;  /* 0x000000070200720c */ /* 0x000fc60003f04070 */
[----:B------:R-:W-:Y:S01]  /*b7a0*/  IMAD.MOV R11, RZ, RZ, -R11 ;  /* 0x000000ffff0b7224 */ /* 0x000fe200078e0a0b */
[----:B------:R-:W-:-:S03]  /*b7b0*/  ISETP.GT.U32.AND P3, PT, R2, R4, PT ;  /* 0x000000040200720c */ /* 0x000fc60003f64070 */
[C---:B------:R-:W-:Y:S01]  /*b7c0*/  IMAD R6, R2.reuse, R11, R6 ;  /* 0x0000000b02067224 */ /* 0x040fe200078e0206 */
[----:B--2---:R-:W-:Y:S02]  /*b7d0*/  ISETP.GE.AND P5, PT, R15, RZ, PT ;  /* 0x000000ff0f00720c */ /* 0x004fe40003fa6270 */
[----:B------:R-:W2:Y:S04]  /*b7e0*/  LDL.LU R15, [R1+0x130] ;  /* 0x00013000010f7983 */ /* 0x000ea80000300800 */
[----:B------:R0:W-:Y:S04]  /*b7f0*/  STL [R1+0x2a0], R12 ;  /* 0x0002a00c01007387 */ /* 0x0001e80000100800 */
[----:B0-----:R-:W2:Y:S01]  /*b800*/  LDL.LU R12, [R1+0x363c] ;  /* 0x00363c00010c7983 */ /* 0x001ea20000300800 */
[----:B------:R-:W-:Y:S01]  /*b810*/  ISETP.GT.U32.AND P2, PT, R2, R6, PT ;  /* 0x000000060200720c */ /* 0x000fe20003f44070 */
[----:B------:R-:W-:-:S02]  /*b820*/  @!P0 IMAD.IADD R7, R7, 0x1, -R2 ;  /* 0x0000000107078824 */ /* 0x000fc400078e0a02 */
[----:B------:R-:W-:-:S03]  /*b830*/  @!P3 IMAD.IADD R4, R4, 0x1, -R2 ;  /* 0x000000010404b824 */ /* 0x000fc600078e0a02 */
[C---:B------:R-:W-:Y:S02]  /*b840*/  ISETP.GT.U32.AND P0, PT, R2.reuse, R7, PT ;  /* 0x000000070200720c */ /* 0x040fe40003f04070 */
[----:B------:R-:W-:-:S05]  /*b850*/  ISETP.GT.U32.AND P3, PT, R2, R4, PT ;  /* 0x000000040200720c */ /* 0x000fca0003f64070 */
[----:B------:R-:W-:-:S05]  /*b860*/  @!P2 IMAD.IADD R6, R6, 0x1, -R2 ;  /* 0x000000010606a824 */ /* 0x000fca00078e0a02 */
[----:B------:R-:W-:Y:S01]  /*b870*/  ISETP.GT.U32.AND P2, PT, R2, R6, PT ;  /* 0x000000060200720c */ /* 0x000fe20003f44070 */
[--C-:B------:R-:W-:Y:S02]  /*b880*/  @!P0 IMAD.IADD R7, R7, 0x1, -R2.reuse ;  /* 0x0000000107078824 */ /* 0x100fe400078e0a02 */
[----:B------:R-:W-:-:S04]  /*b890*/  @!P3 IMAD.IADD R4, R4, 0x1, -R2 ;  /* 0x000000010404b824 */ /* 0x000fc800078e0a02 */
[----:B------:R-:W-:Y:S01]  /*b8a0*/  @!P6 IMAD.MOV R4, RZ, RZ, -R4 ;  /* 0x000000ffff04e224 */ /* 0x000fe200078e0a04 */
[----:B-----5:R-:W-:-:S05]  /*b8b0*/  ISETP.GE.AND P1, PT, R3, RZ, PT ;  /* 0x000000ff0300720c */ /* 0x020fca0003f26270 */
[----:B------:R-:W-:Y:S01]  /*b8c0*/  @!P2 IMAD.IADD R6, R6, 0x1, -R2 ;  /* 0x000000010606a824 */ /* 0x000fe200078e0a02 */
[----:B------:R4:W-:Y:S01]  /*b8d0*/  STL [R1+0x298], R4 ;  /* 0x0002980401007387 */ /* 0x0009e20000100800 */
[----:B---3--:R-:W-:Y:S02]  /*b8e0*/  ISETP.GE.AND P2, PT, R14, RZ, PT ;  /* 0x000000ff0e00720c */ /* 0x008fe40003f46270 */
[----:B------:R-:W-:Y:S02]  /*b8f0*/  IABS R3, R16 ;  /* 0x0000001000037213 */ /* 0x000fe40000000000 */
[----:B------:R-:W-:Y:S02]  /*b900*/  ISETP.GE.AND P6, PT, R16, RZ, PT ;  /* 0x000000ff1000720c */ /* 0x000fe40003fc6270 */
[----:B--2---:R-:W-:Y:S01]  /*b910*/  ISETP.GE.AND P3, PT, R12, RZ, PT ;  /* 0x000000ff0c00720c */ /* 0x004fe20003f66270 */
[----:B------:R-:W-:-:S04]  /*b920*/  IMAD.MOV.U32 R12, RZ, RZ, R7 ;  /* 0x000000ffff0c7224 */ /* 0x000fc800078e0007 */
[----:B------:R-:W-:Y:S01]  /*b930*/  @!P4 IMAD.MOV R12, RZ, RZ, -R12 ;  /* 0x000000ffff0cc224 */ /* 0x000fe200078e0a0c */
[----:B------:R-:W-:Y:S01]  /*b940*/  IABS R7, R14 ;  /* 0x0000000e00077213 */ /* 0x000fe20000000000 */
[----:B------:R-:W-:-:S03]  /*b950*/  IMAD.MOV.U32 R14, RZ, RZ, R6 ;  /* 0x000000ffff0e7224 */ /* 0x000fc600078e0006 */
[----:B------:R-:W-:Y:S04]  /*b960*/  STL [R1+0x28c], R12 ;  /* 0x00028c0c01007387 */ /* 0x000fe80000100800 */
[----:B------:R-:W2:Y:S04]  /*b970*/  LDL R6, [R1+0x134] ;  /* 0x0001340001067983 */ /* 0x000ea80000100800 */
[----:B------:R-:W3:Y:S01]  /*b980*/  LDL R16, [R1+0x138] ;  /* 0x0001380001107983 */ /* 0x000ee20000100800 */
[----:B------:R-:W-:Y:S02]  /*b990*/  IMAD.MOV.U32 R11, RZ, RZ, R10 ;  /* 0x000000ffff0b7224 */ /* 0x000fe400078e000a */
[----:B------:R-:W-:-:S04]  /*b9a0*/  IMAD.HI.U32 R10, R0, R8, RZ ;  /* 0x00000008000a7227 */ /* 0x000fc800078e00ff */
[----:B------:R-:W-:-:S04]  /*b9b0*/  IMAD.MOV R10, RZ, RZ, -R10 ;  /* 0x000000ffff0a7224 */ /* 0x000fc800078e0a0a */
[----:B------:R-:W-:-:S05]  /*b9c0*/  IMAD R8, R2, R10, R8 ;  /* 0x0000000a02087224 */ /* 0x000fca00078e0208 */
[----:B------:R-:W-:Y:S01]  /*b9d0*/  ISETP.GT.U32.AND P0, PT, R2, R8, PT ;  /* 0x000000080200720c */ /* 0x000fe20003f04070 */
[----:B------:R-:W-:-:S04]  /*b9e0*/  IMAD.HI.U32 R9, R0, R11, RZ ;  /* 0x0000000b00097227 */ /* 0x000fc800078e00ff */
[----:B------:R-:W-:-:S04]  /*b9f0*/  IMAD.MOV R9, RZ, RZ, -R9 ;  /* 0x000000ffff097224 */ /* 0x000fc800078e0a09 */
[----:B------:R-:W-:Y:S02]  /*ba00*/  IMAD R9, R2, R9, R11 ;  /* 0x0000000902097224 */ /* 0x000fe400078e020b */
[----:B------:R-:W-:-:S04]  /*ba10*/  IMAD.HI.U32 R11, R0, R3, RZ ;  /* 0x00000003000b7227 */ /* 0x000fc800078e00ff */
[----:B------:R-:W-:Y:S01]  /*ba20*/  @!P0 IMAD.IADD R8, R8, 0x1, -R2 ;  /* 0x0000000108088824 */ /* 0x000fe200078e0a02 */
[----:B----4-:R-:W-:Y:S01]  /*ba30*/  IABS R4, R13 ;  /* 0x0000000d00047213 */ /* 0x010fe20000000000 */
[----:B------:R-:W-:-:S03]  /*ba40*/  IMAD.MOV R11, RZ, RZ, -R11 ;  /* 0x000000ffff0b7224 */ /* 0x000fc600078e0a0b */
[C---:B------:R-:W-:Y:S01]  /*ba50*/  ISETP.GT.U32.AND P0, PT, R2.reuse, R8, PT ;  /* 0x000000080200720c */ /* 0x040fe20003f04070 */
[----:B------:R-:W-:Y:S02]  /*ba60*/  IMAD R11, R2, R11, R3 ;  /* 0x0000000b020b7224 */ /* 0x000fe400078e0203 */
[----:B------:R-:W-:-:S04]  /*ba70*/  IMAD.HI.U32 R3, R0, R4, RZ ;  /* 0x0000000400037227 */ /* 0x000fc800078e00ff */
[----:B------:R-:W-:-:S04]  /*ba80*/  IMAD.MOV R3, RZ, RZ, -R3 ;  /* 0x000000ffff037224 */ /* 0x000fc800078e0a03 */
[----:B------:R-:W-:Y:S02]  /*ba90*/  IMAD R3, R2, R3, R4 ;  /* 0x0000000302037224 */ /* 0x000fe400078e0204 */
[----:B------:R-:W-:Y:S02]  /*baa0*/  @!P0 IMAD.IADD R8, R8, 0x1, -R2 ;  /* 0x0000000108088824 */ /* 0x000fe400078e0a02 */
[----:B------:R-:W-:-:S05]  /*bab0*/  @!P5 IMAD.MOV R14, RZ, RZ, -R14 ;  /* 0x000000ffff0ed224 */ /* 0x000fca00078e0a0e */
[----:B------:R0:W-:Y:S04]  /*bac0*/  STL [R1+0x288], R14 ;  /* 0x0002880e01007387 */ /* 0x0001e80000100800 */
[----:B0-----:R-:W4:Y:S01]  /*bad0*/  LDL.LU R14, [R1+0x13c] ;  /* 0x00013c00010e7983 */ /* 0x001f220000300800 */
[----:B--2---:R-:W-:Y:S02]  /*bae0*/  IABS R4, R6 ;  /* 0x0000000600047213 */ /* 0x004fe40000000000 */
[----:B---3--:R-:W-:Y:S01]  /*baf0*/  IABS R6, R16 ;  /* 0x0000001000067213 */ /* 0x008fe20000000000 */
[----:B------:R-:W-:-:S04]  /*bb00*/  IMAD.MOV.U32 R16, RZ, RZ, R8 ;  /* 0x000000ffff107224 */ /* 0x000fc800078e0008 */
[----:B------:R-:W-:-:S05]  /*bb10*/  @!P1 IMAD.MOV R16, RZ, RZ, -R16 ;  /* 0x000000ffff109224 */ /* 0x000fca00078e0a10 */
[----:B------:R0:W-:Y:S04]  /*bb20*/  STL [R1+0x27c], R16 ;  /* 0x00027c1001007387 */ /* 0x0001e80000100800 */
[----:B0-----:R-:W2:Y:S01]  /*bb30*/  LDL.LU R16, [R1+0x148] ;  /* 0x0001480001107983 */ /* 0x001ea20000300800 */
[C---:B------:R-:W-:Y:S02]  /*bb40*/  ISETP.GT.U32.AND P4, PT, R2.reuse, R9, PT ;  /* 0x000000090200720c */ /* 0x040fe40003f84070 */
[----:B------:R-:W-:Y:S01]  /*bb50*/  ISETP.GT.U32.AND P5, PT, R2, R11, PT ;  /* 0x0000000b0200720c */ /* 0x000fe20003fa4070 */
[----:B------:R-:W-:-:S04]  /*bb60*/  IMAD.HI.U32 R12, R0, R7, RZ ;  /* 0x00000007000c7227 */ /* 0x000fc800078e00ff */
[----:B------:R-:W-:-:S04]  /*bb70*/  IMAD.MOV R12, RZ, RZ, -R12 ;  /* 0x000000ffff0c7224 */ /* 0x000fc800078e0a0c */
[C---:B------:R-:W-:Y:S02]  /*bb80*/  IMAD R7, R2.reuse, R12, R7 ;  /* 0x0000000c02077224 */ /* 0x040fe400078e0207 */
[--C-:B------:R-:W-:Y:S02]  /*bb90*/  @!P4 IMAD.IADD R9, R9, 0x1, -R2.reuse ;  /* 0x000000010909c824 */ /* 0x100fe400078e0a02 */
[----:B------:R-:W-:Y:S01]  /*bba0*/  @!P5 IMAD.IADD R11, R11, 0x1, -R2 ;  /* 0x000000010b0bd824 */ /* 0x000fe200078e0a02 */
[C---:B------:R-:W-:Y:S02]  /*bbb0*/  ISETP.GT.U32.AND P0, PT, R2.reuse, R7, PT ;  /* 0x000000070200720c */ /* 0x040fe40003f04070 */
[C---:B------:R-:W-:Y:S02]  /*bbc0*/  ISETP.GT.U32.AND P4, PT, R2.reuse, R9, PT ;  /* 0x000000090200720c */ /* 0x040fe40003f84070 */
[----:B------:R-:W-:Y:S02]  /*bbd0*/  ISETP.GT.U32.AND P5, PT, R2, R11, PT ;  /* 0x0000000b0200720c */ /* 0x000fe40003fa4070 */
[----:B------:R-:W-:-:S02]  /*bbe0*/  IABS R10, R15 ;  /* 0x0000000f000a7213 */ /* 0x000fc40000000000 */
[----:B------:R-:W-:-:S03]  /*bbf0*/  ISETP.GE.AND P1, PT, R13, RZ, PT ;  /* 0x000000ff0d00720c */ /* 0x000fc60003f26270 */
[----:B------:R-:W-:-:S04]  /*bc00*/  IMAD.HI.U32 R12, R0, R10, RZ ;  /* 0x0000000a000c7227 */ /* 0x000fc800078e00ff */
[--C-:B------:R-:W-:Y:S02]  /*bc10*/  @!P4 IMAD.IADD R9, R9, 0x1, -R2.reuse ;  /* 0x000000010909c824 */ /* 0x100fe400078e0a02 */
[--C-:B------:R-:W-:Y:S01]  /*bc20*/  @!P0 IMAD.IADD R7, R7, 0x1, -R2.reuse ;  /* 0x0000000107078824 */ /* 0x100fe200078e0a02 */
[----:B------:R-:W-:Y:S01]  /*bc30*/  ISETP.GE.AND P0, PT, R15, RZ, PT ;  /* 0x000000ff0f00720c */ /* 0x000fe20003f06270 */
[----:B------:R-:W-:Y:S02]  /*bc40*/  @!P5 IMAD.IADD R11, R11, 0x1, -R2 ;  /* 0x000000010b0bd824 */ /* 0x000fe400078e0a02 */
[----:B------:R-:W-:Y:S02]  /*bc50*/  IMAD.MOV.U32 R15, RZ, RZ, R9 ;  /* 0x000000ffff0f7224 */ /* 0x000fe400078e0009 */
[----:B------:R-:W-:-:S04]  /*bc60*/  IMAD.HI.U32 R13, R0, R6, RZ ;  /* 0x00000006000d7227 */ /* 0x000fc800078e00ff */
[----:B------:R-:W-:Y:S02]  /*bc70*/  IMAD.MOV R12, RZ, RZ, -R12 ;  /* 0x000000ffff0c7224 */ /* 0x000fe400078e0a0c */
[----:B------:R-:W-:Y:S02]  /*bc80*/  @!P3 IMAD.MOV R15, RZ, RZ, -R15 ;  /* 0x000000ffff0fb224 */ /* 0x000fe400078e0a0f */
[----:B------:R-:W-:Y:S02]  /*bc90*/  IMAD.MOV R13, RZ, RZ, -R13 ;  /* 0x000000ffff0d7224 */ /* 0x000fe400078e0a0d */
[C---:B------:R-:W-:Y:S02]  /*bca0*/  IMAD R10, R2.reuse, R12, R10 ;  /* 0x0000000c020a7224 */ /* 0x040fe400078e020a */
[----:B------:R-:W-:Y:S01]  /*bcb0*/  IMAD R6, R2, R13, R6 ;  /* 0x0000000d02067224 */ /* 0x000fe200078e0206 */
[----:B--2---:R0:W-:Y:S04]  /*bcc0*/  STL [R1+0x3638], R16 ;  /* 0x0036381001007387 */ /* 0x0041e80000100800 */
[----:B------:R-:W2:Y:S04]  /*bcd0*/  LDL R9, [R1+0x140] ;  /* 0x0001400001097983 */ /* 0x000ea80000100800 */
[----:B------:R-:W3:Y:S01]  /*bce0*/  LDL.LU R12, [R1+0x134] ;  /* 0x00013400010c7983 */ /* 0x000ee20000300800 */
[----:B0-----:R-:W-:-:S03]  /*bcf0*/  IMAD.MOV.U32 R16, RZ, RZ, R11 ;  /* 0x000000ffff107224 */ /* 0x001fc600078e000b */
[----:B------:R0:W-:Y:S01]  /*bd00*/  STL [R1+0x278], R15 ;  /* 0x0002780f01007387 */ /* 0x0001e20000100800 */
[----:B------:R-:W-:-:S03]  /*bd10*/  @!P6 IMAD.MOV R16, RZ, RZ, -R16 ;  /* 0x000000ffff10e224 */ /* 0x000fc600078e0a10 */
[----:B0-----:R-:W5:Y:S04]  /*bd20*/  LDL.LU R15, [R1+0x14c] ;  /* 0x00014c00010f7983 */ /* 0x001f680000300800 */
[----:B------:R-:W2:Y:S04]  /*bd30*/  LDL.LU R13, [R1+0x138] ;  /* 0x00013800010d7983 */ /* 0x000ea80000300800 */
[----:B------:R0:W-:Y:S04]  /*bd40*/  STL [R1+0x274], R16 ;  /* 0x0002741001007387 */ /* 0x0001e80000100800 */
[----:B0-----:R-:W3:Y:S01]  /*bd50*/  LDL.LU R16, [R1+0x3638] ;  /* 0x0036380001107983 */ /* 0x001ee20000300800 */
[----:B------:R-:W-:-:S02]  /*bd60*/  ISETP.GT.U32.AND P4, PT, R2, R3, PT ;  /* 0x000000030200720c */ /* 0x000fc40003f84070 */
[----:B------:R-:W-:-:S11]  /*bd70*/  ISETP.GT.U32.AND P5, PT, R2, R10, PT ;  /* 0x0000000a0200720c */ /* 0x000fd60003fa4070 */
[----:B------:R-:W-:Y:S01]  /*bd80*/  @!P4 IMAD.IADD R3, R3, 0x1, -R2 ;  /* 0x000000010303c824 */ /* 0x000fe200078e0a02 */
[----:B------:R-:W-:-:S04]  /*bd90*/  ISETP.GT.U32.AND P4, PT, R2, R7, PT ;  /* 0x000000070200720c */ /* 0x000fc80003f84070 */
[----:B------:R-:W-:Y:S01]  /*bda0*/  ISETP.GT.U32.AND P3, PT, R2, R3, PT ;  /* 0x000000030200720c */ /* 0x000fe20003f64070 */
[----:B------:R-:W-:-:S08]  /*bdb0*/  @!P5 IMAD.IADD R10, R10, 0x1, -R2 ;  /* 0x000000010a0ad824 */ /* 0x000fd000078e0a02 */
[----:B------:R-:W-:-:S04]  /*bdc0*/  @!P4 IMAD.IADD R7, R7, 0x1, -R2 ;  /* 0x000000010707c824 */ /* 0x000fc800078e0a02 */
[----:B------:R-:W-:Y:S02]  /*bdd0*/  @!P3 IMAD.IADD R3, R3, 0x1, -R2 ;  /* 0x000000010303b824 */ /* 0x000fe400078e0a02 */
[----:B------:R-:W-:Y:S01]  /*bde0*/  @!P2 IMAD.MOV R7, RZ, RZ, -R7 ;  /* 0x000000ffff07a224 */ /* 0x000fe200078e0a07 */
[----:B--2---:R-:W-:Y:S02]  /*bdf0*/  ISETP.GE.AND P5, PT, R13, RZ, PT ;  /* 0x000000ff0d00720c */ /* 0x004fe40003fa6270 */
[----:B---3--:R-:W-:Y:S01]  /*be00*/  IABS R13, R16 ;  /* 0x00000010000d7213 */ /* 0x008fe20000000000 */
[----:B------:R0:W-:Y:S02]  /*be10*/  STL [R1+0x3634], R16 ;  /* 0x0036341001007387 */ /* 0x0001e40000100800 */
[----:B0-----:R-:W-:Y:S02]  /*be20*/  IMAD.MOV.U32 R16, RZ, RZ, R3 ;  /* 0x000000ffff107224 */ /* 0x001fe400078e0003 */
[----:B------:R-:W2:Y:S02]  /*be30*/  LDL R3, [R1+0x150] ;  /* 0x0001500001037983 */ /* 0x000ea40000100800 */
[----:B------:R-:W-:-:S02]  /*be40*/  @!P1 IMAD.MOV R16, RZ, RZ, -R16 ;  /* 0x000000ffff109224 */ /* 0x000fc400078e0a10 */
[----:B------:R-:W-:Y:S04]  /*be50*/  STL [R1+0x270], R7 ;  /* 0x0002700701007387 */ /* 0x000fe80000100800 */
[----:B------:R0:W-:Y:S04]  /*be60*/  STL [R1+0x26c], R16 ;  /* 0x00026c1001007387 */ /* 0x0001e80000100800 */
[----:B0-----:R-:W3:Y:S01]  /*be70*/  LDL.LU R16, [R1+0x140] ;  /* 0x0001400001107983 */ /* 0x001ee20000300800 */
[----:B------:R-:W-:-:S04]  /*be80*/  IMAD.HI.U32 R8, R0, R4, RZ ;  /* 0x0000000400087227 */ /* 0x000fc800078e00ff */
[----:B------:R-:W-:Y:S01]  /*be90*/  IMAD.MOV R8, RZ, RZ, -R8 ;  /* 0x000000ffff087224 */ /* 0x000fe200078e0a08 */
[----:B------:R-:W-:-:S03]  /*bea0*/  ISETP.GT.U32.AND P4, PT, R2, R6, PT ;  /* 0x000000060200720c */ /* 0x000fc60003f84070 */
[----:B------:R-:W-:-:S05]  /*beb0*/  IMAD R4, R2, R8, R4 ;  /* 0x0000000802047224 */ /* 0x000fca00078e0204 */
[----:B------:R-:W-:-:S05]  /*bec0*/  ISETP.GT.U32.AND P6, PT, R2, R4, PT ;  /* 0x000000040200720c */ /* 0x000fca0003fc4070 */
[----:B------:R-:W-:-:S05]  /*bed0*/  @!P4 IMAD.IADD R6, R6, 0x1, -R2 ;  /* 0x000000010606c824 */ /* 0x000fca00078e0a02 */
[----:B------:R-:W-:-:S03]  /*bee0*/  ISETP.GT.U32.AND P1, PT, R2, R6, PT ;  /* 0x000000060200720c */ /* 0x000fc60003f24070 */
[----:B------:R-:W-:Y:S01]  /*bef0*/  @!P6 IMAD.IADD R4, R4, 0x1, -R2 ;  /* 0x000000010404e824 */ /* 0x000fe200078e0a02 */
[----:B------:R-:W-:-:S09]  /*bf00*/  ISETP.GT.U32.AND P6, PT, R2, R10, PT ;  /* 0x0000000a0200720c */ /* 0x000fd20003fc4070 */
[----:B------:R-:W-:-:S04]  /*bf10*/  @!P1 IMAD.IADD R6, R6, 0x1, -R2 ;  /* 0x0000000106069824 */ /* 0x000fc800078e0a02 */
[----:B------:R-:W-:Y:S01]  /*bf20*/  @!P6 IMAD.IADD R10, R10, 0x1, -R2 ;  /* 0x000000010a0ae824 */ /* 0x000fe200078e0a02 */
[----:B----4-:R-:W-:Y:S02]  /*bf30*/  IABS R8, R14 ;  /* 0x0000000e00087213 */ /* 0x010fe40000000000 */
[----:B------:R-:W-:Y:S02]  /*bf40*/  ISETP.GE.AND P2, PT, R14, RZ, PT ;  /* 0x000000ff0e00720c */ /* 0x000fe40003f46270 */
[----:B------:R-:W4:Y:S01]  /*bf50*/  LDL R14, [R1+0x154] ;  /* 0x00015400010e7983 */ /* 0x000f220000100800 */
[----:B---3--:R-:W-:Y:S01]  /*bf60*/  ISETP.GE.AND P1, PT, R16, RZ, PT ;  /* 0x000000ff1000720c */ /* 0x008fe20003f26270 */
[----:B------:R-:W-:Y:S02]  /*bf70*/  IMAD.MOV.U32 R16, RZ, RZ, R10 ;  /* 0x000000ffff107224 */ /* 0x000fe400078e000a */
[----:B------:R-:W3:Y:S02]  /*bf80*/  LDL R10, [R1+0x158] ;  /* 0x00015800010a7983 */ /* 0x000ee40000100800 */
[----:B------:R-:W-:-:S05]  /*bf90*/  @!P0 IMAD.MOV R16, RZ, RZ, -R16 ;  /* 0x000000ffff108224 */ /* 0x000fca00078e0a10 */
[----:B------:R0:W-:Y:S04]  /*bfa0*/  STL [R1+0x268], R16 ;  /* 0x0002681001007387 */ /* 0x0001e80000100800 */
[----:B0-----:R-:W2:Y:S01]  /*bfb0*/  LDL.LU R16, [R1+0x3634] ;  /* 0x0036340001107983 */ /* 0x001ea20000300800 */
[----:B------:R-:W-:Y:S01]  /*bfc0*/  IABS R11, R9 ;  /* 0x00000009000b7213 */ /* 0x000fe20000000000 */
[----:B------:R-:W-:Y:S01]  /*bfd0*/  IMAD.MOV.U32 R9, RZ, RZ, R8 ;  /* 0x000000ffff097224 */ /* 0x000fe200078e0008 */
[----:B------:R-:W-:-:S03]  /*bfe0*/  ISETP.GT.U32.AND P4, PT, R2, R4, PT ;  /* 0x000000040200720c */ /* 0x000fc60003f84070 */
[----:B------:R-:W-:-:S04]  /*bff0*/  IMAD.MOV.U32 R8, RZ, RZ, R11 ;  /* 0x000000ffff087224 */ /* 0x000fc800078e000b */
[----:B------:R-:W-:-:S04]  /*c000*/  IMAD.HI.U32 R11, R0, R8, RZ ;  /* 0x00000008000b7227 */ /* 0x000fc800078e00ff */
[----:B------:R-:W-:-:S04]  /*c010*/  IMAD.MOV R11, RZ, RZ, -R11 ;  /* 0x000000ffff0b7224 */ /* 0x000fc800078e0a0b */
[----:B------:R-:W-:Y:S02]  /*c020*/  IMAD R8, R2, R11, R8 ;  /* 0x0000000b02087224 */ /* 0x000fe400078e0208 */
[----:B------:R-:W-:-:S03]  /*c030*/  @!P4 IMAD.IADD R4, R4, 0x1, -R2 ;  /* 0x000000010404c824 */ /* 0x000fc600078e0a02 */
[----:B------:R-:W-:-:S13]  /*c040*/  ISETP.GT.U32.AND P4, PT, R2, R8, PT ;  /* 0x000000080200720c */ /* 0x000fda0003f84070 */
[----:B------:R-:W-:Y:S01]  /*c050*/  @!P4 IMAD.IADD R8, R8, 0x1, -R2 ;  /* 0x000000010808c824 */ /* 0x000fe200078e0a02 */
[----:B------:R-:W-:Y:S01]  /*c060*/  ISETP.GE.AND P3, PT, R12, RZ, PT ;  /* 0x000000ff0c00720c */ /* 0x000fe20003f66270 */
[----:B------:R-:W-:-:S04]  /*c070*/  IMAD.HI.U32 R12, R0, R9, RZ ;  /* 0x00000009000c7227 */ /* 0x000fc800078e00ff */
[----:B------:R-:W-:Y:S01]  /*c080*/  IMAD.MOV R12, RZ, RZ, -R12 ;  /* 0x000000ffff0c7224 */ /* 0x000fe200078e0a0c */
[----:B--2---:R-:W-:Y:S02]  /*c090*/  ISETP.GE.AND P4, PT, R16, RZ, PT ;  /* 0x000000ff1000720c */ /* 0x004fe40003f86270 */
[----:B------:R-:W2:Y:S01]  /*c0a0*/  LDL.LU R16, [R1+0x168] ;  /* 0x0001680001107983 */ /* 0x000ea20000300800 */
[----:B------:R-:W-:-:S05]  /*c0b0*/  IMAD R9, R2, R12, R9 ;  /* 0x0000000c02097224 */ /* 0x000fca00078e0209 */
[----:B------:R-:W-:Y:S02]  /*c0c0*/  ISETP.GT.U32.AND P6, PT, R2, R9, PT ;  /* 0x000000090200720c */ /* 0x000fe40003fc4070 */
[----:B-----5:R-:W-:Y:S01]  /*c0d0*/  IABS R7, R15 ;  /* 0x0000000f00077213 */ /* 0x020fe20000000000 */
[----:B------:R-:W-:Y:S01]  /*c0e0*/  IMAD.HI.U32 R11, R0, R13, RZ ;  /* 0x0000000d000b7227 */ /* 0x000fe200078e00ff */
[----:B------:R-:W-:-:S03]  /*c0f0*/  IABS R3, R3 ;  /* 0x0000000300037213 */ /* 0x000fc60000000000 */
[----:B------:R-:W-:-:S06]  /*c100*/  IMAD.HI.U32 R12, R0, R7, RZ ;  /* 0x00000007000c7227 */ /* 0x000fcc00078e00ff */
[----:B------:R-:W-:Y:S02]  /*c110*/  @!P6 IMAD.IADD R9, R9, 0x1, -R2 ;  /* 0x000000010909e824 */ /* 0x000fe400078e0a02 */
[----:B------:R-:W-:-:S03]  /*c120*/  IMAD.MOV R11, RZ, RZ, -R11 ;  /* 0x000000ffff0b7224 */ /* 0x000fc600078e0a0b */
[C---:B------:R-:W-:Y:S01]  /*c130*/  ISETP.GT.U32.AND P0, PT, R2.reuse, R9, PT ;  /* 0x000000090200720c */ /* 0x040fe20003f04070 */
[----:B------:R-:W-:Y:S02]  /*c140*/  IMAD.MOV R12, RZ, RZ, -R12 ;  /* 0x000000ffff0c7224 */ /* 0x000fe400078e0a0c */
[----:B------:R-:W-:Y:S01]  /*c150*/  IMAD R13, R2, R11, R13 ;  /* 0x0000000b020d7224 */ /* 0x000fe200078e020d */
[----:B----4-:R-:W-:Y:S01]  /*c160*/  IABS R11, R14 ;  /* 0x0000000e000b7213 */ /* 0x010fe20000000000 */
[----:B------:R-:W-:-:S04]  /*c170*/  IMAD.HI.U32 R14, R0, R3, RZ ;  /* 0x00000003000e7227 */ /* 0x000fc800078e00ff */
[----:B------:R-:W-:Y:S01]  /*c180*/  IMAD R12, R2, R12, R7 ;  /* 0x0000000c020c7224 */ /* 0x000fe200078e0207 */
[----:B---3--:R-:W-:Y:S01]  /*c190*/  IABS R7, R10 ;  /* 0x0000000a00077213 */ /* 0x008fe20000000000 */
[----:B------:R-:W-:Y:S02]  /*c1a0*/  IMAD.MOV.U32 R10, RZ, RZ, R4 ;  /* 0x000000ffff0a7224 */ /* 0x000fe400078e0004 */
[----:B------:R-:W-:Y:S02]  /*c1b0*/  IMAD.MOV R14, RZ, RZ, -R14 ;  /* 0x000000ffff0e7224 */ /* 0x000fe400078e0a0e */
[----:B------:R-:W-:Y:S02]  /*c1c0*/  @!P0 IMAD.IADD R9, R9, 0x1, -R2 ;  /* 0x0000000109098824 */ /* 0x000fe400078e0a02 */
[----:B------:R-:W-:Y:S02]  /*c1d0*/  @!P3 IMAD.MOV R10, RZ, RZ, -R10 ;  /* 0x000000ffff0ab224 */ /* 0x000fe400078e0a0a */
[----:B------:R-:W-:-:S04]  /*c1e0*/  IMAD.HI.U32 R4, R0, R11, RZ ;  /* 0x0000000b00047227 */ /* 0x000fc800078e00ff */
[----:B------:R-:W-:Y:S02]  /*c1f0*/  IMAD R3, R2, R14, R3 ;  /* 0x0000000e02037224 */ /* 0x000fe400078e0203 */
[----:B------:R-:W-:Y:S02]  /*c200*/  @!P5 IMAD.MOV R6, RZ, RZ, -R6 ;  /* 0x000000ffff06d224 */ /* 0x000fe400078e0a06 */
[----:B------:R-:W-:Y:S01]  /*c210*/  IMAD.MOV R4, RZ, RZ, -R4 ;  /* 0x000000ffff047224 */ /* 0x000fe200078e0a04 */
[----:B------:R-:W-:-:S03]  /*c220*/  ISETP.GE.AND P5, PT, R15, RZ, PT ;  /* 0x000000ff0f00720c */ /* 0x000fc60003fa6270 */
[----:B------:R-:W-:Y:S01]  /*c230*/  IMAD R4, R2, R4, R11 ;  /* 0x0000000402047224 */ /* 0x000fe200078e020b */
[----:B--2---:R0:W-:Y:S04]  /*c240*/  STL [R1+0x3630], R16 ;  /* 0x0036301001007387 */ /* 0x0041e80000100800 */
[----:B------:R-:W2:Y:S01]  /*c250*/  LDL.LU R14, [R1+0x160] ;  /* 0x00016000010e7983 */ /* 0x000ea20000300800 */
[----:B0-----:R-:W-:-:S03]  /*c260*/  IMAD.MOV.U32 R16, RZ, RZ, R9 ;  /* 0x000000ffff107224 */ /* 0x001fc600078e0009 */
[----:B------:R0:W-:Y:S01]  /*c270*/  STL [R1+0x260], R10 ;  /* 0x0002600a01007387 */ /* 0x0001e20000100800 */
[----:B------:R-:W-:-:S03]  /*c280*/  @!P2 IMAD.MOV R16, RZ, RZ, -R16 ;  /* 0x000000ffff10a224 */ /* 0x000fc600078e0a10 */
[----:B------:R-:W3:Y:S04]  /*c290*/  LDL.LU R9, [R1+0x154] ;  /* 0x0001540001097983 */ /* 0x000ee80000300800 */
[----:B0-----:R-:W4:Y:S04]  /*c2a0*/  LDL R10, [R1+0x164] ;  /* 0x00016400010a7983 */ /* 0x001f280000100800 */
[----:B------:R-:W-:Y:S04]  /*c2b0*/  STL [R1+0x258], R6 ;  /* 0x0002580601007387 */ /* 0x000fe80000100800 */
[----:B------:R-:W5:Y:S04]  /*c2c0*/  LDL R15, [R1+0x16c] ;  /* 0x00016c00010f7983 */ /* 0x000f680000100800 */
[----:B------:R-:W2:Y:S04]  /*c2d0*/  LDL.LU R11, [R1+0x150] ;  /* 0x00015000010b7983 */ /* 0x000ea80000300800 */
[----:B------:R0:W-:Y:S04]  /*c2e0*/  STL [R1+0x250], R16 ;  /* 0x0002501001007387 */ /* 0x0001e80000100800 */
[----:B0-----:R-:W2:Y:S01]  /*c2f0*/  LDL.LU R16, [R1+0x3630] ;  /* 0x0036300001107983 */ /* 0x001ea20000300800 */
[----:B------:R-:W-:-:S02]  /*c300*/  ISETP.GT.U32.AND P6, PT, R2, R13, PT ;  /* 0x0000000d0200720c */ /* 0x000fc40003fc4070 */
[----:B------:R-:W-:Y:S01]  /*c310*/  ISETP.GT.U32.AND P3, PT, R2, R8, PT ;  /* 0x000000080200720c */ /* 0x000fe20003f64070 */
[----:B------:R-:W-:Y:S01]  /*c320*/  IMAD.HI.U32 R6, R0, R7, RZ ;  /* 0x0000000700067227 */ /* 0x000fe200078e00ff */
[----:B------:R-:W-:-:S03]  /*c330*/  ISETP.GT.U32.AND P0, PT, R2, R12, PT ;  /* 0x0000000c0200720c */ /* 0x000fc60003f04070 */
[----:B------:R-:W-:-:S06]  /*c340*/  IMAD.MOV R6, RZ, RZ, -R6 ;  /* 0x000000ffff067224 */ /* 0x000fcc00078e0a06 */
[----:B------:R-:W-:Y:S02]  /*c350*/  @!P6 IMAD.IADD R13, R13, 0x1, -R2 ;  /* 0x000000010d0de824 */ /* 0x000fe400078e0a02 */
[----:B------:R-:W-:-:S03]  /*c360*/  IMAD R7, R2, R6, R7 ;  /* 0x0000000602077224 */ /* 0x000fc600078e0207 */
[----:B------:R-:W-:Y:S01]  /*c370*/  ISETP.GT.U32.AND P6, PT, R2, R13, PT ;  /* 0x0000000d0200720c */ /* 0x000fe20003fc4070 */
[--C-:B------:R-:W-:Y:S01]  /*c380*/  @!P3 IMAD.IADD R8, R8, 0x1, -R2.reuse ;  /* 0x000000010808b824 */ /* 0x100fe200078e0a02 */
[----:B------:R0:W-:Y:S01]  /*c390*/  STL [R1+0x362c], R7 ;  /* 0x00362c0701007387 */ /* 0x0001e20000100800 */
[----:B------:R-:W-:Y:S02]  /*c3a0*/  @!P0 IMAD.IADD R12, R12, 0x1, -R2 ;  /* 0x000000010c0c8824 */ /* 0x000fe400078e0a02 */
[----:B0-----:R-:W-:-:S08]  /*c3b0*/  IMAD.MOV.U32 R7, RZ, RZ, R8 ;  /* 0x000000ffff077224 */ /* 0x001fd000078e0008 */
[----:B------:R-:W-:Y:S02]  /*c3c0*/  @!P6 IMAD.IADD R13, R13, 0x1, -R2 ;  /* 0x000000010d0de824 */ /* 0x000fe400078e0a02 */
[----:B------:R-:W-:Y:S01]  /*c3d0*/  @!P1 IMAD.MOV R7, RZ, RZ, -R7 ;  /* 0x000000ffff079224 */ /* 0x000fe200078e0a07 */
[----:B---3--:R-:W-:Y:S02]  /*c3e0*/  ISETP.GE.AND P0, PT, R9, RZ, PT ;  /* 0x000000ff0900720c */ /* 0x008fe40003f06270 */
[----:B----4-:R-:W-:Y:S02]  /*c3f0*/  IABS R6, R10 ;  /* 0x0000000a00067213 */ /* 0x010fe40000000000 */
[----:B-----5:R-:W-:Y:S02]  /*c400*/  IABS R10, R15 ;  /* 0x0000000f000a7213 */ /* 0x020fe40000000000 */
[----:B--2---:R-:W-:Y:S01]  /*c410*/  IABS R9, R16 ;  /* 0x0000001000097213 */ /* 0x004fe20000000000 */
[----:B------:R0:W-:Y:S04]  /*c420*/  STL [R1+0x3628], R16 ;  /* 0x0036281001007387 */ /* 0x0001e80000100800 */
[----:B0-----:R-:W2:Y:S04]  /*c430*/  LDL.LU R16, [R1+0x164] ;  /* 0x0001640001107983 */ /* 0x001ea80000300800 */
[----:B------:R-:W3:Y:S04]  /*c440*/  LDL.LU R15, [R1+0x170] ;  /* 0x00017000010f7983 */ /* 0x000ee80000300800 */
[----:B------:R0:W-:Y:S02]  /*c450*/  STL [R1+0x248], R7 ;  /* 0x0002480701007387 */ /* 0x0001e40000100800 */
[----:B0-----:R-:W-:-:S02]  /*c460*/  IMAD.MOV.U32 R7, RZ, RZ, R13 ;  /* 0x000000ffff077224 */ /* 0x001fc400078e000d */
[----:B------:R-:W4:Y:S02]  /*c470*/  LDL.LU R13, [R1+0x158] ;  /* 0x00015800010d7983 */ /* 0x000f240000300800 */
[----:B------:R-:W-:-:S05]  /*c480*/  @!P4 IMAD.MOV R7, RZ, RZ, -R7 ;  /* 0x000000ffff07c224 */ /* 0x000fca00078e0a07 */
[----:B------:R0:W-:Y:S04]  /*c490*/  STL [R1+0x240], R7 ;  /* 0x0002400701007387 */ /* 0x0001e80000100800 */
[----:B0-----:R-:W5:Y:S01]  /*c4a0*/  LDL.LU R7, [R1+0x362c] ;  /* 0x00362c0001077983 */ /* 0x001f620000300800 */
[C---:B------:R-:W-:Y:S02]  /*c4b0*/  ISETP.GT.U32.AND P2, PT, R2.reuse, R3, PT ;  /* 0x000000030200720c */ /* 0x040fe40003f44070 */
[----:B------:R-:W-:Y:S02]  /*c4c0*/  ISETP.GT.U32.AND P6, PT, R2, R4, PT ;  /* 0x000000040200720c */ /* 0x000fe40003fc4070 */
[----:B------:R-:W-:Y:S02]  /*c4d0*/  ISETP.GE.AND P3, PT, R11, RZ, PT ;  /* 0x000000ff0b00720c */ /* 0x000fe40003f66270 */
[----:B------:R-:W-:-:S07]  /*c4e0*/  IABS R11, R14 ;  /* 0x0000000e000b7213 */ /* 0x000fce0000000000 */
[--C-:B------:R-:W-:Y:S02]  /*c4f0*/  @!P2 IMAD.IADD R3, R3, 0x1, -R2.reuse ;  /* 0x000000010303a824 */ /* 0x100fe400078e0a02 */
[----:B------:R-:W-:Y:S02]  /*c500*/  @!P6 IMAD.IADD R4, R4, 0x1, -R2 ;  /* 0x000000010404e824 */ /* 0x000fe400078e0a02 */
[----:B------:R-:W-:Y:S01]  /*c510*/  IMAD.HI.U32 R8, R0, R11, RZ ;  /* 0x0000000b00087227 */ /* 0x000fe200078e00ff */
[----:B------:R-:W-:-:S03]  /*c520*/  ISETP.GT.U32.AND P6, PT, R2, R3, PT ;  /* 0x000000030200720c */ /* 0x000fc60003fc4070 */
[----:B------:R-:W-:Y:S01]  /*c530*/  IMAD.MOV R8, RZ, RZ, -R8 ;  /* 0x000000ffff087224 */ /* 0x000fe200078e0a08 */
[----:B------:R-:W-:-:S03]  /*c540*/  ISETP.GT.U32.AND P2, PT, R2, R12, PT ;  /* 0x0000000c0200720c */ /* 0x000fc60003f44070 */
[C---:B------:R-:W-:Y:S01]  /*c550*/  IMAD R8, R2.reuse, R8, R11 ;  /* 0x0000000802087224 */ /* 0x040fe200078e020b */
[----:B-----5:R-:W-:-:S13]  /*c560*/  ISETP.GT.U32.AND P4, PT, R2, R7, PT ;  /* 0x000000070200720c */ /* 0x020fda0003f84070 */
[--C-:B------:R-:W-:Y:S01]  /*c570*/  @!P4 IMAD.IADD R7, R7, 0x1, -R2.reuse ;  /* 0x000000010707c824 */ /* 0x100fe200078e0a02 */
[----:B--2---:R-:W-:Y:S02]  /*c580*/  ISETP.GE.AND P4, PT, R16, RZ, PT ;  /* 0x000000ff1000720c */ /* 0x004fe40003f86270 */
[----:B------:R-:W2:Y:S01]  /*c590*/  LDL.LU R16, [R1+0x3628] ;  /* 0x0036280001107983 */ /* 0x000ea20000300800 */
[----:B------:R-:W-:Y:S01]  /*c5a0*/  @!P6 IMAD.IADD R3, R3, 0x1, -R2 ;  /* 0x000000010303e824 */ /* 0x000fe200078e0a02 */
[----:B------:R-:W-:Y:S01]  /*c5b0*/  ISETP.GT.U32.AND P6, PT, R2, R8, PT ;  /* 0x000000080200720c */ /* 0x000fe20003fc4070 */
[----:B------:R-:W-:Y:S02]  /*c5c0*/  IMAD.MOV.U32 R11, RZ, RZ, R10 ;  /* 0x000000ffff0b7224 */ /* 0x000fe400078e000a */
[----:B------:R-:W-:Y:S01]  /*c5d0*/  IMAD.HI.U32 R10, R0, R9, RZ ;  /* 0x00000009000a7227 */ /* 0x000fe200078e00ff */
[----:B------:R-:W-:-:S03]  /*c5e0*/  ISETP.GT.U32.AND P1, PT, R2, R4, PT ;  /* 0x000000040200720c */ /* 0x000fc60003f24070 */
[----:B------:R-:W-:Y:S02]  /*c5f0*/  IMAD.MOV R10, RZ, RZ, -R10 ;  /* 0x000000ffff0a7224 */ /* 0x000fe400078e0a0a */
[----:B------:R-:W-:Y:S01]  /*c600*/  @!P2 IMAD.IADD R12, R12, 0x1, -R2 ;  /* 0x000000010c0ca824 */ /* 0x000fe200078e0a02 */
[----:B----4-:R-:W-:Y:S01]  /*c610*/  ISETP.GE.AND P2, PT, R13, RZ, PT ;  /* 0x000000ff0d00720c */ /* 0x010fe20003f46270 */
[----:B------:R-:W-:-:S04]  /*c620*/  IMAD.HI.U32 R13, R0, R6, RZ ;  /* 0x00000006000d7227 */ /* 0x000fc800078e00ff */
[----:B------:R-:W-:Y:S02]  /*c630*/  @!P6 IMAD.IADD R8, R8, 0x1, -R2 ;  /* 0x000000010808e824 */ /* 0x000fe400078e0a02 */
[C---:B------:R-:W-:Y:S02]  /*c640*/  IMAD R9, R2.reuse, R10, R9 ;  /* 0x0000000a02097224 */ /* 0x040fe400078e0209 */
[----:B------:R-:W-:Y:S02]  /*c650*/  IMAD.MOV.U32 R10, RZ, RZ, R12 ;  /* 0x000000ffff0a7224 */ /* 0x000fe400078e000c */
[----:B------:R-:W-:Y:S01]  /*c660*/  IMAD.MOV R13, RZ, RZ, -R13 ;  /* 0x000000ffff0d7224 */ /* 0x000fe200078e0a0d */
[----:B------:R-:W4:Y:S01]  /*c670*/  LDL R12, [R1+0x174] ;  /* 0x00017400010c7983 */ /* 0x000f220000100800 */
[----:B------:R-:W-:Y:S01]  /*c680*/  @!P3 IMAD.MOV R3, RZ, RZ, -R3 ;  /* 0x000000ffff03b224 */ /* 0x000fe200078e0a03 */
[C---:B------:R-:W-:Y:S01]  /*c690*/  ISETP.GT.U32.AND P3, PT, R2.reuse, R8, PT ;  /* 0x000000080200720c */ /* 0x040fe20003f64070 */
[----:B------:R-:W-:Y:S01]  /*c6a0*/  @!P5 IMAD.MOV R10, RZ, RZ, -R10 ;  /* 0x000000ffff0ad224 */ /* 0x000fe200078e0a0a */
[----:B------:R-:W-:Y:S01]  /*c6b0*/  ISETP.GT.U32.AND P5, PT, R2, R7, PT ;  /* 0x000000070200720c */ /* 0x000fe20003fa4070 */
[----:B------:R-:W-:-:S02]  /*c6c0*/  @!P1 IMAD.IADD R4, R4, 0x1, -R2 ;  /* 0x0000000104049824 */ /* 0x000fc400078e0a02 */
[----:B------:R-:W-:Y:S02]  /*c6d0*/  IMAD R6, R2, R13, R6 ;  /* 0x0000000d02067224 */ /* 0x000fe400078e0206 */
[----:B------:R-:W5:Y:S01]  /*c6e0*/  LDL R13, [R1+0x178] ;  /* 0x00017800010d7983 */ /* 0x000f620000100800 */
[----:B------:R-:W-:-:S03]  /*c6f0*/  ISETP.GE.AND P1, PT, R14, RZ, PT ;  /* 0x000000ff0e00720c */ /* 0x000fc60003f26270 */
[----:B------:R-:W-:Y:S01]  /*c700*/  STL [R1+0x238], R10 ;  /* 0x0002380a01007387 */ /* 0x000fe20000100800 */
[----:B------:R-:W-:-:S03]  /*c710*/  IMAD.HI.U32 R14, R0, R11, RZ ;  /* 0x0000000b000e7227 */ /* 0x000fc600078e00ff */
[----:B------:R0:W-:Y:S01]  /*c720*/  STL [R1+0x230], R3 ;  /* 0x0002300301007387 */ /* 0x0001e20000100800 */
[----:B------:R-:W-:Y:S02]  /*c730*/  IMAD.MOV R14, RZ, RZ, -R14 ;  /* 0x000000ffff0e7224 */ /* 0x000fe400078e0a0e */
[----:B------:R-:W-:Y:S02]  /*c740*/  @!P3 IMAD.IADD R8, R8, 0x1, -R2 ;  /* 0x000000010808b824 */ /* 0x000fe400078e0a02 */
[----:B0-----:R-:W-:-:S04]  /*c750*/  IMAD.MOV.U32 R3, RZ, RZ, R4 ;  /* 0x000000ffff037224 */ /* 0x001fc800078e0004 */
[----:B------:R-:W-:Y:S01]  /*c760*/  @!P0 IMAD.MOV R3, RZ, RZ, -R3 ;  /* 0x000000ffff038224 */ /* 0x000fe200078e0a03 */
[----:B---3--:R0:W-:Y:S01]  /*c770*/  STL [R1+0x3624], R15 ;  /* 0x0036240f01007387 */ /* 0x0081e20000100800 */
[----:B------:R-:W-:Y:S01]  /*c780*/  @!P5 IMAD.IADD R7, R7, 0x1, -R2 ;  /* 0x000000010707d824 */ /* 0x000fe200078e0a02 */
[----:B------:R-:W-:Y:S01]  /*c790*/  IABS R10, R15 ;  /* 0x0000000f000a7213 */ /* 0x000fe20000000000 */
[----:B------:R-:W-:Y:S01]  /*c7a0*/  IMAD R11, R2, R14, R11 ;  /* 0x0000000e020b7224 */ /* 0x000fe200078e020b */
[----:B------:R-:W-:Y:S04]  /*c7b0*/  STL [R1+0x22c], R3 ;  /* 0x00022c0301007387 */ /* 0x000fe80000100800 */
[----:B------:R1:W-:Y:S01]  /*c7c0*/  STL [R1+0x3620], R8 ;  /* 0x0036200801007387 */ /* 0x0003e20000100800 */
[----:B0-----:R-:W-:-:S03]  /*c7d0*/  IMAD.MOV.U32 R15, RZ, RZ, R7 ;  /* 0x000000ffff0f7224 */ /* 0x001fc600078e0007 */
[----:B------:R-:W3:Y:S04]  /*c7e0*/  LDL R14, [R1+0x180] ;  /* 0x00018000010e7983 */ /* 0x000ee80000100800 */
[----:B-1----:R-:W3:Y:S01]  /*c7f0*/  LDL R8, [R1+0x17c] ;  /* 0x00017c0001087983 */ /* 0x002ee20000100800 */
[----:B--2---:R-:W-:Y:S01]  /*c800*/  ISETP.GE.AND P3, PT, R16, RZ, PT ;  /* 0x000000ff1000720c */ /* 0x004fe20003f66270 */
[----:B------:R-:W-:Y:S02]  /*c810*/  IMAD.MOV.U32 R16, RZ, RZ, R17 ;  /* 0x000000ffff107224 */ /* 0x000fe400078e0011 */
[----:B------:R-:W2:Y:S04]  /*c820*/  LDL.LU R17, [R1+0x184] ;  /* 0x0001840001117983 */ /* 0x000ea80000300800 */
[----:B------:R-:W2:Y:S01]  /*c830*/  LDL.LU R7, [R1+0x16c] ;  /* 0x00016c0001077983 */ /* 0x000ea20000300800 */
[----:B------:R-:W-:Y:S01]  /*c840*/  ISETP.GT.U32.AND P5, PT, R2, R11, PT ;  /* 0x0000000b0200720c */ /* 0x000fe20003fa4070 */
[----:B------:R-:W-:-:S05]  /*c850*/  @!P2 IMAD.MOV R15, RZ, RZ, -R15 ;  /* 0x000000ffff0fa224 */ /* 0x000fca00078e0a0f */
[----:B------:R0:W-:Y:S07]  /*c860*/  STL [R1+0x228], R15 ;  /* 0x0002280f01007387 */ /* 0x0001ee0000100800 */
[----:B------:R-:W-:Y:S01]  /*c870*/  @!P5 IMAD.IADD R11, R11, 0x1, -R2 ;  /* 0x000000010b0bd824 */ /* 0x000fe200078e0a02 */
[----:B0-----:R-:W5:Y:S01]  /*c880*/  LDL.LU R15, [R1+0x3624] ;  /* 0x00362400010f7983 */ /* 0x001f620000300800 */
[----:B------:R-:W-:Y:S02]  /*c890*/  ISETP.GT.U32.AND P0, PT, R2, R9, PT ;  /* 0x000000090200720c */ /* 0x000fe40003f04070 */
[----:B----4-:R-:W-:-:S05]  /*c8a0*/  IABS R4, R12 ;  /* 0x0000000c00047213 */ /* 0x010fca0000000000 */
[----:B------:R-:W-:-:S06]  /*c8b0*/  IMAD.HI.U32 R12, R0, R4, RZ ;  /* 0x00000004000c7227 */ /* 0x000fcc00078e00ff */
[----:B------:R-:W-:Y:S01]  /*c8c0*/  @!P0 IMAD.IADD R9, R9, 0x1, -R2 ;  /* 0x0000000109098824 */ /* 0x000fe200078e0a02 */
[----:B--2---:R-:W-:Y:S02]  /*c8d0*/  ISETP.GE.AND P5, PT, R7, RZ, PT ;  /* 0x000000ff0700720c */ /* 0x004fe40003fa6270 */
[----:B---3--:R-:W-:Y:S02]  /*c8e0*/  IABS R7, R8 ;  /* 0x0000000800077213 */ /* 0x008fe40000000000 */
[----:B------:R-:W2:Y:S01]  /*c8f0*/  LDL.LU R8, [R1+0x174] ;  /* 0x0001740001087983 */ /* 0x000ea20000300800 */
[C---:B------:R-:W-:Y:S01]  /*c900*/  ISETP.GT.U32.AND P0, PT, R2.reuse, R9, PT ;  /* 0x000000090200720c */ /* 0x040fe20003f04070 */
[----:B------:R-:W-:Y:S01]  /*c910*/  IMAD.MOV R12, RZ, RZ, -R12 ;  /* 0x000000ffff0c7224 */ /* 0x000fe200078e0a0c */
[----:B------:R-:W-:-:S03]  /*c920*/  ISETP.GT.U32.AND P2, PT, R2, R11, PT ;  /* 0x0000000b0200720c */ /* 0x000fc60003f44070 */
[----:B------:R-:W-:-:S08]  /*c930*/  IMAD R4, R2, R12, R4 ;  /* 0x0000000c02047224 */ /* 0x000fd000078e0204 */
[--C-:B------:R-:W-:Y:S01]  /*c940*/  @!P0 IMAD.IADD R9, R9, 0x1, -R2.reuse ;  /* 0x0000000109098824 */ /* 0x100fe200078e0a02 */
[----:B------:R-:W-:Y:S01]  /*c950*/  ISETP.GT.U32.AND P0, PT, R2, R4, PT ;  /* 0x000000040200720c */ /* 0x000fe20003f04070 */
[----:B------:R-:W-:-:S05]  /*c960*/  @!P2 IMAD.IADD R11, R11, 0x1, -R2 ;  /* 0x000000010b0ba824 */ /* 0x000fca00078e0a02 */
[----:B------:R0:W-:Y:S07]  /*c970*/  STL [R1+0x361c], R11 ;  /* 0x00361c0b01007387 */ /* 0x0001ee0000100800 */
[----:B------:R-:W-:Y:S01]  /*c980*/  @!P0 IMAD.IADD R4, R4, 0x1, -R2 ;  /* 0x0000000104048824 */ /* 0x000fe200078e0a02 */
[----:B0-----:R-:W3:Y:S01]  /*c990*/  LDL R11, [R1+0x188] ;  /* 0x00018800010b7983 */ /* 0x001ee20000100800 */
[----:B--2---:R-:W-:-:S03]  /*c9a0*/  ISETP.GE.AND P0, PT, R8, RZ, PT ;  /* 0x000000ff0800720c */ /* 0x004fc60003f06270 */
[----:B------:R-:W2:Y:S01]  /*c9b0*/  LDL.LU R8, [R1+0x3620] ;  /* 0x0036200001087983 */ /* 0x000ea20000300800 */
[----:B------:R-:W-:Y:S02]  /*c9c0*/  ISETP.GT.U32.AND P6, PT, R2, R6, PT ;  /* 0x000000060200720c */ /* 0x000fe40003fc4070 */
[----:B-----5:R-:W-:Y:S01]  /*c9d0*/  IABS R3, R13 ;  /* 0x0000000d00037213 */ /* 0x020fe20000000000 */
[----:B------:R-:W-:-:S04]  /*c9e0*/  IMAD.HI.U32 R13, R0, R10, RZ ;  /* 0x0000000a000d7227 */ /* 0x000fc800078e00ff */
[----:B------:R-:W-:-:S04]  /*c9f0*/  IMAD.MOV R13, RZ, RZ, -R13 ;  /* 0x000000ffff0d7224 */ /* 0x000fc800078e0a0d */
[----:B------:R-:W-:Y:S02]  /*ca00*/  IMAD R10, R2, R13, R10 ;  /* 0x0000000d020a7224 */ /* 0x000fe400078e020a */
[----:B------:R-:W-:Y:S01]  /*ca10*/  IMAD.HI.U32 R13, R0, R3, RZ ;  /* 0x00000003000d7227 */ /* 0x000fe200078e00ff */
[----:B------:R-:W-:-:S03]  /*ca20*/  IABS R12, R14 ;  /* 0x0000000e000c7213 */ /* 0x000fc60000000000 */
[----:B------:R-:W-:Y:S02]  /*ca30*/  @!P6 IMAD.IADD R6, R6, 0x1, -R2 ;  /* 0x000000010606e824 */ /* 0x000fe400078e0a02 */
[----:B------:R-:W-:-:S03]  /*ca40*/  IMAD.MOV R13, RZ, RZ, -R13 ;  /* 0x000000ffff0d7224 */ /* 0x000fc600078e0a0d */
[C---:B------:R-:W-:Y:S01]  /*ca50*/  ISETP.GT.U32.AND P6, PT, R2.reuse, R6, PT ;  /* 0x000000060200720c */ /* 0x040fe20003fc4070 */
[----:B------:R-:W-:Y:S02]  /*ca60*/  IMAD R3, R2, R13, R3 ;  /* 0x0000000d02037224 */ /* 0x000fe400078e0203 */
[----:B------:R-:W-:-:S04]  /*ca70*/  IMAD.HI.U32 R13, R0, R12, RZ ;  /* 0x0000000c000d7227 */ /* 0x000fc800078e00ff */
[----:B------:R-:W-:Y:S02]  /*ca80*/  IMAD.MOV R13, RZ, RZ, -R13 ;  /* 0x000000ffff0d7224 */ /* 0x000fe400078e0a0d */
[----:B------:R-:W-:-:S04]  /*ca90*/  IMAD.HI.U32 R14, R0, R7, RZ ;  /* 0x00000007000e7227 */ /* 0x000fc800078e00ff */
[----:B------:R-:W-:Y:S01]  /*caa0*/  IMAD R12, R2, R13, R12 ;  /* 0x0000000d020c7224 */ /* 0x000fe200078e020c */
[----:B---3--:R-:W-:Y:S01]  /*cab0*/  IABS R13, R11 ;  /* 0x0000000b000d7213 */ /* 0x008fe20000000000 */
[----:B------:R-:W-:Y:S02]  /*cac0*/  IMAD.MOV R14, RZ, RZ, -R14 ;  /* 0x000000ffff0e7224 */ /* 0x000fe400078e0a0e */
[----:B------:R-:W-:Y:S02]  /*cad0*/  @!P6 IMAD.IADD R6, R6, 0x1, -R2 ;  /* 0x000000010606e824 */ /* 0x000fe400078e0a02 */
[----:B------:R-:W-:Y:S02]  /*cae0*/  IMAD R7, R2, R14, R7 ;  /* 0x0000000e02077224 */ /* 0x000fe400078e0207 */
[----:B------:R-:W-:Y:S02]  /*caf0*/  IMAD.MOV.U32 R14, RZ, RZ, R6 ;  /* 0x000000ffff0e7224 */ /* 0x000fe400078e0006 */
[----:B--2---:R-:W-:-:S04]  /*cb00*/  IMAD.MOV.U32 R11, RZ, RZ, R8 ;  /* 0x000000ffff0b7224 */ /* 0x004fc800078e0008 */
[----:B------:R-:W-:Y:S01]  /*cb10*/  IMAD.MOV.U32 R6, RZ, RZ, R11 ;  /* 0x000000ffff067224 */ /* 0x000fe200078e000b */
[----:B------:R0:W-:Y:S04]  /*cb20*/  STL [R1+0x224], R11 ;  /* 0x0002240b01007387 */ /* 0x0001e80000100800 */
[----:B0-----:R-:W2:Y:S01]  /*cb30*/  LDL.LU R11, [R1+0x361c] ;  /* 0x00361c00010b7983 */ /* 0x001ea20000300800 */
[----:B------:R-:W-:Y:S01]  /*cb40*/  ISETP.GT.U32.AND P6, PT, R2, R10, PT ;  /* 0x0000000a0200720c */ /* 0x000fe20003fc4070 */
[----:B------:R-:W-:-:S05]  /*cb50*/  @!P1 IMAD.MOV R6, RZ, RZ, -R6 ;  /* 0x000000ffff069224 */ /* 0x000fca00078e0a06 */
[----:B------:R0:W-:Y:S07]  /*cb60*/  @!P1 STL [R1+0x224], R6 ;  /* 0x0002240601009387 */ /* 0x0001ee0000100800 */
[----:B------:R-:W-:Y:S01]  /*cb70*/  @!P6 IMAD.IADD R10, R10, 0x1, -R2 ;  /* 0x000000010a0ae824 */ /* 0x000fe200078e0a02 */
[----:B------:R-:W-:Y:S01]  /*cb80*/  ISETP.GE.AND P2, PT, R15, RZ, PT ;  /* 0x000000ff0f00720c */ /* 0x000fe20003f46270 */
[----:B------:R-:W-:Y:S01]  /*cb90*/  @!P4 IMAD.MOV R14, RZ, RZ, -R14 ;  /* 0x000000ffff0ec224 */ /* 0x000fe200078e0a0e */
[----:B0-----:R-:W3:Y:S02]  /*cba0*/  LDL.LU R6, [R1+0x17c] ;  /* 0x00017c0001067983 */ /* 0x001ee40000300800 */
[----:B------:R-:W-:-:S02]  /*cbb0*/  ISETP.GT.U32.AND P1, PT, R2, R10, PT ;  /* 0x0000000a0200720c */ /* 0x000fc40003f24070 */
[----:B------:R-:W-:Y:S01]  /*cbc0*/  IABS R15, R17 ;  /* 0x00000011000f7213 */ /* 0x000fe20000000000 */
[----:B------:R0:W-:Y:S04]  /*cbd0*/  STL [R1+0x220], R14 ;  /* 0x0002200e01007387 */ /* 0x0001e80000100800 */
[----:B------:R-:W-:-:S04]  /*cbe0*/  IMAD.HI.U32 R8, R0, R15, RZ ;  /* 0x0000000f00087227 */ /* 0x000fc800078e00ff */
[----:B------:R-:W-:Y:S02]  /*cbf0*/  IMAD.MOV R8, RZ, RZ, -R8 ;  /* 0x000000ffff087224 */ /* 0x000fe400078e0a08 */
[----:B------:R-:W-:Y:S01]  /*cc00*/  @!P1 IMAD.IADD R10, R10, 0x1, -R2 ;  /* 0x000000010a0a9824 */ /* 0x000fe200078e0a02 */
[C---:B------:R-:W-:Y:S01]  /*cc10*/  ISETP.GT.U32.AND P1, PT, R2.reuse, R12, PT ;  /* 0x0000000c0200720c */ /* 0x040fe20003f24070 */
[----:B0-----:R-:W-:Y:S02]  /*cc20*/  IMAD.MOV.U32 R14, RZ, RZ, R9 ;  /* 0x000000ffff0e7224 */ /* 0x001fe400078e0009 */
[----:B------:R-:W-:Y:S01]  /*cc30*/  IMAD R15, R2, R8, R15 ;  /* 0x00000008020f7224 */ /* 0x000fe200078e020f */
[----:B------:R-:W4:Y:S01]  /*cc40*/  LDL.LU R9, [R1+0x178] ;  /* 0x0001780001097983 */ /* 0x000f220000300800 */
[----:B------:R-:W-:Y:S02]  /*cc50*/  @!P3 IMAD.MOV R14, RZ, RZ, -R14 ;  /* 0x000000ffff0eb224 */ /* 0x000fe400078e0a0e */
[----:B------:R-:W-:-:S03]  /*cc60*/  IMAD.MOV.U32 R8, RZ, RZ, R10 ;  /* 0x000000ffff087224 */ /* 0x000fc600078e000a */
[----:B------:R0:W-:Y:S01]  /*cc70*/  STL [R1+0x21c], R14 ;  /* 0x00021c0e01007387 */ /* 0x0001e20000100800 */
[----:B------:R-:W-:Y:S02]  /*cc80*/  @!P2 IMAD.MOV R8, RZ, RZ, -R8 ;  /* 0x000000ffff08a224 */ /* 0x000fe400078e0a08 */
[----:B------:R-:W-:Y:S01]  /*cc90*/  @!P1 IMAD.IADD R12, R12, 0x1, -R2 ;  /* 0x000000010c0c9824 */ /* 0x000fe200078e0a02 */
[----:B------:R-:W-:Y:S01]  /*cca0*/  ISETP.GE.AND P1, PT, R17, RZ, PT ;  /* 0x000000ff1100720c */ /* 0x000fe20003f26270 */
[----:B0-----:R-:W5:Y:S01]  /*ccb0*/  LDL.LU R14, [R1+0x180] ;  /* 0x00018000010e7983 */ /* 0x001f620000300800 */
[----:B--2---:R-:W-:-:S05]  /*ccc0*/  @!P5 IMAD.MOV R11, RZ, RZ, -R11 ;  /* 0x000000ffff0bd224 */ /* 0x004fca00078e0a0b */
[----:B------:R0:W-:Y:S04]  /*ccd0*/  STL [R1+0x218], R11 ;  /* 0x0002180b01007387 */ /* 0x0001e80000100800 */
[----:B------:R-:W2:Y:S04]  /*cce0*/  LDL.LU R10, [R1+0x190] ;  /* 0x00019000010a7983 */ /* 0x000ea80000300800 */
[----:B------:R1:W-:Y:S04]  /*ccf0*/  STL [R1+0x214], R8 ;  /* 0x0002140801007387 */ /* 0x0003e80000100800 */
[----:B------:R-:W2:Y:S01]  /*cd00*/  LDL.LU R17, [R1+0x194] ;  /* 0x0001940001117983 */ /* 0x000ea20000300800 */
[----:B------:R-:W-:-:S02]  /*cd10*/  ISETP.GT.U32.AND P6, PT, R2, R3, PT ;  /* 0x000000030200720c */ /* 0x000fc40003fc4070 */
[C---:B------:R-:W-:Y:S02]  /*cd20*/  ISETP.GT.U32.AND P4, PT, R2.reuse, R4, PT ;  /* 0x000000040200720c */ /* 0x040fe40003f84070 */
[----:B------:R-:W-:-:S09]  /*cd30*/  ISETP.GT.U32.AND P3, PT, R2, R7, PT ;  /* 0x000000070200720c */ /* 0x000fd20003f64070 */
[--C-:B------:R-:W-:Y:S02]  /*cd40*/  @!P6 IMAD.IADD R3, R3, 0x1, -R2.reuse ;  /* 0x000000010303e824 */ /* 0x100fe400078e0a02 */
[----:B------:R-:W-:-:S03]  /*cd50*/  @!P4 IMAD.IADD R4, R4, 0x1, -R2 ;  /* 0x000000010404c824 */ /* 0x000fc600078e0a02 */
[----:B------:R-:W-:Y:S01]  /*cd60*/  ISETP.GT.U32.AND P6, PT, R2, R3, PT ;  /* 0x000000030200720c */ /* 0x000fe20003fc4070 */
[----:B0-----:R-:W-:Y:S01]  /*cd70*/  IMAD.MOV.U32 R11, RZ, RZ, R4 ;  /* 0x000000ffff0b7224 */ /* 0x001fe200078e0004 */
[----:B---3--:R-:W-:Y:S01]  /*cd80*/  ISETP.GE.AND P4, PT, R6, RZ, PT ;  /* 0x000000ff0600720c */ /* 0x008fe20003f86270 */
[----:B------:R-:W-:Y:S01]  /*cd90*/  IMAD.HI.U32 R6, R0, R13, RZ ;  /* 0x0000000d00067227 */ /* 0x000fe200078e00ff */
[----:B-1----:R-:W-:-:S03]  /*cda0*/  IABS R8, R16 ;  /* 0x0000001000087213 */ /* 0x002fc60000000000 */
[----:B------:R-:W-:Y:S02]  /*cdb0*/  @!P0 IMAD.MOV R11, RZ, RZ, -R11 ;  /* 0x000000ffff0b8224 */ /* 0x000fe400078e0a0b */
[----:B------:R-:W-:Y:S02]  /*cdc0*/  @!P3 IMAD.IADD R7, R7, 0x1, -R2 ;  /* 0x000000010707b824 */ /* 0x000fe400078e0a02 */
[----:B------:R-:W-:Y:S02]  /*cdd0*/  IMAD.MOV R6, RZ, RZ, -R6 ;  /* 0x000000ffff067224 */ /* 0x000fe400078e0a06 */
[----:B------:R-:W-:Y:S02]  /*cde0*/  @!P6 IMAD.IADD R3, R3, 0x1, -R2 ;  /* 0x000000010303e824 */ /* 0x000fe400078e0a02 */
[----:B------:R-:W-:Y:S01]  /*cdf0*/  IMAD.HI.U32 R4, R0, R8, RZ ;  /* 0x0000000800047227 */ /* 0x000fe200078e00ff */
[----:B-----5:R-:W-:-:S03]  /*ce00*/  ISETP.GE.AND P3, PT, R14, RZ, PT ;  /* 0x000000ff0e00720c */ /* 0x020fc60003f66270 */
[----:B------:R-:W-:Y:S02]  /*ce10*/  IMAD R6, R2, R6, R13 ;  /* 0x0000000602067224 */ /* 0x000fe400078e020d */
[----:B------:R-:W-:Y:S01]  /*ce20*/  IMAD.MOV.U32 R13, RZ, RZ, R16 ;  /* 0x000000ffff0d7224 */ /* 0x000fe200078e0010 */
[----:B--2---:R0:W-:Y:S04]  /*ce30*/  STL [R1+0x3618], R17 ;  /* 0x0036181101007387 */ /* 0x0041e80000100800 */
[----:B------:R-:W2:Y:S04]  /*ce40*/  LDL.LU R14, [R1+0x19c] ;  /* 0x00019c00010e7983 */ /* 0x000ea80000300800 */
[----:B------:R1:W-:Y:S01]  /*ce50*/  STL [R1+0x74], R11 ;  /* 0x0000740b01007387 */ /* 0x0003e20000100800 */
[----:B0-----:R-:W-:-:S02]  /*ce60*/  IMAD.MOV.U32 R17, RZ, RZ, R3 ;  /* 0x000000ffff117224 */ /* 0x001fc400078e0003 */
[----:B------:R-:W-:Y:S01]  /*ce70*/  IMAD.MOV R3, RZ, RZ, -R4 ;  /* 0x000000ffff037224 */ /* 0x000fe200078e0a04 */
[----:B-1----:R-:W3:Y:S04]  /*ce80*/  LDL.LU R11, [R1+0x1a0] ;  /* 0x0001a000010b7983 */ /* 0x002ee80000300800 */
[----:B------:R-:W5:Y:S04]  /*ce90*/  LDL R16, [R1+0x198] ;  /* 0x0001980001107983 */ /* 0x000f680000100800 */
[----:B------:R-:W3:Y:S01]  /*cea0*/  LDL.LU R4, [R1+0x188] ;  /* 0x0001880001047983 */ /* 0x000ee20000300800 */
[----:B----4-:R-:W-:-:S02]  /*ceb0*/  ISETP.GE.AND P5, PT, R9, RZ, PT ;  /* 0x000000ff0900720c */ /* 0x010fc40003fa6270 */
[C---:B------:R-:W-:Y:S02]  /*cec0*/  ISETP.GT.U32.AND P2, PT, R2.reuse, R7, PT ;  /* 0x000000070200720c */ /* 0x040fe40003f44070 */
[----:B------:R-:W-:-:S09]  /*ced0*/  ISETP.GT.U32.AND P0, PT, R2, R12, PT ;  /* 0x0000000c0200720c */ /* 0x000fd20003f04070 */
[----:B------:R-:W-:Y:S02]  /*cee0*/  @!P5 IMAD.MOV R17, RZ, RZ, -R17 ;  /* 0x000000ffff11d224 */ /* 0x000fe400078e0a11 */
[----:B------:R-:W-:-:S03]  /*cef0*/  @!P2 IMAD.IADD R7, R7, 0x1, -R2 ;  /* 0x000000010707a824 */ /* 0x000fc600078e0a02 */
[----:B------:R0:W-:Y:S01]  /*cf00*/  STL [R1+0x70], R17 ;  /* 0x0000701101007387 */ /* 0x0001e20000100800 */
[----:B------:R-:W-:Y:S02]  /*cf10*/  @!P4 IMAD.MOV R7, RZ, RZ, -R7 ;  /* 0x000000ffff07c224 */ /* 0x000fe400078e0a07 */
[----:B------:R-:W-:Y:S01]  /*cf20*/  @!P0 IMAD.IADD R12, R12, 0x1, -R2 ;  /* 0x000000010c0c8824 */ /* 0x000fe200078e0a02 */
[----:B0-----:R-:W4:Y:S03]  /*cf30*/  LDL.LU R17, [R1+0x3618] ;  /* 0x0036180001117983 */ /* 0x001f260000300800 */
[----:B------:R-:W-:Y:S01]  /*cf40*/  @!P3 IMAD.MOV R12, RZ, RZ, -R12 ;  /* 0x000000ffff0cb224 */ /* 0x000fe200078e0a0c */
[----:B------:R-:W-:Y:S01]  /*cf50*/  IABS R9, R10 ;  /* 0x0000000a00097213 */ /* 0x000fe20000000000 */
[----:B------:R2:W-:Y:S04]  /*cf60*/  STL [R1+0x6c], R7 ;  /* 0x00006c0701007387 */ /* 0x0005e80000100800 */
[----:B------:R0:W-:Y:S01]  /*cf70*/  STL [R1+0x68], R12 ;  /* 0x0000680c01007387 */ /* 0x0001e20000100800 */
[----:B------:R-:W-:Y:S01]  /*cf80*/  IMAD R3, R2, R3, R8 ;  /* 0x0000000302037224 */ /* 0x000fe200078e0208 */
[----:B--2---:R-:W-:-:S05]  /*cf90*/  IABS R7, R14 ;  /* 0x0000000e00077213 */ /* 0x004fca0000000000 */
[----:B0-----:R-:W-:Y:S02]  /*cfa0*/  IMAD.MOV.U32 R12, RZ, RZ, R7 ;  /* 0x000000ffff0c7224 */ /* 0x001fe400078e0007 */
[----:B------:R-:W2:Y:S01]  /*cfb0*/  LDL R7, [R1+0x1a4] ;  /* 0x0001a40001077983 */ /* 0x000ea20000100800 */
[----:B---3--:R-:W-:Y:S01]  /*cfc0*/  ISETP.GE.AND P5, PT, R4, RZ, PT ;  /* 0x000000ff0400720c */ /* 0x008fe20003fa6270 */
[----:B------:R-:W-:-:S04]  /*cfd0*/  IMAD.HI.U32 R4, R0, R9, RZ ;  /* 0x0000000900047227 */ /* 0x000fc800078e00ff */
[----:B------:R-:W-:-:S04]  /*cfe0*/  IMAD.MOV R4, RZ, RZ, -R4 ;  /* 0x000000ffff047224 */ /* 0x000fc800078e0a04 */
[C---:B------:R-:W-:Y:S01]  /*cff0*/  IMAD R8, R2.reuse, R4, R9 ;  /* 0x0000000402087224 */ /* 0x040fe200078e0209 */
[----:B-----5:R-:W-:Y:S02]  /*d000*/  IABS R9, R16 ;  /* 0x0000001000097213 */ /* 0x020fe40000000000 */
[----:B------:R-:W3:Y:S01]  /*d010*/  LDL R16, [R1+0x1a8] ;  /* 0x0001a80001107983 */ /* 0x000ee20000100800 */
[----:B------:R-:W-:-:S13]  /*d020*/  ISETP.GT.U32.AND P6, PT, R2, R15, PT ;  /* 0x0000000f0200720c */ /* 0x000fda0003fc4070 */
[----:B------:R-:W-:-:S05]  /*d030*/  @!P6 IMAD.IADD R15, R15, 0x1, -R2 ;  /* 0x000000010f0fe824 */ /* 0x000fca00078e0a02 */
[C---:B------:R-:W-:Y:S02]  /*d040*/  ISETP.GT.U32.AND P6, PT, R2.reuse, R15, PT ;  /* 0x0000000f0200720c */ /* 0x040fe40003fc4070 */
[----:B------:R-:W-:-:S11]  /*d050*/  ISETP.GT.U32.AND P2, PT, R2, R6, PT ;  /* 0x000000060200720c */ /* 0x000fd60003f44070 */
[--C-:B------:R-:W-:Y:S01]  /*d060*/  @!P6 IMAD.IADD R15, R15, 0x1, -R2.reuse ;  /* 0x000000010f0fe824 */ /* 0x100fe200078e0a02 */
[----:B------:R-:W-:Y:S01]  /*d070*/  ISETP.GT.U32.AND P6, PT, R2, R3, PT ;  /* 0x000000030200720c */ /* 0x000fe20003fc4070 */
[----:B------:R-:W-:-:S05]  /*d080*/  @!P2 IMAD.IADD R6, R6, 0x1, -R2 ;  /* 0x000000010606a824 */ /* 0x000fca00078e0a02 */
[C---:B------:R-:W-:Y:S01]  /*d090*/  ISETP.GT.U32.AND P3, PT, R2.reuse, R6, PT ;  /* 0x000000060200720c */ /* 0x040fe20003f64070 */
[----:B------:R-:W-:Y:S01]  /*d0a0*/  @!P1 IMAD.MOV R15, RZ, RZ, -R15 ;  /* 0x000000ffff0f9224 */ /* 0x000fe200078e0a0f */
[----:B------:R-:W-:-:S05]  /*d0b0*/  ISETP.GT.U32.AND P1, PT, R2, R8, PT ;  /* 0x000000080200720c */ /* 0x000fca0003f24070 */
[----:B------:R-:W-:Y:S01]  /*d0c0*/  @!P6 IMAD.IADD R3, R3, 0x1, -R2 ;  /* 0x000000010303e824 */ /* 0x000fe200078e0a02 */
[----:B----4-:R-:W-:-:S04]  /*d0d0*/  IABS R4, R17 ;  /* 0x0000001100047213 */ /* 0x010fc80000000000 */
[----:B------:R-:W-:Y:S02]  /*d0e0*/  ISETP.GT.U32.AND P6, PT, R2, R3, PT ;  /* 0x000000030200720c */ /* 0x000fe40003fc4070 */
[----:B------:R-:W-:Y:S01]  /*d0f0*/  ISETP.GE.AND P0, PT, R10, RZ, PT ;  /* 0x000000ff0a00720c */ /* 0x000fe20003f06270 */
[----:B------:R-:W-:Y:S01]  /*d100*/  @!P3 IMAD.IADD R6, R6, 0x1, -R2 ;  /* 0x000000010606b824 */ /* 0x000fe200078e0a02 */
[----:B------:R-:W-:Y:S02]  /*d110*/  ISETP.GE.AND P2, PT, R11, RZ, PT ;  /* 0x000000ff0b00720c */ /* 0x000fe40003f46270 */
[----:B------:R-:W-:Y:S01]  /*d120*/  IABS R10, R11 ;  /* 0x0000000b000a7213 */ /* 0x000fe20000000000 */
[----:B------:R-:W-:Y:S01]  /*d130*/  IMAD.HI.U32 R11, R0, R4, RZ ;  /* 0x00000004000b7227 */ /* 0x000fe200078e00ff */
[----:B------:R-:W-:Y:S01]  /*d140*/  ISETP.GE.AND P4, PT, R13, RZ, PT ;  /* 0x000000ff0d00720c */ /* 0x000fe20003f86270 */
[----:B------:R0:W-:Y:S02]  /*d150*/  STL [R1+0x60], R15 ;  /* 0x0000600f01007387 */ /* 0x0001e40000100800 */
[----:B------:R-:W-:-:S02]  /*d160*/  IMAD.MOV R11, RZ, RZ, -R11 ;  /* 0x000000ffff0b7224 */ /* 0x000fc400078e0a0b */
[----:B------:R-:W-:Y:S02]  /*d170*/  @!P5 IMAD.MOV R6, RZ, RZ, -R6 ;  /* 0x000000ffff06d224 */ /* 0x000fe400078e0a06 */
[--C-:B------:R-:W-:Y:S02]  /*d180*/  @!P6 IMAD.IADD R3, R3, 0x1, -R2.reuse ;  /* 0x000000010303e824 */ /* 0x100fe400078e0a02 */
[----:B------:R-:W-:Y:S01]  /*d190*/  @!P1 IMAD.IADD R8, R8, 0x1, -R2 ;  /* 0x0000000108089824 */ /* 0x000fe200078e0a02 */
[----:B------:R-:W-:Y:S01]  /*d1a0*/  ISETP.GE.AND P1, PT, R17, RZ, PT ;  /* 0x000000ff1100720c */ /* 0x000fe20003f26270 */
[----:B0-----:R-:W4:Y:S01]  /*d1b0*/  LDL.LU R15, [R1+0x1ac] ;  /* 0x0001ac00010f7983 */ /* 0x001f220000300800 */
[----:B------:R-:W-:-:S03]  /*d1c0*/  IMAD R4, R2, R11, R4 ;  /* 0x0000000b02047224 */ /* 0x000fc600078e0204 */
[----:B------:R-:W5:Y:S04]  /*d1d0*/  LDL.LU R17, [R1+0x1b0] ;  /* 0x0001b00001117983 */ /* 0x000f680000300800 */
[----:B------:R0:W-:Y:S02]  /*d1e0*/  STL [R1+0x58], R6 ;  /* 0x0000580601007387 */ /* 0x0001e40000100800 */
[----:B0-----:R-:W-:Y:S02]  /*d1f0*/  IMAD.MOV.U32 R6, RZ, RZ, R3 ;  /* 0x000000ffff067224 */ /* 0x001fe400078e0003 */
[----:B------:R-:W4:Y:S02]  /*d200*/  LDL.LU R3, [R1+0x198] ;  /* 0x0001980001037983 */ /* 0x000f240000300800 */
[----:B------:R-:W-:-:S05]  /*d210*/  @!P4 IMAD.MOV R6, RZ, RZ, -R6 ;  /* 0x000000ffff06c224 */ /* 0x000fca00078e0a06 */
[----:B------:R-:W-:Y:S01]  /*d220*/  STL [R1+0x50], R6 ;  /* 0x0000500601007387 */ /* 0x000fe20000100800 */
[----:B--2---:R-:W-:Y:S01]  /*d230*/  IABS R11, R7 ;  /* 0x00000007000b7213 */ /* 0x004fe20000000000 */
[----:B------:R-:W-:-:S04]  /*d240*/  IMAD.HI.U32 R7, R0, R12, RZ ;  /* 0x0000000c00077227 */ /* 0x000fc800078e00ff */
[----:B------:R-:W-:-:S04]  /*d250*/  IMAD.MOV R7, RZ, RZ, -R7 ;  /* 0x000000ffff077224 */ /* 0x000fc800078e0a07 */
[----:B------:R-:W-:Y:S01]  /*d260*/  IMAD R12, R2, R7, R12 ;  /* 0x00000007020c7224 */ /* 0x000fe200078e020c */
[----:B---3--:R-:W-:Y:S02]  /*d270*/  IABS R7, R16 ;  /* 0x0000001000077213 */ /* 0x008fe40000000000 */
[----:B------:R-:W2:Y:S01]  /*d280*/  LDL.LU R16, [R1+0x1b8] ;  /* 0x0001b80001107983 */ /* 0x000ea20000300800 */
[----:B------:R-:W-:-:S04]  /*d290*/  IMAD.HI.U32 R13, R0, R10, RZ ;  /* 0x0000000a000d7227 */ /* 0x000fc800078e00ff */
[----:B------:R-:W-:-:S04]  /*d2a0*/  IMAD.MOV R13, RZ, RZ, -R13 ;  /* 0x000000ffff0d7224 */ /* 0x000fc800078e0a0d */
[----:B------:R-:W-:Y:S02]  /*d2b0*/  IMAD R10, R2, R13, R10 ;  /* 0x0000000d020a7224 */ /* 0x000fe400078e020a */
[----:B------:R-:W-:-:S03]  /*d2c0*/  IMAD.HI.U32 R13, R0, R9, RZ ;  /* 0x00000009000d7227 */ /* 0x000fc600078e00ff */
[C---:B------:R-:W-:Y:S02]  /*d2d0*/  ISETP.GT.U32.AND P3, PT, R2.reuse, R10, PT ;  /* 0x0000000a0200720c */ /* 0x040fe40003f64070 */
[----:B------:R-:W-:Y:S01]  /*d2e0*/  ISETP.GT.U32.AND P6, PT, R2, R4, PT ;  /* 0x000000040200720c */ /* 0x000fe20003fc4070 */
[----:B------:R-:W-:-:S04]  /*d2f0*/  IMAD.MOV R13, RZ, RZ, -R13 ;  /* 0x000000ffff0d7224 */ /* 0x000fc800078e0a0d */
[----:B------:R-:W-:-:S06]  /*d300*/  IMAD R9, R2, R13, R9 ;  /* 0x0000000d02097224 */ /* 0x000fcc00078e0209 */
[--C-:B------:R-:W-:Y:S01]  /*d310*/  @!P3 IMAD.IADD R10, R10, 0x1, -R2.reuse ;  /* 0x000000010a0ab824 */ /* 0x100fe200078e0a02 */
[C---:B------:R-:W-:Y:S02]  /*d320*/  ISETP.GT.U32.AND P3, PT, R2.reuse, R8, PT ;  /* 0x000000080200720c */ /* 0x040fe40003f64070 */
[----:B------:R-:W-:Y:S01]  /*d330*/  ISETP.GT.U32.AND P4, PT, R2, R9, PT ;  /* 0x000000090200720c */ /* 0x000fe20003f84070 */
[----:B------:R-:W-:Y:S01]  /*d340*/  @!P6 IMAD.IADD R4, R4, 0x1, -R2 ;  /* 0x000000010404e824 */ /* 0x000fe200078e0a02 */
[----:B------:R-:W-:-:S04]  /*d350*/  ISETP.GT.U32.AND P6, PT, R2, R10, PT ;  /* 0x0000000a0200720c */ /* 0x000fc80003fc4070 */
[----:B------:R-:W-:-:S05]  /*d360*/  ISETP.GT.U32.AND P5, PT, R2, R4, PT ;  /* 0x000000040200720c */ /* 0x000fca0003fa4070 */
[--C-:B------:R-:W-:Y:S02]  /*d370*/  @!P3 IMAD.IADD R8, R8, 0x1, -R2.reuse ;  /* 0x000000010808b824 */ /* 0x100fe400078e0a02 */
[----:B------:R-:W-:Y:S01]  /*d380*/  @!P4 IMAD.IADD R9, R9, 0x1, -R2 ;  /* 0x000000010909c824 */ /* 0x000fe200078e0a02 */
[----:B------:R-:W-:Y:S01]  /*d390*/  ISETP.GE.AND P4, PT, R14, RZ, PT ;  /* 0x000000ff0e00720c */ /* 0x000fe20003f86270 */
[----:B------:R-:W-:Y:S02]  /*d3a0*/  IMAD.MOV.U32 R14, RZ, RZ, R8 ;  /* 0x000000ffff0e7224 */ /* 0x000fe400078e0008 */
[----:B------:R-:W-:Y:S02]  /*d3b0*/  @!P6 IMAD.IADD R10, R10, 0x1, -R2 ;  /* 0x000000010a0ae824 */ /* 0x000fe400078e0a02 */
[----:B------:R-:W-:Y:S02]  /*d3c0*/  @!P0 IMAD.MOV R14, RZ, RZ, -R14 ;  /* 0x000000ffff0e8224 */ /* 0x000fe400078e0a0e */
[----:B------:R-:W-:Y:S01]  /*d3d0*/  @!P5 IMAD.IADD R4, R4, 0x1, -R2 ;  /* 0x000000010404d824 */ /* 0x000fe200078e0a02 */
[----:B--2---:R0:W-:Y:S04]  /*d3e0*/  STL [R1+0x3614], R16 ;  /* 0x0036141001007387 */ /* 0x0041e80000100800 */
[----:B------:R-:W2:Y:S01]  /*d3f0*/  LDL R8, [R1+0x1b4] ;  /* 0x0001b40001087983 */ /* 0x000ea20000100800 */
[----:B0-----:R-:W-:-:S03]  /*d400*/  IMAD.MOV.U32 R16, RZ, RZ, R10 ;  /* 0x000000ffff107224 */ /* 0x001fc600078e000a */
[----:B------:R-:W3:Y:S04]  /*d410*/  LDL.LU R10, [R1+0x1a8] ;  /* 0x0001a800010a7983 */ /* 0x000ee80000300800 */
[----:B------:R0:W-:Y:S01]  /*d420*/  STL [R1+0x110], R14 ;  /* 0x0001100e01007387 */ /* 0x0001e20000100800 */
[----:B------:R-:W-:Y:S02]  /*d430*/  @!P2 IMAD.MOV R16, RZ, RZ, -R16 ;  /* 0x000000ffff10a224 */ /* 0x000fe400078e0a10 */
[----:B0-----:R-:W-:Y:S02]  /*d440*/  IMAD.MOV.U32 R14, RZ, RZ, R4 ;  /* 0x000000ffff0e7224 */ /* 0x001fe400078e0004 */
[----:B------:R-:W2:Y:S02]  /*d450*/  LDL.LU R4, [R1+0x1a4] ;  /* 0x0001a40001047983 */ /* 0x000ea40000300800 */
[----:B------:R-:W-:-:S02]  /*d460*/  @!P1 IMAD.MOV R14, RZ, RZ, -R14 ;  /* 0x000000ffff0e9224 */ /* 0x000fc400078e0a0e */
[----:B------:R0:W-:Y:S04]  /*d470*/  STL [R1+0x180], R16 ;  /* 0x0001801001007387 */ /* 0x0001e80000100800 */
[----:B0-----:R-:W3:Y:S04]  /*d480*/  LDL.LU R16, [R1+0x3614] ;  /* 0x0036140001107983 */ /* 0x001ee80000300800 */
[----:B------:R0:W-:Y:S04]  /*d490*/  STL [R1+0x1fc], R14 ;  /* 0x0001fc0e01007387 */ /* 0x0001e80000100800 */
[----:B0-----:R-:W3:Y:S01]  /*d4a0*/  LDL R14, [R1+0x1bc] ;  /* 0x0001bc00010e7983 */ /* 0x001ee20000100800 */
[----:B------:R-:W-:-:S04]  /*d4b0*/  IMAD.HI.U32 R13, R0, R11, RZ ;  /* 0x0000000b000d7227 */ /* 0x000fc800078e00ff */
[----:B------:R-:W-:-:S04]  /*d4c0*/  IMAD.MOV R13, RZ, RZ, -R13 ;  /* 0x000000ffff0d7224 */ /* 0x000fc800078e0a0d */
[C---:B------:R-:W-:Y:S01]  /*d4d0*/  IMAD R11, R2.reuse, R13, R11 ;  /* 0x0000000d020b7224 */ /* 0x040fe200078e020b */
[----:B------:R-:W-:Y:S01]  /*d4e0*/  ISETP.GT.U32.AND P3, PT, R2, R12, PT ;  /* 0x0000000c0200720c */ /* 0x000fe20003f64070 */
[----:B------:R-:W-:-:S03]  /*d4f0*/  IMAD.HI.U32 R6, R0, R7, RZ ;  /* 0x0000000700067227 */ /* 0x000fc600078e00ff */
[C---:B------:R-:W-:Y:S01]  /*d500*/  ISETP.GT.U32.AND P6, PT, R2.reuse, R11, PT ;  /* 0x0000000b0200720c */ /* 0x040fe20003fc4070 */
[----:B------:R-:W-:Y:S01]  /*d510*/  IMAD.MOV R6, RZ, RZ, -R6 ;  /* 0x000000ffff067224 */ /* 0x000fe200078e0a06 */
[----:B----4-:R-:W-:Y:S02]  /*d520*/  IABS R13, R15 ;  /* 0x0000000f000d7213 */ /* 0x010fe40000000000 */
[----:B------:R-:W-:Y:S01]  /*d530*/  ISETP.GE.AND P5, PT, R3, RZ, PT ;  /* 0x000000ff0300720c */ /* 0x000fe20003fa6270 */
[----:B------:R-:W-:Y:S01]  /*d540*/  IMAD R7, R2, R6, R7 ;  /* 0x0000000602077224 */ /* 0x000fe200078e0207 */
[----:B-----5:R-:W-:Y:S01]  /*d550*/  IABS R6, R17 ;  /* 0x0000001100067213 */ /* 0x020fe20000000000 */
[----:B------:R-:W-:-:S04]  /*d560*/  IMAD.HI.U32 R3, R0, R13, RZ ;  /* 0x0000000d00037227 */ /* 0x000fc800078e00ff */
[--C-:B------:R-:W-:Y:S01]  /*d570*/  @!P3 IMAD.IADD R12, R12, 0x1, -R2.reuse ;  /* 0x000000010c0cb824 */ /* 0x100fe200078e0a02 */
[C---:B------:R-:W-:Y:S01]  /*d580*/  ISETP.GT.U32.AND P3, PT, R2.reuse, R9, PT ;  /* 0x000000090200720c */ /* 0x040fe20003f64070 */
[----:B------:R-:W-:Y:S02]  /*d590*/  @!P6 IMAD.IADD R11, R11, 0x1, -R2 ;  /* 0x000000010b0be824 */ /* 0x000fe400078e0a02 */
[----:B------:R-:W-:Y:S01]  /*d5a0*/  IMAD.MOV R3, RZ, RZ, -R3 ;  /* 0x000000ffff037224 */ /* 0x000fe200078e0a03 */
[C---:B------:R-:W-:Y:S02]  /*d5b0*/  ISETP.GT.U32.AND P6, PT, R2.reuse, R12, PT ;  /* 0x0000000c0200720c */ /* 0x040fe40003fc4070 */
[C---:B------:R-:W-:Y:S01]  /*d5c0*/  ISETP.GT.U32.AND P0, PT, R2.reuse, R11, PT ;  /* 0x0000000b0200720c */ /* 0x040fe20003f04070 */
[C---:B------:R-:W-:Y:S01]  /*d5d0*/  IMAD R13, R2.reuse, R3, R13 ;  /* 0x00000003020d7224 */ /* 0x040fe200078e020d */
[----:B------:R-:W-:-:S05]  /*d5e0*/  ISETP.GT.U32.AND P1, PT, R2, R7, PT ;  /* 0x000000070200720c */ /* 0x000fca0003f24070 */
[----:B------:R-:W-:-:S04]  /*d5f0*/  @!P3 IMAD.IADD R9, R9, 0x1, -R2 ;  /* 0x000000010909b824 */ /* 0x000fc800078e0a02 */
[--C-:B------:R-:W-:Y:S02]  /*d600*/  @!P6 IMAD.IADD R12, R12, 0x1, -R2.reuse ;  /* 0x000000010c0ce824 */ /* 0x100fe400078e0a02 */
[----:B------:R-:W-:Y:S01]  /*d610*/  @!P0 IMAD.IADD R11, R11, 0x1, -R2 ;  /* 0x000000010b0b8824 */ /* 0x000fe200078e0a02 */
[----:B------:R-:W-:Y:S01]  /*d620*/  ISETP.GE.AND P0, PT, R15, RZ, PT ;  /* 0x000000ff0f00720c */ /* 0x000fe20003f06270 */
[----:B------:R-:W-:Y:S02]  /*d630*/  @!P4 IMAD.MOV R12, RZ, RZ, -R12 ;  /* 0x000000ffff0cc224 */ /* 0x000fe400078e0a0c */
[----:B------:R-:W-:Y:S01]  /*d640*/  @!P1 IMAD.IADD R7, R7, 0x1, -R2 ;  /* 0x0000000107079824 */ /* 0x000fe200078e0a02 */
[----:B------:R-:W-:Y:S02]  /*d650*/  ISETP.GE.AND P1, PT, R17, RZ, PT ;  /* 0x000000ff1100720c */ /* 0x000fe40003f26270 */
[----:B--2---:R-:W-:Y:S01]  /*d660*/  ISETP.GE.AND P2, PT, R4, RZ, PT ;  /* 0x000000ff0400720c */ /* 0x004fe20003f46270 */
[----:B------:R-:W-:-:S04]  /*d670*/  IMAD.MOV.U32 R4, RZ, RZ, R6 ;  /* 0x000000ffff047224 */ /* 0x000fc800078e0006 */
[----:B------:R-:W-:-:S04]  /*d680*/  IMAD.HI.U32 R3, R0, R4, RZ ;  /* 0x0000000400037227 */ /* 0x000fc800078e00ff */
[----:B------:R-:W-:-:S04]  /*d690*/  IMAD.MOV R3, RZ, RZ, -R3 ;  /* 0x000000ffff037224 */ /* 0x000fc800078e0a03 */
[----:B------:R-:W-:Y:S01]  /*d6a0*/  IMAD R4, R2, R3, R4 ;  /* 0x0000000302047224 */ /* 0x000fe200078e0204 */
[----:B---3--:R-:W-:Y:S01]  /*d6b0*/  IABS R6, R16 ;  /* 0x0000001000067213 */ /* 0x008fe20000000000 */
[----:B------:R0:W-:Y:S04]  /*d6c0*/  STL [R1+0x3610], R16 ;  /* 0x0036101001007387 */ /* 0x0001e80000100800 */
[----:B------:R-:W2:Y:S04]  /*d6d0*/  LDL.LU R15, [R1+0x1c0] ;  /* 0x0001c000010f7983 */ /* 0x000ea80000300800 */
[----:B------:R-:W3:Y:S01]  /*d6e0*/  LDL.LU R17, [R1+0x1c4] ;  /* 0x0001c40001117983 */ /* 0x000ee20000300800 */
[----:B------:R-:W-:Y:S01]  /*d6f0*/  IABS R3, R14 ;  /* 0x0000000e00037213 */ /* 0x000fe20000000000 */
[----:B------:R-:W-:-:S02]  /*d700*/  IMAD.MOV.U32 R14, RZ, RZ, R9 ;  /* 0x000000ffff0e7224 */ /* 0x000fc400078e0009 */
[----:B0-----:R-:W-:Y:S02]  /*d710*/  IMAD.MOV.U32 R16, RZ, RZ, R11 ;  /* 0x000000ffff107224 */ /* 0x001fe400078e000b */
[----:B------:R-:W-:Y:S02]  /*d720*/  @!P5 IMAD.MOV R14, RZ, RZ, -R14 ;  /* 0x000000ffff0ed224 */ /* 0x000fe400078e0a0e */
[----:B------:R-:W-:-:S03]  /*d730*/  @!P2 IMAD.MOV R16, RZ, RZ, -R16 ;  /* 0x000000ffff10a224 */ /* 0x000fc600078e0a10 */
[----:B------:R0:W-:Y:S04]  /*d740*/  STL [R1+0x210], R14 ;  /* 0x0002100e01007387 */ /* 0x0001e80000100800 */
[----:B------:R1:W-:Y:S04]  /*d750*/  STL [R1+0x208], R12 ;  /* 0x0002080c01007387 */ /* 0x0003e80000100800 */
[----:B0-----:R-:W4:Y:S04]  /*d760*/  LDL R14, [R1+0x1cc] ;  /* 0x0001cc00010e7983 */ /* 0x001f280000100800 */
[----:B-1----:R-:W5:Y:S04]  /*d770*/  LDL R12, [R1+0x1c8] ;  /* 0x0001c800010c7983 */ /* 0x002f680000100800 */
[----:B------:R-:W3:Y:S04]  /*d780*/  LDL.LU R11, [R1+0x1b4] ;  /* 0x0001b400010b7983 */ /* 0x000ee80000300800 */
[----:B------:R0:W-:Y:S04]  /*d790*/  STL [R1+0x20c], R16 ;  /* 0x00020c1001007387 */ /* 0x0001e80000100800 */
[----:B0-----:R-:W4:Y:S01]  /*d7a0*/  LDL.LU R16, [R1+0x3610] ;  /* 0x0036100001107983 */ /* 0x001f220000300800 */
[----:B------:R-:W-:-:S02]  /*d7b0*/  ISETP.GT.U32.AND P6, PT, R2, R13, PT ;  /* 0x0000000d0200720c */ /* 0x000fc40003fc4070 */
[----:B------:R-:W-:Y:S02]  /*d7c0*/  ISETP.GE.AND P3, PT, R10, RZ, PT ;  /* 0x000000ff0a00720c */ /* 0x000fe40003f66270 */
[----:B------:R-:W-:-:S05]  /*d7d0*/  IABS R10, R8 ;  /* 0x00000008000a7213 */ /* 0x000fca0000000000 */
[----:B------:R-:W-:-:S04]  /*d7e0*/  IMAD.HI.U32 R8, R0, R10, RZ ;  /* 0x0000000a00087227 */ /* 0x000fc800078e00ff */
[----:B------:R-:W-:Y:S01]  /*d7f0*/  @!P6 IMAD.IADD R13, R13, 0x1, -R2 ;  /* 0x000000010d0de824 */ /* 0x000fe200078e0a02 */
[C---:B------:R-:W-:Y:S01]  /*d800*/  ISETP.GT.U32.AND P6, PT, R2.reuse, R7, PT ;  /* 0x000000070200720c */ /* 0x040fe20003fc4070 */
[----:B------:R-:W-:Y:S01]  /*d810*/  IMAD.MOV R8, RZ, RZ, -R8 ;  /* 0x000000ffff087224 */ /* 0x000fe200078e0a08 */
[----:B------:R-:W-:-:S03]  /*d820*/  ISETP.GT.U32.AND P5, PT, R2, R4, PT ;  /* 0x000000040200720c */ /* 0x000fc60003fa4070 */
[----:B------:R-:W-:-:S08]  /*d830*/  IMAD R10, R2, R8, R10 ;  /* 0x00000008020a7224 */ /* 0x000fd000078e020a */
[--C-:B------:R-:W-:Y:S01]  /*d840*/  @!P6 IMAD.IADD R7, R7, 0x1, -R2.reuse ;  /* 0x000000010707e824 */ /* 0x100fe200078e0a02 */
[C---:B------:R-:W-:Y:S02]  /*d850*/  ISETP.GT.U32.AND P6, PT, R2.reuse, R10, PT ;  /* 0x0000000a0200720c */ /* 0x040fe40003fc4070 */
[----:B------:R-:W-:Y:S01]  /*d860*/  ISETP.GT.U32.AND P4, PT, R2, R13, PT ;  /* 0x0000000d0200720c */ /* 0x000fe20003f84070 */
[----:B------:R-:W-:Y:S02]  /*d870*/  @!P5 IMAD.IADD R4, R4, 0x1, -R2 ;  /* 0x000000010404d824 */ /* 0x000fe400078e0a02 */
[----:B------:R-:W-:Y:S01]  /*d880*/  IMAD.HI.U32 R9, R0, R6, RZ ;  /* 0x0000000600097227 */ /* 0x000fe200078e00ff */
[----:B------:R0:W-:Y:S03]  /*d890*/  STL [R1+0x360c], R19 ;  /* 0x00360c1301007387 */ /* 0x0001e60000100800 */
[----:B------:R-:W-:-:S04]  /*d8a0*/  IMAD.MOV R9, RZ, RZ, -R9 ;  /* 0x000000ffff097224 */ /* 0x000fc800078e0a09 */
[----:B------:R-:W-:Y:S01]  /*d8b0*/  @!P6 IMAD.IADD R10, R10, 0x1, -R2 ;  /* 0x000000010a0ae824 */ /* 0x000fe200078e0a02 */
[C---:B------:R-:W-:Y:S01]  /*d8c0*/  ISETP.GT.U32.AND P6, PT, R2.reuse, R4, PT ;  /* 0x000000040200720c */ /* 0x040fe20003fc4070 */
[----:B0-----:R-:W-:Y:S02]  /*d8d0*/  IMAD.MOV.U32 R19, RZ, RZ, R7 ;  /* 0x000000ffff137224 */ /* 0x001fe400078e0007 */
[----:B------:R-:W-:Y:S02]  /*d8e0*/  IMAD R6, R2, R9, R6 ;  /* 0x0000000902067224 */ /* 0x000fe400078e0206 */
[----:B------:R-:W-:Y:S02]  /*d8f0*/  @!P3 IMAD.MOV R19, RZ, RZ, -R19 ;  /* 0x000000ffff13b224 */ /* 0x000fe400078e0a13 */
[----:B------:R-:W-:-:S06]  /*d900*/  @!P4 IMAD.IADD R13, R13, 0x1, -R2 ;  /* 0x000000010d0dc824 */ /* 0x000fcc00078e0a02 */
[----:B------:R-:W-:-:S04]  /*d910*/  @!P6 IMAD.IADD R4, R4, 0x1, -R2 ;  /* 0x000000010404e824 */ /* 0x000fc800078e0a02 */
[----:B------:R-:W-:Y:S01]  /*d920*/  @!P1 IMAD.MOV R4, RZ, RZ, -R4 ;  /* 0x000000ffff049224 */ /* 0x000fe200078e0a04 */
[----:B--2---:R-:W-:Y:S02]  /*d930*/  IABS R9, R15 ;  /* 0x0000000f00097213 */ /* 0x004fe40000000000 */
[----:B------:R-:W-:Y:S02]  /*d940*/  ISETP.GE.AND P1, PT, R15, RZ, PT ;  /* 0x000000ff0f00720c */ /* 0x000fe40003f26270 */
[----:B---3--:R-:W-:Y:S02]  /*d950*/  ISETP.GE.AND P2, PT, R11, RZ, PT ;  /* 0x000000ff0b00720c */ /* 0x008fe40003f46270 */
[----:B-----5:R-:W-:Y:S02]  /*d960*/  IABS R11, R12 ;  /* 0x0000000c000b7213 */ /* 0x020fe40000000000 */
[----:B----4-:R-:W-:Y:S01]  /*d970*/  IABS R12, R14 ;  /* 0x0000000e000c7213 */ /* 0x010fe20000000000 */
[----:B------:R-:W-:Y:S01]  /*d980*/  IMAD.HI.U32 R14, R0, R9, RZ ;  /* 0x00000009000e7227 */ /* 0x000fe200078e00ff */
[----:B------:R-:W-:-:S02]  /*d990*/  ISETP.GE.AND P4, PT, R16, RZ, PT ;  /* 0x000000ff1000720c */ /* 0x000fc40003f86270 */
[----:B------:R-:W2:Y:S04]  /*d9a0*/  LDL.LU R16, [R1+0x1d4] ;  /* 0x0001d40001107983 */ /* 0x000ea80000300800 */
[----:B------:R0:W-:Y:S01]  /*d9b0*/  STL [R1+0x204], R19 ;  /* 0x0002041301007387 */ /* 0x0001e20000100800 */
[----:B------:R-:W-:Y:S02]  /*d9c0*/  IMAD.MOV R14, RZ, RZ, -R14 ;  /* 0x000000ffff0e7224 */ /* 0x000fe400078e0a0e */
[----:B0-----:R-:W-:Y:S02]  /*d9d0*/  IMAD.MOV.U32 R19, RZ, RZ, R13 ;  /* 0x000000ffff137224 */ /* 0x001fe400078e000d */
[----:B------:R-:W3:Y:S02]  /*d9e0*/  LDL.LU R13, [R1+0x1bc] ;  /* 0x0001bc00010d7983 */ /* 0x000ee40000300800 */
[----:B------:R-:W-:-:S02]  /*d9f0*/  @!P0 IMAD.MOV R19, RZ, RZ, -R19 ;  /* 0x000000ffff138224 */ /* 0x000fc400078e0a13 */
[----:B------:R-:W-:-:S03]  /*da00*/  IMAD R9, R2, R14, R9 ;  /* 0x0000000e02097224 */ /* 0x000fc600078e0209 */
[----:B------:R0:W-:Y:S04]  /*da10*/  STL [R1+0x200], R19 ;  /* 0x0002001301007387 */ /* 0x0001e80000100800 */
[----:B0-----:R-:W4:Y:S04]  /*da20*/  LDL.LU R19, [R1+0x360c] ;  /* 0x00360c0001137983 */ /* 0x001f280000300800 */
[----:B------:R-:W5:Y:S04]  /*da30*/  LDL.LU R14, [R1+0x1dc] ;  /* 0x0001dc00010e7983 */ /* 0x000f680000300800 */
[----:B------:R-:W-:Y:S04]  /*da40*/  STL [R1+0x1d0], R4 ;  /* 0x0001d00401007387 */ /* 0x000fe80000100800 */
[----:B------:R-:W2:Y:S01]  /*da50*/  LDL.LU R15, [R1+0x1e0] ;  /* 0x0001e000010f7983 */ /* 0x000ea20000300800 */
[----:B------:R-:W-:-:S13]  /*da60*/  ISETP.GT.U32.AND P5, PT, R2, R6, PT ;  /* 0x000000060200720c */ /* 0x000fda0003fa4070 */
[----:B------:R-:W-:Y:S01]  /*da70*/  @!P5 IMAD.IADD R6, R6, 0x1, -R2 ;  /* 0x000000010606d824 */ /* 0x000fe200078e0a02 */
[----:B------:R-:W-:Y:S01]  /*da80*/  ISETP.GT.U32.AND P5, PT, R2, R10, PT ;  /* 0x0000000a0200720c */ /* 0x000fe20003fa4070 */
[----:B------:R-:W-:-:S12]  /*da90*/  IMAD.HI.U32 R8, R0, R3, RZ ;  /* 0x0000000300087227 */ /* 0x000fd800078e00ff */
[----:B------:R-:W-:Y:S01]  /*daa0*/  @!P5 IMAD.IADD R10, R10, 0x1, -R2 ;  /* 0x000000010a0ad824 */ /* 0x000fe200078e0a02 */
[----:B------:R-:W-:Y:S01]  /*dab0*/  ISETP.GT.U32.AND P5, PT, R2, R9, PT ;  /* 0x000000090200720c */ /* 0x000fe20003fa4070 */
[----:B------:R-:W-:-:S04]  /*dac0*/  IMAD.MOV R8, RZ, RZ, -R8 ;  /* 0x000000ffff087224 */ /* 0x000fc800078e0a08 */
[----:B------:R-:W-:Y:S01]  /*dad0*/  IMAD R3, R2, R8, R3 ;  /* 0x0000000802037224 */ /* 0x000fe200078e0203 */
[----:B------:R-:W-:-:S07]  /*dae0*/  IABS R8, R17 ;  /* 0x0000001100087213 */ /* 0x000fce0000000000 */
[----:B------:R-:W-:Y:S01]  /*daf0*/  @!P5 IMAD.IADD R9, R9, 0x1, -R2 ;  /* 0x000000010909d824 */ /* 0x000fe200078e0a02 */
[----:B------:R-:W-:Y:S02]  /*db00*/  ISETP.GE.AND P5, PT, R17, RZ, PT ;  /* 0x000000ff1100720c */ /* 0x000fe40003fa6270 */
[----:B---3--:R-:W-:Y:S01]  /*db10*/  ISETP.GE.AND P6, PT, R13, RZ, PT ;  /* 0x000000ff0d00720c */ /* 0x008fe20003fc6270 */
[----:B------:R-:W-:-:S04]  /*db20*/  IMAD.HI.U32 R13, R0, R11, RZ ;  /* 0x0000000b000d7227 */ /* 0x000fc800078e00ff */
[----:B------:R-:W-:-:S04]  /*db30*/  IMAD.MOV R13, RZ, RZ, -R13 ;  /* 0x000000ffff0d7224 */ /* 0x000fc800078e0a0d */
[----:B------:R-:W-:Y:S01]  /*db40*/  IMAD R11, R2, R13, R11 ;  /* 0x0000000d020b7224 */ /* 0x000fe200078e020b */
[----:B--2---:R0:W-:Y:S04]  /*db50*/  STL [R1+0x3608], R15 ;  /* 0x0036080f01007387 */ /* 0x0041e80000100800 */
[----:B------:R-:W2:Y:S04]  /*db60*/  LDL.LU R17, [R1+0x1e4] ;  /* 0x0001e40001117983 */ /* 0x000ea80000300800 */
[----:B------:R-:W3:Y:S01]  /*db70*/  LDL.LU R13, [R1+0x1cc] ;  /* 0x0001cc00010d7983 */ /* 0x000ee20000300800 */
[----:B0-----:R-:W-:-:S03]  /*db80*/  IMAD.MOV.U32 R15, RZ, RZ, R10 ;  /* 0x000000ffff0f7224 */ /* 0x001fc600078e000a */
[----:B------:R-:W2:Y:S01]  /*db90*/  LDL.LU R10, [R1+0x1c8] ;  /* 0x0001c800010a7983 */ /* 0x000ea20000300800 */
[----:B------:R-:W-:Y:S01]  /*dba0*/  ISETP.GT.U32.AND P3, PT, R2, R6, PT ;  /* 0x000000060200720c */ /* 0x000fe20003f64070 */
[----:B------:R-:W-:Y:S01]  /*dbb0*/  IMAD.HI.U32 R7, R0, R8, RZ ;  /* 0x0000000800077227 */ /* 0x000fe200078e00ff */
[----:B------:R-:W-:-:S03]  /*dbc0*/  ISETP.GT.U32.AND P0, PT, R2, R3, PT ;  /* 0x000000030200720c */ /* 0x000fc60003f04070 */
[----:B------:R-:W-:-:S04]  /*dbd0*/  IMAD.MOV R7, RZ, RZ, -R7 ;  /* 0x000000ffff077224 */ /* 0x000fc800078e0a07 */
[----:B------:R-:W-:-:S04]  /*dbe0*/  IMAD R8, R2, R7, R8 ;  /* 0x0000000702087224 */ /* 0x000fc800078e0208 */
[--C-:B------:R-:W-:Y:S01]  /*dbf0*/  @!P3 IMAD.IADD R6, R6, 0x1, -R2.reuse ;  /* 0x000000010606b824 */ /* 0x100fe200078e0a02 */
[----:B------:R-:W-:Y:S01]  /*dc00*/  ISETP.GT.U32.AND P3, PT, R2, R8, PT ;  /* 0x000000080200720c */ /* 0x000fe20003f64070 */
[----:B------:R-:W-:-:S05]  /*dc10*/  @!P0 IMAD.IADD R3, R3, 0x1, -R2 ;  /* 0x0000000103038824 */ /* 0x000fca00078e0a02 */
[----:B------:R-:W-:Y:S01]  /*dc20*/  ISETP.GT.U32.AND P0, PT, R2, R3, PT ;  /* 0x000000030200720c */ /* 0x000fe20003f04070 */
[----:B------:R-:W-:-:S06]  /*dc30*/  @!P2 IMAD.MOV R15, RZ, RZ, -R15 ;  /* 0x000000ffff0fa224 */ /* 0x000fcc00078e0a0f */
[--C-:B------:R-:W-:Y:S01]  /*dc40*/  @!P3 IMAD.IADD R8, R8, 0x1, -R2.reuse ;  /* 0x000000010808b824 */ /* 0x100fe200078e0a02 */
[C---:B------:R-:W-:Y:S01]  /*dc50*/  ISETP.GT.U32.AND P3, PT, R2.reuse, R9, PT ;  /* 0x000000090200720c */ /* 0x040fe20003f64070 */
[----:B------:R0:W-:Y:S03]  /*dc60*/  STL [R1+0x1d8], R15 ;  /* 0x0001d80f01007387 */ /* 0x0001e60000100800 */
[C---:B------:R-:W-:Y:S01]  /*dc70*/  ISETP.GT.U32.AND P2, PT, R2.reuse, R8, PT ;  /* 0x000000080200720c */ /* 0x040fe20003f44070 */
[----:B------:R-:W-:Y:S01]  /*dc80*/  @!P0 IMAD.IADD R3, R3, 0x1, -R2 ;  /* 0x0000000103038824 */ /* 0x000fe200078e0a02 */
[----:B------:R-:W-:Y:S01]  /*dc90*/  ISETP.GT.U32.AND P0, PT, R2, R11, PT ;  /* 0x0000000b0200720c */ /* 0x000fe20003f04070 */
[----:B0-----:R-:W-:-:S04]  /*dca0*/  IMAD.MOV.U32 R15, RZ, RZ, R6 ;  /* 0x000000ffff0f7224 */ /* 0x001fc800078e0006 */
[----:B------:R-:W-:Y:S02]  /*dcb0*/  @!P4 IMAD.MOV R15, RZ, RZ, -R15 ;  /* 0x000000ffff0fc224 */ /* 0x000fe400078e0a0f */
[----:B------:R-:W-:-:S04]  /*dcc0*/  @!P3 IMAD.IADD R9, R9, 0x1, -R2 ;  /* 0x000000010909b824 */ /* 0x000fc800078e0a02 */
[--C-:B------:R-:W-:Y:S01]  /*dcd0*/  @!P2 IMAD.IADD R8, R8, 0x1, -R2.reuse ;  /* 0x000000010808a824 */ /* 0x100fe200078e0a02 */
[----:B------:R0:W-:Y:S01]  /*dce0*/  STL [R1+0x1ec], R15 ;  /* 0x0001ec0f01007387 */ /* 0x0001e20000100800 */
[----:B------:R-:W-:Y:S01]  /*dcf0*/  @!P0 IMAD.IADD R11, R11, 0x1, -R2 ;  /* 0x000000010b0b8824 */ /* 0x000fe200078e0a02 */
[----:B------:R-:W-:Y:S01]  /*dd00*/  IABS R4, R16 ;  /* 0x0000001000047213 */ /* 0x000fe20000000000 */
[----:B------:R-:W-:Y:S01]  /*dd10*/  @!P1 IMAD.MOV R9, RZ, RZ, -R9 ;  /* 0x000000ffff099224 */ /* 0x000fe200078e0a09 */
[----:B------:R-:W-:Y:S01]  /*dd20*/  ISETP.GE.AND P0, PT, R16, RZ, PT ;  /* 0x000000ff1000720c */ /* 0x000fe20003f06270 */
[----:B------:R-:W-:Y:S01]  /*dd30*/  @!P5 IMAD.MOV R8, RZ, RZ, -R8 ;  /* 0x000000ffff08d224 */ /* 0x000fe200078e0a08 */
[----:B0-----:R-:W3:Y:S01]  /*dd40*/  LDL.LU R15, [R1+0x3608] ;  /* 0x00360800010f7983 */ /* 0x001ee20000300800 */
[----:B------:R-:W-:Y:S02]  /*dd50*/  IMAD.MOV.U32 R16, RZ, RZ, R18 ;  /* 0x000000ffff107224 */ /* 0x000fe400078e0012 */
[----:B------:R-:W-:-:S02]  /*dd60*/  IMAD.MOV.U32 R18, RZ, RZ, R22 ;  /* 0x000000ffff127224 */ /* 0x000fc400078e0016 */
[----:B--2---:R-:W-:Y:S02]  /*dd70*/  IMAD.MOV.U32 R6, RZ, RZ, R10 ;  /* 0x000000ffff067224 */ /* 0x004fe400078e000a */
[----:B------:R-:W-:-:S04]  /*dd80*/  IMAD.MOV.U32 R10, RZ, RZ, R3 ;  /* 0x000000ffff0a7224 */ /* 0x000fc800078e0003 */
[----:B------:R-:W-:-:S05]  /*dd90*/  @!P6 IMAD.MOV R10, RZ, RZ, -R10 ;  /* 0x000000ffff0ae224 */ /* 0x000fca00078e0a0a */
[----:B------:R-:W-:Y:S04]  /*dda0*/  STL [R1+0x1f8], R10 ;  /* 0x0001f80a01007387 */ /* 0x000fe80000100800 */
[----:B------:R-:W2:Y:S04]  /*ddb0*/  LDL.LU R22, [R1+0x24c] ;  /* 0x00024c0001167983 */ /* 0x000ea80000300800 */
[----:B------:R-:W-:Y:S04]  /*ddc0*/  STL [R1+0x1f4], R9 ;  /* 0x0001f40901007387 */ /* 0x000fe80000100800 */
[----:B------:R-:W-:Y:S04]  /*ddd0*/  STL [R1+0x1f0], R8 ;  /* 0x0001f00801007387 */ /* 0x000fe80000100800 */
[----:B------:R-:W-:Y:S04]  /*dde0*/  STL [R1+0x3600], R26 ;  /* 0x0036001a01007387 */ /* 0x000fe80000100800 */
[----:B------:R0:W-:Y:S04]  /*ddf0*/  STL [R1+0x3604], R18 ;  /* 0x0036041201007387 */ /* 0x0001e80000100800 */
[----:B0-----:R-:W2:Y:S01]  /*de00*/  LDL.LU R18, [R1+0x234] ;  /* 0x0002340001127983 */ /* 0x001ea20000300800 */
[----:B------:R-:W-:-:S04]  /*de10*/  IMAD.HI.U32 R7, R0, R12, RZ ;  /* 0x0000000c00077227 */ /* 0x000fc800078e00ff */
[----:B------:R-:W-:-:S04]  /*de20*/  IMAD.MOV R7, RZ, RZ, -R7 ;  /* 0x000000ffff077224 */ /* 0x000fc800078e0a07 */
[----:B------:R-:W-:Y:S02]  /*de30*/  IMAD R12, R2, R7, R12 ;  /* 0x00000007020c7224 */ /* 0x000fe400078e020c */
[----:B------:R-:W-:-:S04]  /*de40*/  IMAD.HI.U32 R7, R0, R4, RZ ;  /* 0x0000000400077227 */ /* 0x000fc800078e00ff */
[----:B------:R-:W-:Y:S01]  /*de50*/  IMAD.MOV R7, RZ, RZ, -R7 ;  /* 0x000000ffff077224 */ /* 0x000fe200078e0a07 */
[----:B------:R-:W-:-:S03]  /*de60*/  ISETP.GT.U32.AND P6, PT, R2, R12, PT ;  /* 0x0000000c0200720c */ /* 0x000fc60003fc4070 */
[----:B------:R-:W-:-:S05]  /*de70*/  IMAD R4, R2, R7, R4 ;  /* 0x0000000702047224 */ /* 0x000fca00078e0204 */
[----:B------:R-:W-:-:S05]  /*de80*/  ISETP.GT.U32.AND P3, PT, R2, R4, PT ;  /* 0x000000040200720c */ /* 0x000fca0003f64070 */
[----:B------:R-:W-:Y:S01]  /*de90*/  @!P6 IMAD.IADD R12, R12, 0x1, -R2 ;  /* 0x000000010c0ce824 */ /* 0x000fe200078e0a02 */
[----:B------:R-:W-:-:S04]  /*dea0*/  ISETP.GT.U32.AND P6, PT, R2, R11, PT ;  /* 0x0000000b0200720c */ /* 0x000fc80003fc4070 */
[----:B------:R-:W-:-:S03]  /*deb0*/  ISETP.GT.U32.AND P1, PT, R2, R12, PT ;  /* 0x0000000c0200720c */ /* 0x000fc60003f24070 */
[----:B------:R-:W-:Y:S01]  /*dec0*/  @!P3 IMAD.IADD R4, R4, 0x1, -R2 ;  /* 0x000000010404b824 */ /* 0x000fe200078e0a02 */
[----:B------:R-:W-:-:S04]  /*ded0*/  ISETP.GE.AND P4, PT, R6, RZ, PT ;  /* 0x000000ff0600720c */ /* 0x000fc80003f86270 */
[----:B------:R-:W-:Y:S01]  /*dee0*/  ISETP.GT.U32.AND P3, PT, R2, R4, PT ;  /* 0x000000040200720c */ /* 0x000fe20003f64070 */
[--C-:B------:R-:W-:Y:S01]  /*def0*/  @!P6 IMAD.IADD R11, R11, 0x1, -R2.reuse ;  /* 0x000000010b0be824 */ /* 0x100fe200078e0a02 */
[----:B---3--:R-:W-:Y:S02]  /*df00*/  ISETP.GE.AND P2, PT, R13, RZ, PT ;  /* 0x000000ff0d00720c */ /* 0x008fe40003f46270 */
[----:B------:R-:W-:Y:S02]  /*df10*/  IABS R6, R15 ;  /* 0x0000000f00067213 */ /* 0x000fe40000000000 */
[----:B------:R-:W-:Y:S01]  /*df20*/  ISETP.GE.AND P6, PT, R15, RZ, PT ;  /* 0x000000ff0f00720c */ /* 0x000fe20003fc6270 */
[----:B------:R-:W-:Y:S02]  /*df30*/  IMAD.MOV.U32 R15, RZ, RZ, R11 ;  /* 0x000000ffff0f7224 */ /* 0x000fe400078e000b */
[----:B------:R-:W-:Y:S02]  /*df40*/  @!P1 IMAD.IADD R12, R12, 0x1, -R2 ;  /* 0x000000010c0c9824 */ /* 0x000fe400078e0a02 */
[----:B------:R-:W-:-:S02]  /*df50*/  @!P4 IMAD.MOV R15, RZ, RZ, -R15 ;  /* 0x000000ffff0fc224 */ /* 0x000fc400078e0a0f */
[----:B------:R-:W-:Y:S01]  /*df60*/  IMAD.MOV.U32 R26, RZ, RZ, R12 ;  /* 0x000000ffff1a7224 */ /* 0x000fe200078e000c */
[----:B------:R-:W-:Y:S01]  /*df70*/  IABS R10, R17 ;  /* 0x00000011000a7213 */ /* 0x000fe20000000000 */
[----:B------:R-:W-:Y:S01]  /*df80*/  @!P3 IMAD.IADD R4, R4, 0x1, -R2 ;  /* 0x000000010404b824 */ /* 0x000fe200078e0a02 */
[----:B------:R-:W-:Y:S01]  /*df90*/  ISETP.GE.AND P3, PT, R17, RZ, PT ;  /* 0x000000ff1100720c */ /* 0x000fe20003f66270 */
[----:B------:R-:W-:Y:S01]  /*dfa0*/  @!P2 IMAD.MOV R26, RZ, RZ, -R26 ;  /* 0x000000ffff1aa224 */ /* 0x000fe200078e0a1a */
[----:B------:R-:W3:Y:S04]  /*dfb0*/  LDL.LU R17, [R1+0x254] ;  /* 0x0002540001117983 */ /* 0x000ee80000300800 */
[----:B------:R0:W-:Y:S04]  /*dfc0*/  STL [R1+0x1e8], R15 ;  /* 0x0001e80f01007387 */ /* 0x0001e80000100800 */
[----:B0-----:R-:W3:Y:S01]  /*dfd0*/  LDL.LU R15, [R1+0x25c] ;  /* 0x00025c00010f7983 */ /* 0x001ee20000300800 */
[----:B-----5:R-:W-:Y:S01]  /*dfe0*/  IABS R7, R14 ;  /* 0x0000000e00077213 */ /* 0x020fe20000000000 */
[----:B------:R-:W-:-:S04]  /*dff0*/  IMAD.MOV.U32 R9, RZ, RZ, R10 ;  /* 0x000000ffff097224 */ /* 0x000fc800078e000a */
[----:B------:R-:W-:-:S04]  /*e000*/  IMAD.HI.U32 R3, R0, R7, RZ ;  /* 0x0000000700037227 */ /* 0x000fc800078e00ff */
[----:B------:R-:W-:Y:S01]  /*e010*/  IMAD.MOV R10, RZ, RZ, -R3 ;  /* 0x000000ffff0a7224 */ /* 0x000fe200078e0a03 */
[----:B--2---:R-:W-:Y:S01]  /*e020*/  IABS R13, R18 ;  /* 0x00000012000d7213 */ /* 0x004fe20000000000 */
[----:B------:R-:W-:Y:S02]  /*e030*/  IMAD.MOV.U32 R12, RZ, RZ, R18 ;  /* 0x000000ffff0c7224 */ /* 0x000fe400078e0012 */
[----:B------:R-:W2:Y:S04]  /*e040*/  LDL.LU R18, [R1+0x3604] ;  /* 0x0036040001127983 */ /* 0x000ea80000300800 */
[----:B------:R0:W-:Y:S04]  /*e050*/  STL [R1+0x1e0], R26 ;  /* 0x0001e01a01007387 */ /* 0x0001e80000100800 */
[----:B0-----:R-:W5:Y:S01]  /*e060*/  LDL.LU R26, [R1+0x3600] ;  /* 0x00360000011a7983 */ /* 0x001f620000300800 */
[----:B------:R-:W-:-:S02]  /*e070*/  IMAD R7, R2, R10, R7 ;  /* 0x0000000a02077224 */ /* 0x000fc400078e0207 */
[----:B------:R-:W-:-:S03]  /*e080*/  IMAD.HI.U32 R3, R0, R6, RZ ;  /* 0x0000000600037227 */ /* 0x000fc600078e00ff */
[----:B------:R-:W-:Y:S01]  /*e090*/  ISETP.GT.U32.AND P1, PT, R2, R7, PT ;  /* 0x000000070200720c */ /* 0x000fe20003f24070 */
[----:B------:R-:W-:-:S04]  /*e0a0*/  IMAD.HI.U32 R8, R0, R9, RZ ;  /* 0x0000000900087227 */ /* 0x000fc800078e00ff */
[----:B------:R-:W-:Y:S02]  /*e0b0*/  IMAD.MOV R3, RZ, RZ, -R3 ;  /* 0x000000ffff037224 */ /* 0x000fe400078e0a03 */
[----:B------:R-:W-:Y:S02]  /*e0c0*/  IMAD.MOV R8, RZ, RZ, -R8 ;  /* 0x000000ffff087224 */ /* 0x000fe400078e0a08 */
[C---:B------:R-:W-:Y:S02]  /*e0d0*/  IMAD R6, R2.reuse, R3, R6 ;  /* 0x0000000302067224 */ /* 0x040fe400078e0206 */
[----:B------:R-:W-:-:S03]  /*e0e0*/  IMAD R9, R2, R8, R9 ;  /* 0x0000000802097224 */ /* 0x000fc600078e0209 */
[C---:B------:R-:W-:Y:S01]  /*e0f0*/  ISETP.GT.U32.AND P4, PT, R2.reuse, R6, PT ;  /* 0x000000060200720c */ /* 0x040fe20003f84070 */
[----:B------:R-:W-:Y:S01]  /*e100*/  @!P1 IMAD.IADD R7, R7, 0x1, -R2 ;  /* 0x0000000107079824 */ /* 0x000fe200078e0a02 */
[C---:B------:R-:W-:Y:S02]  /*e110*/  ISETP.GT.U32.AND P2, PT, R2.reuse, R9, PT ;  /* 0x000000090200720c */ /* 0x040fe40003f44070 */
[----:B------:R-:W-:Y:S02]  /*e120*/  IABS R8, R16 ;  /* 0x0000001000087213 */ /* 0x000fe40000000000 */
[----:B------:R-:W-:Y:S02]  /*e130*/  ISETP.GT.U32.AND P1, PT, R2, R7, PT ;  /* 0x000000070200720c */ /* 0x000fe40003f24070 */
[----:B------:R-:W-:Y:S01]  /*e140*/  ISETP.GE.AND P5, PT, R14, RZ, PT ;  /* 0x000000ff0e00720c */ /* 0x000fe20003fa6270 */
[----:B------:R-:W-:Y:S01]  /*e150*/  IMAD.HI.U32 R14, R0, R13, RZ ;  /* 0x0000000d000e7227 */ /* 0x000fe200078e00ff */
[----:B------:R-:W-:-:S02]  /*e160*/  IABS R3, R22 ;  /* 0x0000001600037213 */ /* 0x000fc40000000000 */
[----:B----4-:R-:W-:Y:S01]  /*e170*/  IABS R10, R19 ;  /* 0x00000013000a7213 */ /* 0x010fe20000000000 */
[----:B------:R-:W-:Y:S02]  /*e180*/  @!P4 IMAD.IADD R6, R6, 0x1, -R2 ;  /* 0x000000010606c824 */ /* 0x000fe400078e0a02 */
[----:B------:R-:W-:-:S04]  /*e190*/  IMAD.HI.U32 R11, R0, R8, RZ ;  /* 0x00000008000b7227 */ /* 0x000fc800078e00ff */
[----:B------:R-:W-:Y:S01]  /*e1a0*/  @!P0 IMAD.MOV R4, RZ, RZ, -R4 ;  /* 0x000000ffff048224 */ /* 0x000fe200078e0a04 */
[----:B------:R-:W-:Y:S01]  /*e1b0*/  ISETP.GE.AND P0, PT, R12, RZ, PT ;  /* 0x000000ff0c00720c */ /* 0x000fe20003f06270 */
[----:B------:R-:W-:Y:S01]  /*e1c0*/  IMAD.MOV R14, RZ, RZ, -R14 ;  /* 0x000000ffff0e7224 */ /* 0x000fe200078e0a0e */
[----:B------:R-:W-:Y:S01]  /*e1d0*/  ISETP.GT.U32.AND P4, PT, R2, R6, PT ;  /* 0x000000060200720c */ /* 0x000fe20003f84070 */
[----:B------:R-:W-:Y:S02]  /*e1e0*/  IMAD.MOV.U32 R12, RZ, RZ, R3 ;  /* 0x000000ffff0c7224 */ /* 0x000fe400078e0003 */
[----:B------:R-:W-:Y:S02]  /*e1f0*/  @!P2 IMAD.IADD R9, R9, 0x1, -R2 ;  /* 0x000000010909a824 */ /* 0x000fe400078e0a02 */
[----:B------:R-:W-:Y:S01]  /*e200*/  IMAD.MOV R3, RZ, RZ, -R11 ;  /* 0x000000ffff037224 */ /* 0x000fe200078e0a0b */
[----:B------:R0:W-:Y:S01]  /*e210*/  STL [R1+0x1dc], R4 ;  /* 0x0001dc0401007387 */ /* 0x0001e20000100800 */
[----:B------:R-:W-:Y:S01]  /*e220*/  IMAD.HI.U32 R11, R0, R10, RZ ;  /* 0x0000000a000b7227 */ /* 0x000fe200078e00ff */
[----:B------:R-:W-:-:S03]  /*e230*/  ISETP.GT.U32.AND P2, PT, R2, R9, PT ;  /* 0x000000090200720c */ /* 0x000fc60003f44070 */
[----:B------:R-:W-:Y:S02]  /*e240*/  @!P1 IMAD.IADD R7, R7, 0x1, -R2 ;  /* 0x0000000107079824 */ /* 0x000fe400078e0a02 */
[C---:B------:R-:W-:Y:S02]  /*e250*/  IMAD R3, R2.reuse, R3, R8 ;  /* 0x0000000302037224 */ /* 0x040fe400078e0208 */
[----:B0-----:R-:W-:Y:S02]  /*e260*/  IMAD R4, R2, R14, R13 ;  /* 0x0000000e02047224 */ /* 0x001fe400078e020d */
[----:B------:R-:W-:Y:S02]  /*e270*/  IMAD.MOV R11, RZ, RZ, -R11 ;  /* 0x000000ffff0b7224 */ /* 0x000fe400078e0a0b */
[----:B------:R-:W-:Y:S01]  /*e280*/  IMAD.HI.U32 R8, R0, R12, RZ ;  /* 0x0000000c00087227 */ /* 0x000fe200078e00ff */
[----:B------:R-:W-:-:S03]  /*e290*/  ISETP.GT.U32.AND P1, PT, R2, R4, PT ;  /* 0x000000040200720c */ /* 0x000fc60003f24070 */
[----:B------:R-:W-:Y:S02]  /*e2a0*/  IMAD.MOV.U32 R13, RZ, RZ, R7 ;  /* 0x000000ffff0d7224 */ /* 0x000fe400078e0007 */
[C---:B------:R-:W-:Y:S02]  /*e2b0*/  IMAD R10, R2.reuse, R11, R10 ;  /* 0x0000000b020a7224 */ /* 0x040fe400078e020a */
[----:B------:R-:W-:Y:S02]  /*e2c0*/  IMAD.MOV R8, RZ, RZ, -R8 ;  /* 0x000000ffff087224 */ /* 0x000fe400078e0a08 */
[----:B------:R-:W-:Y:S01]  /*e2d0*/  @!P5 IMAD.MOV R13, RZ, RZ, -R13 ;  /* 0x000000ffff0dd224 */ /* 0x000fe200078e0a0d */
[C---:B------:R-:W-:Y:S01]  /*e2e0*/  ISETP.GT.U32.AND P5, PT, R2.reuse, R3, PT ;  /* 0x000000030200720c */ /* 0x040fe20003fa4070 */
[----:B------:R-:W-:Y:S02]  /*e2f0*/  IMAD R11, R2, R8, R12 ;  /* 0x00000008020b7224 */ /* 0x000fe400078e020c */
[--C-:B------:R-:W-:Y:S01]  /*e300*/  @!P4 IMAD.IADD R6, R6, 0x1, -R2.reuse ;  /* 0x000000010606c824 */ /* 0x100fe200078e0a02 */
[C---:B------:R-:W-:Y:S01]  /*e310*/  ISETP.GT.U32.AND P4, PT, R2.reuse, R10, PT ;  /* 0x0000000a0200720c */ /* 0x040fe20003f84070 */
[--C-:B------:R-:W-:Y:S01]  /*e320*/  @!P2 IMAD.IADD R9, R9, 0x1, -R2.reuse ;  /* 0x000000010909a824 */ /* 0x100fe200078e0a02 */
[----:B------:R-:W-:Y:S01]  /*e330*/  ISETP.GT.U32.AND P2, PT, R2, R11, PT ;  /* 0x0000000b0200720c */ /* 0x000fe20003f44070 */
[----:B------:R-:W-:Y:S01]  /*e340*/  @!P1 IMAD.IADD R4, R4, 0x1, -R2 ;  /* 0x0000000104049824 */ /* 0x000fe200078e0a02 */
[----:B------:R0:W-:Y:S01]  /*e350*/  STL [R1+0x1d4], R13 ;  /* 0x0001d40d01007387 */ /* 0x0001e20000100800 */
[----:B------:R-:W-:-:S03]  /*e360*/  IMAD.MOV.U32 R14, RZ, RZ, R16 ;  /* 0x000000ffff0e7224 */ /* 0x000fc600078e0010 */
[----:B------:R-:W4:Y:S01]  /*e370*/  LDL.LU R16, [R1+0x264] ;  /* 0x0002640001107983 */ /* 0x000f220000300800 */
[----:B------:R-:W-:Y:S01]  /*e380*/  ISETP.GT.U32.AND P1, PT, R2, R4, PT ;  /* 0x000000040200720c */ /* 0x000fe20003f24070 */
[----:B------:R-:W-:Y:S02]  /*e390*/  IMAD.MOV.U32 R12, RZ, RZ, R6 ;  /* 0x000000ffff0c7224 */ /* 0x000fe400078e0006 */
[--C-:B------:R-:W-:Y:S02]  /*e3a0*/  @!P5 IMAD.IADD R3, R3, 0x1, -R2.reuse ;  /* 0x000000010303d824 */ /* 0x100fe400078e0a02 */
[----:B------:R-:W-:Y:S02]  /*e3b0*/  @!P4 IMAD.IADD R10, R10, 0x1, -R2 ;  /* 0x000000010a0ac824 */ /* 0x000fe400078e0a02 */
[----:B------:R-:W-:Y:S01]  /*e3c0*/  @!P6 IMAD.MOV R12, RZ, RZ, -R12 ;  /* 0x000000ffff0ce224 */ /* 0x000fe200078e0a0c */
[C---:B------:R-:W-:Y:S01]  /*e3d0*/  ISETP.GT.U32.AND P6, PT, R2.reuse, R3, PT ;  /* 0x000000030200720c */ /* 0x040fe20003fc4070 */
[----:B------:R-:W-:Y:S01]  /*e3e0*/  @!P2 IMAD.IADD R11, R11, 0x1, -R2 ;  /* 0x000000010b0ba824 */ /* 0x000fe200078e0a02 */
[----:B------:R-:W-:Y:S01]  /*e3f0*/  ISETP.GT.U32.AND P2, PT, R2, R10, PT ;  /* 0x0000000a0200720c */ /* 0x000fe20003f44070 */
[----:B0-----:R-:W-:-:S02]  /*e400*/  IMAD.MOV.U32 R13, RZ, RZ, R19 ;  /* 0x000000ffff0d7224 */ /* 0x001fc400078e0013 */
[----:B------:R-:W-:Y:S01]  /*e410*/  @!P3 IMAD.MOV R9, RZ, RZ, -R9 ;  /* 0x000000ffff09b224 */ /* 0x000fe200078e0a09 */
[----:B------:R-:W-:Y:S01]  /*e420*/  ISETP.GT.U32.AND P3, PT, R2, R11, PT ;  /* 0x0000000b0200720c */ /* 0x000fe20003f64070 */
[--C-:B------:R-:W-:Y:S01]  /*e430*/  @!P1 IMAD.IADD R4, R4, 0x1, -R2.reuse ;  /* 0x0000000104049824 */ /* 0x100fe200078e0a02 */
[----:B------:R-:W-:Y:S01]  /*e440*/  ISETP.GE.AND P5, PT, R14, RZ, PT ;  /* 0x000000ff0e00720c */ /* 0x000fe20003fa6270 */
[----:B------:R-:W4:Y:S01]  /*e450*/  LDL.LU R19, [R1+0x2cc] ;  /* 0x0002cc0001137983 */ /* 0x000f220000300800 */
[----:B------:R-:W-:Y:S02]  /*e460*/  ISETP.GE.AND P1, PT, R13, RZ, PT ;  /* 0x000000ff0d00720c */ /* 0x000fe40003f26270 */
[----:B------:R-:W-:Y:S01]  /*e470*/  ISETP.GE.AND P4, PT, R22, RZ, PT ;  /* 0x000000ff1600720c */ /* 0x000fe20003f86270 */
[--C-:B------:R-:W-:Y:S01]  /*e480*/  @!P6 IMAD.IADD R3, R3, 0x1, -R2.reuse ;  /* 0x000000010303e824 */ /* 0x100fe200078e0a02 */
[----:B------:R-:W-:Y:S01]  /*e490*/  STL [R1+0x1b0], R12 ;  /* 0x0001b00c01007387 */ /* 0x000fe20000100800 */
[----:B------:R-:W-:-:S03]  /*e4a0*/  @!P2 IMAD.IADD R10, R10, 0x1, -R2 ;  /* 0x000000010a0aa824 */ /* 0x000fc600078e0a02 */
[----:B------:R-:W4:Y:S01]  /*e4b0*/  LDL.LU R22, [R1+0x2dc] ;  /* 0x0002dc0001167983 */ /* 0x000f220000300800 */
[----:B------:R-:W-:-:S03]  /*e4c0*/  IMAD.MOV.U32 R13, RZ, RZ, R10 ;  /* 0x000000ffff0d7224 */ /* 0x000fc600078e000a */
[----:B------:R0:W-:Y:S01]  /*e4d0*/  STL [R1+0x1bc], R9 ;  /* 0x0001bc0901007387 */ /* 0x0001e20000100800 */
[----:B------:R-:W-:Y:S02]  /*e4e0*/  @!P0 IMAD.MOV R4, RZ, RZ, -R4 ;  /* 0x000000ffff048224 */ /* 0x000fe400078e0a04 */
[----:B------:R-:W-:Y:S01]  /*e4f0*/  @!P3 IMAD.IADD R11, R11, 0x1, -R2 ;  /* 0x000000010b0bb824 */ /* 0x000fe200078e0a02 */
[----:B---3--:R-:W-:Y:S01]  /*e500*/  IABS R8, R17 ;  /* 0x0000001100087213 */ /* 0x008fe20000000000 */
[----:B------:R-:W-:Y:S02]  /*e510*/  @!P1 IMAD.MOV R13, RZ, RZ, -R13 ;  /* 0x000000ffff0d9224 */ /* 0x000fe400078e0a0d */
[----:B0-----:R-:W-:Y:S01]  /*e520*/  IMAD.MOV.U32 R9, RZ, RZ, R3 ;  /* 0x000000ffff097224 */ /* 0x001fe200078e0003 */
[----:B------:R-:W-:-:S03]  /*e530*/  ISETP.GE.AND P0, PT, R17, RZ, PT ;  /* 0x000000ff1100720c */ /* 0x000fc60003f06270 */
[----:B------:R-:W-:Y:S01]  /*e540*/  @!P5 IMAD.MOV R9, RZ, RZ, -R9 ;  /* 0x000000ffff09d224 */ /* 0x000fe200078e0a09 */
[----:B------:R-:W-:Y:S01]  /*e550*/  STL [R1+0x1c4], R4 ;  /* 0x0001c40401007387 */ /* 0x000fe20000100800 */
[----:B------:R-:W-:Y:S02]  /*e560*/  @!P4 IMAD.MOV R11, RZ, RZ, -R11 ;  /* 0x000000ffff0bc224 */ /* 0x000fe400078e0a0b */
[----:B--2---:R-:W-:Y:S02]  /*e570*/  IMAD.MOV.U32 R17, RZ, RZ, R18 ;  /* 0x000000ffff117224 */ /* 0x004fe400078e0012 */
[----:B------:R-:W2:Y:S04]  /*e580*/  LDL.LU R18, [R1+0x2f4] ;  /* 0x0002f40001127983 */ /* 0x000ea80000300800 */
[----:B------:R-:W-:Y:S04]  /*e590*/  STL [R1+0x1cc], R9 ;  /* 0x0001cc0901007387 */ /* 0x000fe80000100800 */
[----:B------:R-:W-:Y:S04]  /*e5a0*/  STL [R1+0x1c8], R13 ;  /* 0x0001c80d01007387 */ /* 0x000fe80000100800 */
[----:B-----5:R0:W-:Y:S04]  /*e5b0*/  STL [R1+0x35fc], R26 ;  /* 0x0035fc1a01007387 */ /* 0x0201e80000100800 */
[----:B------:R1:W-:Y:S04]  /*e5c0*/  STL [R1+0x1c0], R11 ;  /* 0x0001c00b01007387 */ /* 0x0003e80000100800 */
[----:B0-----:R-:W3:Y:S01]  /*e5d0*/  LDL.LU R26, [R1+0x2d4] ;  /* 0x0002d400011a7983 */ /* 0x001ee20000300800 */
[----:B------:R-:W-:-:S04]  /*e5e0*/  IMAD.HI.U32 R12, R0, R8, RZ ;  /* 0x00000008000c7227 */ /* 0x000fc800078e00ff */
[----:B------:R-:W-:-:S04]  /*e5f0*/  IMAD.MOV R12, RZ, RZ, -R12 ;  /* 0x000000ffff0c7224 */ /* 0x000fc800078e0a0c */
[----:B------:R-:W-:Y:S01]  /*e600*/  IMAD R8, R2, R12, R8 ;  /* 0x0000000c02087224 */ /* 0x000fe200078e0208 */
[----:B------:R-:W-:-:S04]  /*e610*/  IABS R7, R15 ;  /* 0x0000000f00077213 */ /* 0x000fc80000000000 */
[----:B------:R-:W-:Y:S01]  /*e620*/  ISETP.GT.U32.AND P6, PT, R2, R8, PT ;  /* 0x000000080200720c */ /* 0x000fe20003fc4070 */
[----:B------:R-:W-:-:S04]  /*e630*/  IMAD.HI.U32 R6, R0, R7, RZ ;  /* 0x0000000700067227 */ /* 0x000fc800078e00ff */
[----:B------:R-:W-:-:S04]  /*e640*/  IMAD.MOV R6, RZ, RZ, -R6 ;  /* 0x000000ffff067224 */ /* 0x000fc800078e0a06 */
[----:B------:R-:W-:-:S04]  /*e650*/  IMAD R7, R2, R6, R7 ;  /* 0x0000000602077224 */ /* 0x000fc800078e0207 */
[----:B------:R-:W-:-:S05]  /*e660*/  @!P6 IMAD.IADD R8, R8, 0x1, -R2 ;  /* 0x000000010808e824 */ /* 0x000fca00078e0a02 */
[C---:B------:R-:W-:Y:S02]  /*e670*/  ISETP.GT.U32.AND P1, PT, R2.reuse, R8, PT ;  /* 0x000000080200720c */ /* 0x040fe40003f24070 */
[----:B------:R-:W-:-:S11]  /*e680*/  ISETP.GT.U32.AND P5, PT, R2, R7, PT ;  /* 0x000000070200720c */ /* 0x000fd60003fa4070 */
[----:B------:R-:W-:Y:S01]  /*e690*/  @!P1 IMAD.IADD R8, R8, 0x1, -R2 ;  /* 0x0000000108089824 */ /* 0x000fe200078e0a02 */
[----:B----4-:R-:W-:-:S05]  /*e6a0*/  IABS R6, R16 ;  /* 0x0000001000067213 */ /* 0x010fca0000000000 */
[----:B------:R-:W-:-:S04]  /*e6b0*/  IMAD.HI.U32 R12, R0, R6, RZ ;  /* 0x00000006000c7227 */ /* 0x000fc800078e00ff */
[----:B------:R-:W-:-:S04]  /*e6c0*/  IMAD.MOV R10, RZ, RZ, -R12 ;  /* 0x000000ffff0a7224 */ /* 0x000fc800078e0a0c */
[----:B------:R-:W-:-:S05]  /*e6d0*/  IMAD R6, R2, R10, R6 ;  /* 0x0000000a02067224 */ /* 0x000fca00078e0206 */
[----:B------:R-:W-:Y:S02]  /*e6e0*/  ISETP.GT.U32.AND P1, PT, R2, R6, PT ;  /* 0x000000060200720c */ /* 0x000fe40003f24070 */
[----:B------:R-:W-:Y:S02]  /*e6f0*/  IABS R4, R19 ;  /* 0x0000001300047213 */ /* 0x000fe40000000000 */
[----:B------:R-:W-:Y:S02]  /*e700*/  ISETP.GE.AND P6, PT, R19, RZ, PT ;  /* 0x000000ff1300720c */ /* 0x000fe40003fc6270 */
[----:B------:R-:W4:Y:S01]  /*e710*/  LDL.LU R19, [R1+0x2f8] ;  /* 0x0002f80001137983 */ /* 0x000f220000300800 */
[----:B------:R-:W-:Y:S01]  /*e720*/  IMAD.HI.U32 R9, R0, R4, RZ ;  /* 0x0000000400097227 */ /* 0x000fe200078e00ff */
[----:B------:R-:W-:Y:S02]  /*e730*/  IABS R3, R22 ;  /* 0x0000001600037213 */ /* 0x000fe40000000000 */
[----:B------:R-:W-:Y:S01]  /*e740*/  ISETP.GE.AND P4, PT, R22, RZ, PT ;  /* 0x000000ff1600720c */ /* 0x000fe20003f86270 */
[----:B------:R-:W-:-:S02]  /*e750*/  IMAD.MOV.U32 R22, RZ, RZ, R8 ;  /* 0x000000ffff167224 */ /* 0x000fc400078e0008 */
[--C-:B------:R-:W-:Y:S02]  /*e760*/  @!P1 IMAD.IADD R6, R6, 0x1, -R2.reuse ;  /* 0x0000000106069824 */ /* 0x100fe400078e0a02 */
[----:B------:R-:W-:Y:S02]  /*e770*/  @!P5 IMAD.IADD R7, R7, 0x1, -R2 ;  /* 0x000000010707d824 */ /* 0x000fe400078e0a02 */
[----:B------:R-:W-:Y:S02]  /*e780*/  IMAD.MOV R9, RZ, RZ, -R9 ;  /* 0x000000ffff097224 */ /* 0x000fe400078e0a09 */
[----:B------:R-:W-:Y:S01]  /*e790*/  IMAD.HI.U32 R13, R0, R3, RZ ;  /* 0x00000003000d7227 */ /* 0x000fe200078e00ff */
[----:B------:R-:W-:-:S03]  /*e7a0*/  ISETP.GT.U32.AND P5, PT, R2, R7, PT ;  /* 0x000000070200720c */ /* 0x000fc60003fa4070 */
[----:B------:R-:W-:Y:S01]  /*e7b0*/  @!P0 IMAD.MOV R22, RZ, RZ, -R22 ;  /* 0x000000ffff168224 */ /* 0x000fe200078e0a16 */
[C---:B------:R-:W-:Y:S01]  /*e7c0*/  ISETP.GT.U32.AND P0, PT, R2.reuse, R6, PT ;  /* 0x000000060200720c */ /* 0x040fe20003f04070 */
[----:B------:R-:W-:Y:S02]  /*e7d0*/  IMAD R4, R2, R9, R4 ;  /* 0x0000000902047224 */ /* 0x000fe400078e0204 */
[----:B------:R-:W-:Y:S01]  /*e7e0*/  IMAD.MOV R13, RZ, RZ, -R13 ;  /* 0x000000ffff0d7224 */ /* 0x000fe200078e0a0d */
[----:B------:R-:W-:-:S03]  /*e7f0*/  ISETP.GE.AND P2, PT, R15, RZ, PT ;  /* 0x000000ff0f00720c */ /* 0x000fc60003f46270 */
[----:B------:R-:W-:Y:S01]  /*e800*/  IMAD R3, R2, R13, R3 ;  /* 0x0000000d02037224 */ /* 0x000fe200078e0203 */
[----:B------:R-:W-:Y:S01]  /*e810*/  ISETP.GE.AND P3, PT, R16, RZ, PT ;  /* 0x000000ff1000720c */ /* 0x000fe20003f66270 */
[----:B------:R-:W-:Y:S01]  /*e820*/  @!P5 IMAD.IADD R7, R7, 0x1, -R2 ;  /* 0x000000010707d824 */ /* 0x000fe200078e0a02 */
[----:B------:R-:W-:-:S03]  /*e830*/  IABS R10, R20 ;  /* 0x00000014000a7213 */ /* 0x000fc60000000000 */
[----:B------:R-:W-:-:S04]  /*e840*/  @!P0 IMAD.IADD R6, R6, 0x1, -R2 ;  /* 0x0000000106068824 */ /* 0x000fc800078e0a02 */
[----:B------:R-:W-:Y:S01]  /*e850*/  @!P2 IMAD.MOV R7, RZ, RZ, -R7 ;  /* 0x000000ffff07a224 */ /* 0x000fe200078e0a07 */
[----:B-1----:R-:W-:Y:S02]  /*e860*/  IABS R11, R17 ;  /* 0x00000011000b7213 */ /* 0x002fe40000000000 */
[----:B---3--:R-:W-:-:S05]  /*e870*/  IABS R9, R26 ;  /* 0x0000001a00097213 */ /* 0x008fca0000000000 */
[----:B------:R-:W-:-:S04]  /*e880*/  IMAD.HI.U32 R13, R0, R9, RZ ;  /* 0x00000009000d7227 */ /* 0x000fc800078e00ff */
[----:B------:R-:W-:-:S04]  /*e890*/  IMAD.MOV R13, RZ, RZ, -R13 ;  /* 0x000000ffff0d7224 */ /* 0x000fc800078e0a0d */
[----:B------:R-:W-:Y:S02]  /*e8a0*/  IMAD R9, R2, R13, R9 ;  /* 0x0000000d02097224 */ /* 0x000fe400078e0209 */
[----:B------:R-:W-:Y:S02]  /*e8b0*/  IMAD.MOV.U32 R13, RZ, RZ, R20 ;  /* 0x000000ffff0d7224 */ /* 0x000fe400078e0014 */
[----:B------:R-:W-:Y:S02]  /*e8c0*/  IMAD.MOV.U32 R20, RZ, RZ, R6 ;  /* 0x000000ffff147224 */ /* 0x000fe400078e0006 */
[----:B------:R-:W-:Y:S02]  /*e8d0*/  IMAD.MOV.U32 R8, RZ, RZ, R26 ;  /* 0x000000ffff087224 */ /* 0x000fe400078e001a */
[----:B------:R-:W3:Y:S01]  /*e8e0*/  LDL.LU R26, [R1+0x35fc] ;  /* 0x0035fc00011a7983 */ /* 0x000ee20000300800 */
[----:B------:R-:W-:Y:S02]  /*e8f0*/  @!P3 IMAD.MOV R20, RZ, RZ, -R20 ;  /* 0x000000ffff14b224 */ /* 0x000fe400078e0a14 */
[----:B------:R-:W-:Y:S01]  /*e900*/  ISETP.GE.AND P2, PT, R8, RZ, PT ;  /* 0x000000ff0800720c */ /* 0x000fe20003f46270 */
[----:B------:R0:W-:Y:S01]  /*e910*/  STL [R1+0x1b8], R22 ;  /* 0x0001b81601007387 */ /* 0x0001e20000100800 */
[----:B------:R-:W-:-:S03]  /*e920*/  IMAD.MOV.U32 R8, RZ, RZ, R17 ;  /* 0x000000ffff087224 */ /* 0x000fc600078e0011 */
[----:B------:R-:W-:Y:S04]  /*e930*/  STL [R1+0x1b4], R7 ;  /* 0x0001b40701007387 */ /* 0x000fe80000100800 */
[----:B0-----:R-:W5:Y:S04]  /*e940*/  LDL.LU R22, [R1+0x2fc] ;  /* 0x0002fc0001167983 */ /* 0x001f680000300800 */
[----:B------:R-:W3:Y:S04]  /*e950*/  LDL.LU R17, [R1+0x300] ;  /* 0x0003000001117983 */ /* 0x000ee80000300800 */
[----:B------:R0:W-:Y:S04]  /*e960*/  STL [R1+0x1ac], R20 ;  /* 0x0001ac1401007387 */ /* 0x0001e80000100800 */
[----:B0-----:R-:W3:Y:S01]  /*e970*/  LDL.LU R20, [R1+0x304] ;  /* 0x0003040001147983 */ /* 0x001ee20000300800 */
[----:B------:R-:W-:-:S02]  /*e980*/  ISETP.GT.U32.AND P5, PT, R2, R4, PT ;  /* 0x000000040200720c */ /* 0x000fc40003fa4070 */
[----:B------:R-:W-:Y:S01]  /*e990*/  ISETP.GT.U32.AND P1, PT, R2, R3, PT ;  /* 0x000000030200720c */ /* 0x000fe20003f24070 */
[----:B------:R-:W-:-:S10]  /*e9a0*/  IMAD.HI.U32 R14, R0, R10, RZ ;  /* 0x0000000a000e7227 */ /* 0x000fd400078e00ff */
[----:B------:R-:W-:-:S05]  /*e9b0*/  @!P5 IMAD.IADD R4, R4, 0x1, -R2 ;  /* 0x000000010404d824 */ /* 0x000fca00078e0a02 */
[----:B------:R-:W-:Y:S01]  /*e9c0*/  ISETP.GT.U32.AND P5, PT, R2, R4, PT ;  /* 0x000000040200720c */ /* 0x000fe20003fa4070 */
[----:B------:R-:W-:Y:S01]  /*e9d0*/  IMAD.HI.U32 R15, R0, R11, RZ ;  /* 0x0000000b000f7227 */ /* 0x000fe200078e00ff */
[----:B--2---:R-:W-:-:S03]  /*e9e0*/  IABS R12, R18 ;  /* 0x00000012000c7213 */ /* 0x004fc60000000000 */
[----:B------:R-:W-:Y:S02]  /*e9f0*/  IMAD.MOV R14, RZ, RZ, -R14 ;  /* 0x000000ffff0e7224 */ /* 0x000fe400078e0a0e */
[----:B------:R-:W-:Y:S02]  /*ea00*/  @!P1 IMAD.IADD R3, R3, 0x1, -R2 ;  /* 0x0000000103039824 */ /* 0x000fe400078e0a02 */
[----:B------:R-:W-:Y:S02]  /*ea10*/  IMAD.MOV R15, RZ, RZ, -R15 ;  /* 0x000000ffff0f7224 */ /* 0x000fe400078e0a0f */
[C---:B------:R-:W-:Y:S01]  /*ea20*/  IMAD R10, R2.reuse, R14, R10 ;  /* 0x0000000e020a7224 */ /* 0x040fe200078e020a */
[----:B------:R-:W-:Y:S01]  /*ea30*/  ISETP.GT.U32.AND P1, PT, R2, R3, PT ;  /* 0x000000030200720c */ /* 0x000fe20003f24070 */
[----:B------:R-:W-:Y:S01]  /*ea40*/  IMAD.HI.U32 R16, R0, R12, RZ ;  /* 0x0000000c00107227 */ /* 0x000fe200078e00ff */
[C---:B------:R-:W-:Y:S01]  /*ea50*/  ISETP.GT.U32.AND P0, PT, R2.reuse, R9, PT ;  /* 0x000000090200720c */ /* 0x040fe20003f04070 */
[----:B------:R-:W2:Y:S02]  /*ea60*/  LDL.LU R14, [R1+0x30c] ;  /* 0x00030c00010e7983 */ /* 0x000ea40000300800 */
[----:B------:R-:W-:-:S02]  /*ea70*/  IMAD R15, R2, R15, R11 ;  /* 0x0000000f020f7224 */ /* 0x000fc400078e020b */
[----:B------:R-:W-:Y:S01]  /*ea80*/  @!P5 IMAD.IADD R4, R4, 0x1, -R2 ;  /* 0x000000010404d824 */ /* 0x000fe200078e0a02 */
[C---:B------:R-:W-:Y:S01]  /*ea90*/  ISETP.GT.U32.AND P5, PT, R2.reuse, R10, PT ;  /* 0x0000000a0200720c */ /* 0x040fe20003fa4070 */
[----:B------:R-:W-:Y:S01]  /*eaa0*/  IMAD.MOV R16, RZ, RZ, -R16 ;  /* 0x000000ffff107224 */ /* 0x000fe200078e0a10 */
[----:B------:R-:W-:-:S03]  /*eab0*/  ISETP.GT.U32.AND P3, PT, R2, R15, PT ;  /* 0x0000000f0200720c */ /* 0x000fc60003f64070 */
[----:B------:R-:W-:Y:S01]  /*eac0*/  IMAD R12, R2, R16, R12 ;  /* 0x00000010020c7224 */ /* 0x000fe200078e020c */
[----:B----4-:R-:W-:Y:S01]  /*ead0*/  IABS R7, R19 ;  /* 0x0000001300077213 */ /* 0x010fe20000000000 */
[----:B------:R-:W-:-:S03]  /*eae0*/  @!P1 IMAD.IADD R3, R3, 0x1, -R2 ;  /* 0x0000000103039824 */ /* 0x000fc600078e0a02 */
[----:B------:R-:W-:Y:S01]  /*eaf0*/  ISETP.GT.U32.AND P1, PT, R2, R12, PT ;  /* 0x0000000c0200720c */ /* 0x000fe20003f24070 */
[----:B------:R-:W-:Y:S02]  /*eb00*/  IMAD.MOV.U32 R11, RZ, RZ, R4 ;  /* 0x000000ffff0b7224 */ /* 0x000fe400078e0004 */
[--C-:B------:R-:W-:Y:S02]  /*eb10*/  @!P5 IMAD.IADD R10, R10, 0x1, -R2.reuse ;  /* 0x000000010a0ad824 */ /* 0x100fe400078e0a02 */
[----:B------:R-:W-:Y:S02]  /*eb20*/  IMAD.MOV.U32 R4, RZ, RZ, R7 ;  /* 0x000000ffff047224 */ /* 0x000fe400078e0007 */
[--C-:B------:R-:W-:Y:S02]  /*eb30*/  @!P0 IMAD.IADD R9, R9, 0x1, -R2.reuse ;  /* 0x0000000109098824 */ /* 0x100fe400078e0a02 */
[----:B------:R-:W-:Y:S01]  /*eb40*/  @!P3 IMAD.IADD R15, R15, 0x1, -R2 ;  /* 0x000000010f0fb824 */ /* 0x000fe200078e0a02 */
[----:B------:R-:W-:Y:S01]  /*eb50*/  ISETP.GT.U32.AND P3, PT, R2, R10, PT ;  /* 0x0000000a0200720c */ /* 0x000fe20003f64070 */
[----:B------:R-:W-:Y:S01]  /*eb60*/  IMAD.HI.U32 R7, R0, R4, RZ ;  /* 0x0000000400077227 */ /* 0x000fe200078e00ff */
[----:B------:R-:W-:-:S03]  /*eb70*/  ISETP.GT.U32.AND P5, PT, R2, R9, PT ;  /* 0x000000090200720c */ /* 0x000fc60003fa4070 */
[----:B------:R-:W-:Y:S02]  /*eb80*/  IMAD.MOV R7, RZ, RZ, -R7 ;  /* 0x000000ffff077224 */ /* 0x000fe400078e0a07 */
[----:B------:R-:W-:Y:S02]  /*eb90*/  @!P1 IMAD.IADD R12, R12, 0x1, -R2 ;  /* 0x000000010c0c9824 */ /* 0x000fe400078e0a02 */
[----:B------:R-:W-:Y:S01]  /*eba0*/  IMAD R4, R2, R7, R4 ;  /* 0x0000000702047224 */ /* 0x000fe200078e0204 */
[----:B------:R-:W-:Y:S02]  /*ebb0*/  ISETP.GE.AND P0, PT, R8, RZ, PT ;  /* 0x000000ff0800720c */ /* 0x000fe40003f06270 */
[----:B------:R-:W-:Y:S01]  /*ebc0*/  ISETP.GT.U32.AND P1, PT, R2, R12, PT ;  /* 0x0000000c0200720c */ /* 0x000fe20003f24070 */
[----:B------:R-:W-:Y:S02]  /*ebd0*/  IMAD.MOV.U32 R8, RZ, RZ, R3 ;  /* 0x000000ffff087224 */ /* 0x000fe400078e0003 */
[--C-:B------:R-:W-:Y:S01]  /*ebe0*/  @!P3 IMAD.IADD R10, R10, 0x1, -R2.reuse ;  /* 0x000000010a0ab824 */ /* 0x100fe200078e0a02 */
[----:B------:R-:W-:Y:S01]  /*ebf0*/  ISETP.GT.U32.AND P3, PT, R2, R4, PT ;  /* 0x000000040200720c */ /* 0x000fe20003f64070 */
[----:B------:R-:W-:-:S02]  /*ec00*/  @!P5 IMAD.IADD R9, R9, 0x1, -R2 ;  /* 0x000000010909d824 */ /* 0x000fc400078e0a02 */
[----:B------:R-:W-:Y:S01]  /*ec10*/  @!P4 IMAD.MOV R8, RZ, RZ, -R8 ;  /* 0x000000ffff08c224 */ /* 0x000fe200078e0a08 */
[----:B------:R-:W-:Y:S01]  /*ec20*/  ISETP.GT.U32.AND P4, PT, R2, R15, PT ;  /* 0x0000000f0200720c */ /* 0x000fe20003f84070 */
[----:B------:R-:W-:Y:S02]  /*ec30*/  @!P6 IMAD.MOV R11, RZ, RZ, -R11 ;  /* 0x000000ffff0be224 */ /* 0x000fe400078e0a0b */
[----:B------:R-:W-:Y:S01]  /*ec40*/  IMAD.MOV.U32 R16, RZ, RZ, R9 ;  /* 0x000000ffff107224 */ /* 0x000fe200078e0009 */
[----:B------:R-:W-:Y:S01]  /*ec50*/  ISETP.GE.AND P6, PT, R13, RZ, PT ;  /* 0x000000ff0d00720c */ /* 0x000fe20003fc6270 */
[----:B------:R-:W-:Y:S01]  /*ec60*/  @!P1 IMAD.IADD R12, R12, 0x1, -R2 ;  /* 0x000000010c0c9824 */ /* 0x000fe200078e0a02 */
[----:B------:R-:W-:Y:S01]  /*ec70*/  STL [R1+0x1a8], R11 ;  /* 0x0001a80b01007387 */ /* 0x000fe20000100800 */
[----:B------:R-:W-:Y:S01]  /*ec80*/  @!P2 IMAD.MOV R16, RZ, RZ, -R16 ;  /* 0x000000ffff10a224 */ /* 0x000fe200078e0a10 */
[----:B------:R-:W-:Y:S02]  /*ec90*/  ISETP.GE.AND P1, PT, R19, RZ, PT ;  /* 0x000000ff1300720c */ /* 0x000fe40003f26270 */
[----:B------:R3:W-:Y:S01]  /*eca0*/  STL [R1+0x1a4], R8 ;  /* 0x0001a40801007387 */ /* 0x0007e20000100800 */
[----:B------:R-:W-:Y:S01]  /*ecb0*/  ISETP.GE.AND P5, PT, R18, RZ, PT ;  /* 0x000000ff1200720c */ /* 0x000fe20003fa6270 */
[----:B------:R-:W-:-:S02]  /*ecc0*/  @!P3 IMAD.IADD R4, R4, 0x1, -R2 ;  /* 0x000000010404b824 */ /* 0x000fc400078e0a02 */
[----:B------:R-:W4:Y:S04]  /*ecd0*/  LDL.LU R19, [R1+0x314] ;  /* 0x0003140001137983 */ /* 0x000f280000300800 */
[----:B------:R-:W2:Y:S01]  /*ece0*/  LDL.LU R18, [R1+0x310] ;  /* 0x0003100001127983 */ /* 0x000ea20000300800 */
[----:B------:R-:W-:-:S03]  /*ecf0*/  @!P4 IMAD.IADD R15, R15, 0x1, -R2 ;  /* 0x000000010f0fc824 */ /* 0x000fc600078e0a02 */
[----:B------:R-:W-:Y:S01]  /*ed00*/  STL [R1+0x1a0], R16 ;  /* 0x0001a01001007387 */ /* 0x000fe20000100800 */
[----:B------:R-:W-:Y:S02]  /*ed10*/  @!P6 IMAD.MOV R10, RZ, RZ, -R10 ;  /* 0x000000ffff0ae224 */ /* 0x000fe400078e0a0a */
[----:B------:R-:W-:Y:S01]  /*ed20*/  @!P5 IMAD.MOV R12, RZ, RZ, -R12 ;  /* 0x000000ffff0cd224 */ /* 0x000fe200078e0a0c */
[----:B-----5:R-:W-:Y:S02]  /*ed30*/  IABS R6, R22 ;  /* 0x0000001600067213 */ /* 0x020fe40000000000 */
[----:B------:R-:W-:Y:S02]  /*ed40*/  ISETP.GE.AND P3, PT, R22, RZ, PT ;  /* 0x000000ff1600720c */ /* 0x000fe40003f66270 */
[----:B------:R-:W5:Y:S01]  /*ed50*/  LDL.LU R22, [R1+0x318] ;  /* 0x0003180001167983 */ /* 0x000f620000300800 */
[----:B---3--:R-:W-:-:S05]  /*ed60*/  IABS R8, R20 ;  /* 0x0000001400087213 */ /* 0x008fca0000000000 */
[----:B------:R-:W-:-:S04]  /*ed70*/  IMAD.HI.U32 R13, R0, R8, RZ ;  /* 0x00000008000d7227 */ /* 0x000fc800078e00ff */
[----:B------:R-:W-:Y:S02]  /*ed80*/  IMAD.MOV R9, RZ, RZ, -R13 ;  /* 0x000000ffff097224 */ /* 0x000fe400078e0a0d */
[----:B------:R-:W-:-:S04]  /*ed90*/  IMAD.MOV.U32 R13, RZ, RZ, R15 ;  /* 0x000000ffff0d7224 */ /* 0x000fc800078e000f */
[----:B------:R-:W-:Y:S01]  /*eda0*/  @!P0 IMAD.MOV R13, RZ, RZ, -R13 ;  /* 0x000000ffff0d8224 */ /* 0x000fe200078e0a0d */
[----:B------:R0:W-:Y:S01]  /*edb0*/  STL [R1+0x19c], R10 ;  /* 0x00019c0a01007387 */ /* 0x0001e20000100800 */
[----:B------:R-:W-:-:S03]  /*edc0*/  ISETP.GE.AND P5, PT, R20, RZ, PT ;  /* 0x000000ff1400720c */ /* 0x000fc60003fa6270 */
[----:B------:R-:W-:Y:S04]  /*edd0*/  STL [R1+0x198], R13 ;  /* 0x0001980d01007387 */ /* 0x000fe80000100800 */
[----:B------:R-:W-:Y:S04]  /*ede0*/  STL [R1+0x18c], R12 ;  /* 0x00018c0c01007387 */ /* 0x000fe80000100800 */
[----:B------:R-:W3:Y:S01]  /*edf0*/  LDL R20, [R1+0x398] ;  /* 0x0003980001147983 */ /* 0x000ee20000100800 */
[----:B------:R-:W-:-:S04]  /*ee00*/  IMAD.HI.U32 R3, R0, R6, RZ ;  /* 0x0000000600037227 */ /* 0x000fc800078e00ff */
[----:B------:R-:W-:-:S04]  /*ee10*/  IMAD.MOV R3, RZ, RZ, -R3 ;  /* 0x000000ffff037224 */ /* 0x000fc800078e0a03 */
[----:B------:R-:W-:-:S05]  /*ee20*/  IMAD R3, R2, R3, R6 ;  /* 0x0000000302037224 */ /* 0x000fca00078e0206 */
[----:B------:R-:W-:Y:S02]  /*ee30*/  ISETP.GT.U32.AND P4, PT, R2, R3, PT ;  /* 0x000000030200720c */ /* 0x000fe40003f84070 */
[----:B------:R-:W-:-:S05]  /*ee40*/  IABS R11, R17 ;  /* 0x00000011000b7213 */ /* 0x000fca0000000000 */
[----:B------:R-:W-:-:S06]  /*ee50*/  IMAD.HI.U32 R7, R0, R11, RZ ;  /* 0x0000000b00077227 */ /* 0x000fcc00078e00ff */
[----:B------:R-:W-:Y:S01]  /*ee60*/  @!P4 IMAD.IADD R3, R3, 0x1, -R2 ;  /* 0x000000010303c824 */ /* 0x000fe200078e0a02 */
[----:B------:R-:W-:Y:S01]  /*ee70*/  ISETP.GT.U32.AND P4, PT, R2, R4, PT ;  /* 0x000000040200720c */ /* 0x000fe20003f84070 */
[----:B------:R-:W-:-:S03]  /*ee80*/  IMAD.MOV R7, RZ, RZ, -R7 ;  /* 0x000000ffff077224 */ /* 0x000fc600078e0a07 */
[C---:B------:R-:W-:Y:S01]  /*ee90*/  ISETP.GT.U32.AND P2, PT, R2.reuse, R3, PT ;  /* 0x000000030200720c */ /* 0x040fe20003f44070 */
[C---:B------:R-:W-:Y:S01]  /*eea0*/  IMAD R11, R2.reuse, R7, R11 ;  /* 0x00000007020b7224 */ /* 0x040fe200078e020b */
[----:B------:R-:W-:Y:S02]  /*eeb0*/  ISETP.GE.AND P0, PT, R17, RZ, PT ;  /* 0x000000ff1100720c */ /* 0x000fe40003f06270 */
[----:B------:R-:W2:Y:S02]  /*eec0*/  LDL R17, [R1+0x31c] ;  /* 0x00031c0001117983 */ /* 0x000ea40000100800 */
[C---:B------:R-:W-:Y:S01]  /*eed0*/  ISETP.GT.U32.AND P6, PT, R2.reuse, R11, PT ;  /* 0x0000000b0200720c */ /* 0x040fe20003fc4070 */
[----:B0-----:R-:W-:Y:S02]  /*eee0*/  IMAD R10, R2, R9, R8 ;  /* 0x00000009020a7224 */ /* 0x001fe400078e0208 */
[----:B------:R-:W-:-:S04]  /*eef0*/  @!P4 IMAD.IADD R4, R4, 0x1, -R2 ;  /* 0x000000010404c824 */ /* 0x000fc800078e0a02 */
[----:B------:R-:W-:-:S04]  /*ef00*/  @!P2 IMAD.IADD R3, R3, 0x1, -R2 ;  /* 0x000000010303a824 */ /* 0x000fc800078e0a02 */
[----:B------:R-:W-:Y:S02]  /*ef10*/  IMAD.MOV.U32 R8, RZ, RZ, R3 ;  /* 0x000000ffff087224 */ /* 0x000fe400078e0003 */
[----:B------:R-:W-:Y:S02]  /*ef20*/  @!P1 IMAD.MOV R4, RZ, RZ, -R4 ;  /* 0x000000ffff049224 */ /* 0x000fe400078e0a04 */
[----:B------:R-:W-:Y:S02]  /*ef30*/  @!P3 IMAD.MOV R8, RZ, RZ, -R8 ;  /* 0x000000ffff08b224 */ /* 0x000fe400078e0a08 */
[----:B------:R-:W-:Y:S01]  /*ef40*/  @!P6 IMAD.IADD R11, R11, 0x1, -R2 ;  /* 0x000000010b0be824 */ /* 0x000fe200078e0a02 */
[----:B------:R0:W-:Y:S04]  /*ef50*/  STL [R1+0x190], R4 ;  /* 0x0001900401007387 */ /* 0x0001e80000100800 */
[----:B------:R3:W-:Y:S01]  /*ef60*/  STL [R1+0x194], R8 ;  /* 0x0001940801007387 */ /* 0x0007e20000100800 */
[----:B----4-:R-:W-:-:S02]  /*ef70*/  ISETP.GE.AND P6, PT, R19, RZ, PT ;  /* 0x000000ff1300720c */ /* 0x010fc40003fc6270 */
[----:B0-----:R-:W-:Y:S02]  /*ef80*/  IABS R4, R19 ;  /* 0x0000001300047213 */ /* 0x001fe40000000000 */
[----:B------:R-:W4:Y:S01]  /*ef90*/  LDL.LU R19, [R1+0x39c] ;  /* 0x00039c0001137983 */ /* 0x000f220000300800 */
[----:B-----5:R-:W-:Y:S02]  /*efa0*/  ISETP.GE.AND P3, PT, R22, RZ, PT ;  /* 0x000000ff1600720c */ /* 0x020fe40003f66270 */
[----:B------:R-:W-:Y:S02]  /*efb0*/  IABS R3, R22 ;  /* 0x0000001600037213 */ /* 0x000fe40000000000 */
[----:B------:R-:W5:Y:S01]  /*efc0*/  LDL.LU R22, [R1+0x3a0] ;  /* 0x0003a00001167983 */ /* 0x000f620000300800 */
[----:B---3--:R-:W-:-:S03]  /*efd0*/  IABS R8, R20 ;  /* 0x0000001400087213 */ /* 0x008fc60000000000 */
[----:B------:R-:W3:Y:S01]  /*efe0*/  LDL R20, [R1+0x3c4] ;  /* 0x0003c40001147983 */ /* 0x000ee20000100800 */
[----:B------:R-:W-:Y:S02]  /*eff0*/  ISETP.GT.U32.AND P2, PT, R2, R10, PT ;  /* 0x0000000a0200720c */ /* 0x000fe40003f44070 */
[----:B--2---:R-:W-:-:S05]  /*f000*/  IABS R6, R14 ;  /* 0x0000000e00067213 */ /* 0x004fca0000000000 */
[----:B------:R-:W-:Y:S01]  /*f010*/  IMAD.HI.U32 R7, R0, R6, RZ ;  /* 0x0000000600077227 */ /* 0x000fe200078e00ff */
[----:B------:R-:W-:-:S05]  /*f020*/  ISETP.GT.U32.AND P1, PT, R2, R11, PT ;  /* 0x0000000b0200720c */ /* 0x000fca0003f24070 */
[----:B------:R-:W-:Y:S02]  /*f030*/  @!P2 IMAD.IADD R10, R10, 0x1, -R2 ;  /* 0x000000010a0aa824 */ /* 0x000fe400078e0a02 */
[----:B------:R-:W-:-:S03]  /*f040*/  IMAD.MOV R7, RZ, RZ, -R7 ;  /* 0x000000ffff077224 */ /* 0x000fc600078e0a07 */
[C---:B------:R-:W-:Y:S01]  /*f050*/  ISETP.GT.U32.AND P2, PT, R2.reuse, R10, PT ;  /* 0x0000000a0200720c */ /* 0x040fe20003f44070 */
[----:B------:R-:W-:Y:S01]  /*f060*/  IMAD R6, R2, R7, R6 ;  /* 0x0000000702067224 */ /* 0x000fe200078e0206 */
[----:B------:R-:W-:Y:S01]  /*f070*/  IABS R9, R18 ;  /* 0x0000001200097213 */ /* 0x000fe20000000000 */
[----:B------:R-:W-:Y:S01]  /*f080*/  @!P1 IMAD.IADD R11, R11, 0x1, -R2 ;  /* 0x000000010b0b9824 */ /* 0x000fe200078e0a02 */
[----:B------:R-:W-:-:S09]  /*f090*/  IABS R7, R17 ;  /* 0x0000001100077213 */ /* 0x000fd20000000000 */
[----:B------:R-:W-:Y:S02]  /*f0a0*/  @!P2 IMAD.IADD R10, R10, 0x1, -R2 ;  /* 0x000000010a0aa824 */ /* 0x000fe400078e0a02 */
[----:B------:R-:W-:-:S04]  /*f0b0*/  IMAD.HI.U32 R13, R0, R7, RZ ;  /* 0x00000007000d7227 */ /* 0x000fc800078e00ff */
[----:B------:R-:W-:Y:S01]  /*f0c0*/  IMAD.MOV R13, RZ, RZ, -R13 ;  /* 0x000000ffff0d7224 */ /* 0x000fe200078e0a0d */
[----:B------:R-:W-:Y:S01]  /*f0d0*/  ISETP.GE.AND P4, PT, R14, RZ, PT ;  /* 0x000000ff0e00720c */ /* 0x000fe20003f86270 */
[----:B------:R-:W-:Y:S01]  /*f0e0*/  @!P0 IMAD.MOV R11, RZ, RZ, -R11 ;  /* 0x000000ffff0b8224 */ /* 0x000fe200078e0a0b */
[C---:B------:R-:W-:Y:S01]  /*f0f0*/  ISETP.GT.U32.AND P1, PT, R2.reuse, R6, PT ;  /* 0x000000060200720c */ /* 0x040fe20003f24070 */
[----:B------:R-:W-:Y:S02]  /*f100*/  IMAD R7, R2, R13, R7 ;  /* 0x0000000d02077224 */ /* 0x000fe400078e0207 */
[----:B------:R-:W-:Y:S02]  /*f110*/  @!P5 IMAD.MOV R10, RZ, RZ, -R10 ;  /* 0x000000ffff0ad224 */ /* 0x000fe400078e0a0a */
[----:B------:R-:W-:Y:S01]  /*f120*/  IMAD.HI.U32 R14, R0, R9, RZ ;  /* 0x00000009000e7227 */ /* 0x000fe200078e00ff */
[----:B------:R-:W-:Y:S03]  /*f130*/  STL [R1+0x188], R11 ;  /* 0x0001880b01007387 */ /* 0x000fe60000100800 */
[----:B------:R-:W-:Y:S01]  /*f140*/  IMAD.MOV R14, RZ, RZ, -R14 ;  /* 0x000000ffff0e7224 */ /* 0x000fe200078e0a0e */
[----:B------:R0:W-:Y:S03]  /*f150*/  STL [R1+0x184], R10 ;  /* 0x0001840a01007387 */ /* 0x0001e60000100800 */
[----:B------:R-:W-:Y:S01]  /*f160*/  IMAD R9, R2, R14, R9 ;  /* 0x0000000e02097224 */ /* 0x000fe200078e0209 */
[----:B------:R-:W2:Y:S01]  /*f170*/  LDL.LU R17, [R1+0x3cc] ;  /* 0x0003cc0001117983 */ /* 0x000ea20000300800 */
[----:B------:R-:W-:Y:S01]  /*f180*/  @!P1 IMAD.IADD R6, R6, 0x1, -R2 ;  /* 0x0000000106069824 */ /* 0x000fe200078e0a02 */
[----:B------:R-:W-:-:S02]  /*f190*/  ISETP.GE.AND P1, PT, R18, RZ, PT ;  /* 0x000000ff1200720c */ /* 0x000fc40003f26270 */
[----:B------:R-:W2:Y:S01]  /*f1a0*/  LDL.LU R18, [R1+0x3d0] ;  /* 0x0003d00001127983 */ /* 0x000ea20000300800 */
[----:B-----5:R-:W-:-:S05]  /*f1b0*/  IABS R13, R22 ;  /* 0x00000016000d7213 */ /* 0x020fca0000000000 */
[----:B0-----:R-:W-:-:S04]  /*f1c0*/  IMAD.MOV.U32 R10, RZ, RZ, R13 ;  /* 0x000000ffff0a7224 */ /* 0x001fc800078e000d */
[----:B------:R-:W-:-:S04]  /*f1d0*/  IMAD.HI.U32 R14, R0, R10, RZ ;  /* 0x0000000a000e7227 */ /* 0x000fc800078e00ff */
[----:B------:R-:W-:-:S04]  /*f1e0*/  IMAD.MOV R14, RZ, RZ, -R14 ;  /* 0x000000ffff0e7224 */ /* 0x000fc800078e0a0e */
[----:B------:R-:W-:Y:S01]  /*f1f0*/  IMAD R10, R2, R14, R10 ;  /* 0x0000000e020a7224 */ /* 0x000fe200078e020a */
[----:B---3--:R-:W-:Y:S02]  /*f200*/  IABS R11, R20 ;  /* 0x00000014000b7213 */ /* 0x008fe40000000000 */
[----:B------:R-:W3:Y:S04]  /*f210*/  LDL.LU R20, [R1+0x3d4] ;  /* 0x0003d40001147983 */ /* 0x000ee80000300800 */
[----:B------:R-:W5:Y:S01]  /*f220*/  LDL.LU R14, [R1+0x31c] ;  /* 0x00031c00010e7983 */ /* 0x000f620000300800 */
[----:B------:R-:W-:-:S04]  /*f230*/  IMAD.HI.U32 R12, R0, R4, RZ ;  /* 0x00000004000c7227 */ /* 0x000fc800078e00ff */
[----:B------:R-:W-:-:S04]  /*f240*/  IMAD.MOV R12, RZ, RZ, -R12 ;  /* 0x000000ffff0c7224 */ /* 0x000fc800078e0a0c */
[----:B------:R-:W-:-:S05]  /*f250*/  IMAD R4, R2, R12, R4 ;  /* 0x0000000c02047224 */ /* 0x000fca00078e0204 */
[----:B------:R-:W-:Y:S01]  /*f260*/  ISETP.GT.U32.AND P2, PT, R2, R4, PT ;  /* 0x000000040200720c */ /* 0x000fe20003f44070 */
[----:B------:R-:W-:-:S04]  /*f270*/  IMAD.HI.U32 R15, R0, R3, RZ ;  /* 0x00000003000f7227 */ /* 0x000fc800078e00ff */
[----:B------:R-:W-:-:S08]  /*f280*/  IMAD.MOV R15, RZ, RZ, -R15 ;  /* 0x000000ffff0f7224 */ /* 0x000fd000078e0a0f */
[----:B------:R-:W-:-:S05]  /*f290*/  @!P2 IMAD.IADD R4, R4, 0x1, -R2 ;  /* 0x000000010404a824 */ /* 0x000fca00078e0a02 */
[C---:B------:R-:W-:Y:S01]  /*f2a0*/  ISETP.GT.U32.AND P0, PT, R2.reuse, R4, PT ;  /* 0x000000040200720c */ /* 0x040fe20003f04070 */
[----:B------:R-:W-:Y:S01]  /*f2b0*/  IMAD R3, R2, R15, R3 ;  /* 0x0000000f02037224 */ /* 0x000fe200078e0203 */
[----:B----4-:R-:W-:Y:S01]  /*f2c0*/  IABS R15, R19 ;  /* 0x00000013000f7213 */ /* 0x010fe20000000000 */
[----:B------:R-:W-:Y:S01]  /*f2d0*/  IMAD.HI.U32 R12, R0, R8, RZ ;  /* 0x00000008000c7227 */ /* 0x000fe200078e00ff */
[----:B------:R-:W-:-:S03]  /*f2e0*/  ISETP.GT.U32.AND P2, PT, R2, R6, PT ;  /* 0x000000060200720c */ /* 0x000fc60003f44070 */
[----:B------:R-:W-:Y:S02]  /*f2f0*/  IMAD.MOV R12, RZ, RZ, -R12 ;  /* 0x000000ffff0c7224 */ /* 0x000fe400078e0a0c */
[----:B------:R-:W-:-:S04]  /*f300*/  IMAD.HI.U32 R16, R0, R15, RZ ;  /* 0x0000000f00107227 */ /* 0x000fc800078e00ff */
[----:B------:R-:W-:Y:S01]  /*f310*/  @!P0 IMAD.IADD R4, R4, 0x1, -R2 ;  /* 0x0000000104048824 */ /* 0x000fe200078e0a02 */
[C---:B------:R-:W-:Y:S01]  /*f320*/  ISETP.GT.U32.AND P0, PT, R2.reuse, R7, PT ;  /* 0x000000070200720c */ /* 0x040fe20003f04070 */
[C---:B------:R-:W-:Y:S01]  /*f330*/  IMAD R8, R2.reuse, R12, R8 ;  /* 0x0000000c02087224 */ /* 0x040fe200078e0208 */
[----:B------:R-:W-:Y:S01]  /*f340*/  IABS R12, R21 ;  /* 0x00000015000c7213 */ /* 0x000fe20000000000 */
[----:B------:R-:W-:Y:S01]  /*f350*/  IMAD.MOV R16, RZ, RZ, -R16 ;  /* 0x000000ffff107224 */ /* 0x000fe200078e0a10 */
[----:B------:R-:W-:-:S03]  /*f360*/  ISETP.GT.U32.AND P5, PT, R2, R3, PT ;  /* 0x000000030200720c */ /* 0x000fc60003fa4070 */
[----:B------:R-:W-:Y:S02]  /*f370*/  IMAD R15, R2, R16, R15 ;  /* 0x00000010020f7224 */ /* 0x000fe400078e020f */
[----:B------:R-:W-:-:S04]  /*f380*/  IMAD.HI.U32 R16, R0, R12, RZ ;  /* 0x0000000c00107227 */ /* 0x000fc800078e00ff */
[----:B------:R-:W-:Y:S02]  /*f390*/  @!P2 IMAD.IADD R6, R6, 0x1, -R2 ;  /* 0x000000010606a824 */ /* 0x000fe400078e0a02 */
[----:B------:R-:W-:Y:S02]  /*f3a0*/  IMAD.MOV R16, RZ, RZ, -R16 ;  /* 0x000000ffff107224 */ /* 0x000fe400078e0a10 */
[----:B------:R-:W-:Y:S02]  /*f3b0*/  @!P4 IMAD.MOV R6, RZ, RZ, -R6 ;  /* 0x000000ffff06c224 */ /* 0x000fe400078e0a06 */
[----:B------:R-:W-:Y:S01]  /*f3c0*/  @!P0 IMAD.IADD R7, R7, 0x1, -R2 ;  /* 0x0000000107078824 */ /* 0x000fe200078e0a02 */
[C---:B------:R-:W-:Y:S01]  /*f3d0*/  ISETP.GT.U32.AND P2, PT, R2.reuse, R9, PT ;  /* 0x000000090200720c */ /* 0x040fe20003f44070 */
[C---:B------:R-:W-:Y:S02]  /*f3e0*/  IMAD R12, R2.reuse, R16, R12 ;  /* 0x00000010020c7224 */ /* 0x040fe400078e020c */
[----:B------:R-:W4:Y:S01]  /*f3f0*/  LDL.LU R16, [R1+0x398] ;  /* 0x0003980001107983 */ /* 0x000f220000300800 */
[----:B------:R-:W-:Y:S01]  /*f400*/  @!P5 IMAD.IADD R3, R3, 0x1, -R2 ;  /* 0x000000010303d824 */ /* 0x000fe200078e0a02 */
[----:B------:R-:W-:-:S02]  /*f410*/  ISETP.GT.U32.AND P4, PT, R2, R7, PT ;  /* 0x000000070200720c */ /* 0x000fc40003f84070 */
[----:B------:R0:W-:Y:S01]  /*f420*/  STL [R1+0x17c], R6 ;  /* 0x00017c0601007387 */ /* 0x0001e20000100800 */
[----:B------:R-:W-:Y:S01]  /*f430*/  ISETP.GT.U32.AND P5, PT, R2, R8, PT ;  /* 0x000000080200720c */ /* 0x000fe20003fa4070 */
[----:B0-----:R-:W-:-:S04]  /*f440*/  IMAD.MOV.U32 R6, RZ, RZ, R4 ;  /* 0x000000ffff067224 */ /* 0x001fc800078e0004 */
[----:B------:R-:W-:Y:S02]  /*f450*/  @!P6 IMAD.MOV R6, RZ, RZ, -R6 ;  /* 0x000000ffff06e224 */ /* 0x000fe400078e0a06 */
[----:B------:R-:W-:-:S03]  /*f460*/  @!P2 IMAD.IADD R9, R9, 0x1, -R2 ;  /* 0x000000010909a824 */ /* 0x000fc600078e0a02 */
[----:B------:R2:W-:Y:S01]  /*f470*/  STL [R1+0x178], R6 ;  /* 0x0001780601007387 */ /* 0x0005e20000100800 */
[----:B------:R-:W-:Y:S01]  /*f480*/  ISETP.GT.U32.AND P0, PT, R2, R3, PT ;  /* 0x000000030200720c */ /* 0x000fe20003f04070 */
[--C-:B------:R-:W-:Y:S02]  /*f490*/  @!P4 IMAD.IADD R7, R7, 0x1, -R2.reuse ;  /* 0x000000010707c824 */ /* 0x100fe400078e0a02 */
[----:B------:R-:W-:Y:S01]  /*f4a0*/  @!P5 IMAD.IADD R8, R8, 0x1, -R2 ;  /* 0x000000010808d824 */ /* 0x000fe200078e0a02 */
[----:B------:R-:W-:Y:S02]  /*f4b0*/  ISETP.GT.U32.AND P5, PT, R2, R9, PT ;  /* 0x000000090200720c */ /* 0x000fe40003fa4070 */
[----:B--2---:R-:W-:Y:S01]  /*f4c0*/  IABS R6, R18 ;  /* 0x0000001200067213 */ /* 0x004fe20000000000 */
[----:B------:R-:W-:-:S04]  /*f4d0*/  IMAD.HI.U32 R13, R0, R11, RZ ;  /* 0x0000000b000d7227 */ /* 0x000fc800078e00ff */
[----:B------:R-:W-:Y:S02]  /*f4e0*/  IMAD.MOV R13, RZ, RZ, -R13 ;  /* 0x000000ffff0d7224 */ /* 0x000fe400078e0a0d */
[--C-:B------:R-:W-:Y:S02]  /*f4f0*/  @!P0 IMAD.IADD R3, R3, 0x1, -R2.reuse ;  /* 0x0000000103038824 */ /* 0x100fe400078e0a02 */
[C---:B------:R-:W-:Y:S01]  /*f500*/  IMAD R11, R2.reuse, R13, R11 ;  /* 0x0000000d020b7224 */ /* 0x040fe200078e020b */
[----:B------:R-:W-:Y:S01]  /*f510*/  ISETP.GT.U32.AND P0, PT, R2, R10, PT ;  /* 0x0000000a0200720c */ /* 0x000fe20003f04070 */
[----:B------:R-:W-:-:S03]  /*f520*/  @!P5 IMAD.IADD R9, R9, 0x1, -R2 ;  /* 0x000000010909d824 */ /* 0x000fc600078e0a02 */
[----:B------:R-:W-:Y:S01]  /*f530*/  ISETP.GT.U32.AND P5, PT, R2, R11, PT ;  /* 0x0000000b0200720c */ /* 0x000fe20003fa4070 */
[----:B------:R-:W-:Y:S02]  /*f540*/  @!P3 IMAD.MOV R3, RZ, RZ, -R3 ;  /* 0x000000ffff03b224 */ /* 0x000fe400078e0a03 */
[----:B------:R-:W-:-:S06]  /*f550*/  @!P1 IMAD.MOV R9, RZ, RZ, -R9 ;  /* 0x000000ffff099224 */ /* 0x000fcc00078e0a09 */
[----:B------:R-:W-:Y:S01]  /*f560*/  @!P0 IMAD.IADD R10, R10, 0x1, -R2 ;  /* 0x000000010a0a8824 */ /* 0x000fe200078e0a02 */
[----:B------:R-:W-:-:S03]  /*f570*/  ISETP.GE.AND P0, PT, R19, RZ, PT ;  /* 0x000000ff1300720c */ /* 0x000fc60003f06270 */
[----:B------:R-:W-:Y:S01]  /*f580*/  @!P5 IMAD.IADD R11, R11, 0x1, -R2 ;  /* 0x000000010b0bd824 */ /* 0x000fe200078e0a02 */
[----:B------:R-:W-:Y:S02]  /*f590*/  ISETP.GE.AND P5, PT, R22, RZ, PT ;  /* 0x000000ff1600720c */ /* 0x000fe40003fa6270 */
[----:B-----5:R-:W-:Y:S01]  /*f5a0*/  ISETP.GE.AND P4, PT, R14, RZ, PT ;  /* 0x000000ff0e00720c */ /* 0x020fe20003f86270 */
[----:B------:R-:W-:-:S04]  /*f5b0*/  IMAD.HI.U32 R14, R0, R6, RZ ;  /* 0x00000006000e7227 */ /* 0x000fc800078e00ff */
[----:B------:R-:W-:-:S04]  /*f5c0*/  IMAD.MOV R14, RZ, RZ, -R14 ;  /* 0x000000ffff0e7224 */ /* 0x000fc800078e0a0e */
[C---:B------:R-:W-:Y:S02]  /*f5d0*/  IMAD R6, R2.reuse, R14, R6 ;  /* 0x0000000e02067224 */ /* 0x040fe400078e0206 */
[----:B------:R-:W2:Y:S04]  /*f5e0*/  LDL.LU R14, [R1+0x3c4] ;  /* 0x0003c400010e7983 */ /* 0x000ea80000300800 */
[----:B------:R0:W-:Y:S04]  /*f5f0*/  STL [R1+0x174], R3 ;  /* 0x0001740301007387 */ /* 0x0001e80000100800 */
[----:B------:R-:W5:Y:S04]  /*f600*/  LDL.LU R19, [R1+0x3e0] ;  /* 0x0003e00001137983 */ /* 0x000f680000300800 */
[----:B------:R-:W-:Y:S04]  /*f610*/  STL [R1+0x170], R9 ;  /* 0x0001700901007387 */ /* 0x000fe80000100800 */
[----:B------:R-:W3:Y:S01]  /*f620*/  LDL.LU R22, [R1+0x3f0] ;  /* 0x0003f00001167983 */ /* 0x000ee20000300800 */
[----:B------:R-:W-:-:S02]  /*f630*/  ISETP.GT.U32.AND P2, PT, R2, R15, PT ;  /* 0x0000000f0200720c */ /* 0x000fc40003f44070 */
[----:B------:R-:W-:-:S05]  /*f640*/  IABS R4, R17 ;  /* 0x0000001100047213 */ /* 0x000fca0000000000 */
[----:B------:R-:W-:-:S06]  /*f650*/  IMAD.HI.U32 R13, R0, R4, RZ ;  /* 0x00000004000d7227 */ /* 0x000fcc00078e00ff */
[----:B------:R-:W-:Y:S01]  /*f660*/  @!P2 IMAD.IADD R15, R15, 0x1, -R2 ;  /* 0x000000010f0fa824 */ /* 0x000fe200078e0a02 */
[----:B------:R-:W-:Y:S01]  /*f670*/  ISETP.GT.U32.AND P2, PT, R2, R8, PT ;  /* 0x000000080200720c */ /* 0x000fe20003f44070 */
[----:B------:R-:W-:-:S04]  /*f680*/  IMAD.MOV R13, RZ, RZ, -R13 ;  /* 0x000000ffff0d7224 */ /* 0x000fc800078e0a0d */
[C---:B------:R-:W-:Y:S02]  /*f690*/  IMAD R4, R2.reuse, R13, R4 ;  /* 0x0000000d02047224 */ /* 0x040fe400078e0204 */
[----:B------:R-:W-:Y:S02]  /*f6a0*/  IMAD.MOV.U32 R13, RZ, RZ, R21 ;  /* 0x000000ffff0d7224 */ /* 0x000fe400078e0015 */
[----:B------:R-:W5:Y:S01]  /*f6b0*/  LDL.LU R21, [R1+0x3e4] ;  /* 0x0003e40001157983 */ /* 0x000f620000300800 */
[----:B------:R-:W-:-:S03]  /*f6c0*/  ISETP.GT.U32.AND P6, PT, R2, R15, PT ;  /* 0x0000000f0200720c */ /* 0x000fc60003fc4070 */
[----:B------:R-:W-:Y:S01]  /*f6d0*/  @!P2 IMAD.IADD R8, R8, 0x1, -R2 ;  /* 0x000000010808a824 */ /* 0x000fe200078e0a02 */
[C---:B------:R-:W-:Y:S01]  /*f6e0*/  ISETP.GT.U32.AND P2, PT, R2.reuse, R12, PT ;  /* 0x0000000c0200720c */ /* 0x040fe20003f44070 */
[----:B0-----:R-:W-:Y:S01]  /*f6f0*/  IMAD.MOV.U32 R3, RZ, RZ, R7 ;  /* 0x000000ffff037224 */ /* 0x001fe200078e0007 */
[----:B------:R-:W-:-:S07]  /*f700*/  ISETP.GT.U32.AND P1, PT, R2, R11, PT ;  /* 0x0000000b0200720c */ /* 0x000fce0003f24070 */
[----:B------:R-:W-:Y:S01]  /*f710*/  @!P6 IMAD.IADD R15, R15, 0x1, -R2 ;  /* 0x000000010f0fe824 */ /* 0x000fe200078e0a02 */
[----:B----4-:R-:W-:-:S03]  /*f720*/  ISETP.GE.AND P6, PT, R16, RZ, PT ;  /* 0x000000ff1000720c */ /* 0x010fc60003fc6270 */
[----:B------:R-:W-:Y:S01]  /*f730*/  @!P2 IMAD.IADD R12, R12, 0x1, -R2 ;  /* 0x000000010c0ca824 */ /* 0x000fe200078e0a02 */
[----:B------:R-:W-:Y:S01]  /*f740*/  ISETP.GT.U32.AND P2, PT, R2, R10, PT ;  /* 0x0000000a0200720c */ /* 0x000fe20003f44070 */
[----:B------:R-:W-:-:S03]  /*f750*/  @!P4 IMAD.MOV R3, RZ, RZ, -R3 ;  /* 0x000000ffff03c224 */ /* 0x000fc600078e0a03 */
[----:B------:R-:W-:Y:S01]  /*f760*/  ISETP.GT.U32.AND P3, PT, R2, R12, PT ;  /* 0x0000000c0200720c */ /* 0x000fe20003f64070 */
[----:B------:R-:W-:Y:S01]  /*f770*/  IMAD.MOV.U32 R7, RZ, RZ, R8 ;  /* 0x000000ffff077224 */ /* 0x000fe200078e0008 */
[----:B------:R0:W-:Y:S03]  /*f780*/  STL [R1+0x16c], R3 ;  /* 0x00016c0301007387 */ /* 0x0001e60000100800 */
[----:B------:R-:W-:-:S04]  /*f790*/  @!P6 IMAD.MOV R7, RZ, RZ, -R7 ;  /* 0x000000ffff07e224 */ /* 0x000fc800078e0a07 */
[--C-:B------:R-:W-:Y:S01]  /*f7a0*/  @!P2 IMAD.IADD R10, R10, 0x1, -R2.reuse ;  /* 0x000000010a0aa824 */ /* 0x100fe200078e0a02 */
[----:B------:R-:W-:Y:S01]  /*f7b0*/  ISETP.GE.AND P2, PT, R13, RZ, PT ;  /* 0x000000ff0d00720c */ /* 0x000fe20003f46270 */
[----:B0-----:R-:W-:Y:S02]  /*f7c0*/  IMAD.MOV.U32 R3, RZ, RZ, R15 ;  /* 0x000000ffff037224 */ /* 0x001fe400078e000f */
[--C-:B------:R-:W-:Y:S02]  /*f7d0*/  @!P1 IMAD.IADD R11, R11, 0x1, -R2.reuse ;  /* 0x000000010b0b9824 */ /* 0x100fe400078e0a02 */
[----:B------:R-:W-:Y:S01]  /*f7e0*/  @!P0 IMAD.MOV R3, RZ, RZ, -R3 ;  /* 0x000000ffff038224 */ /* 0x000fe200078e0a03 */
[----:B------:R-:W-:Y:S01]  /*f7f0*/  STL [R1+0x164], R7 ;  /* 0x0001640701007387 */ /* 0x000fe20000100800 */
[----:B------:R-:W-:Y:S02]  /*f800*/  @!P3 IMAD.IADD R12, R12, 0x1, -R2 ;  /* 0x000000010c0cb824 */ /* 0x000fe400078e0a02 */
[----:B------:R-:W-:Y:S01]  /*f810*/  IMAD.MOV.U32 R8, RZ, RZ, R10 ;  /* 0x000000ffff087224 */ /* 0x000fe200078e000a */
[----:B------:R0:W-:Y:S01]  /*f820*/  STL [R1+0x160], R3 ;  /* 0x0001600301007387 */ /* 0x0001e20000100800 */
[----:B------:R-:W-:Y:S01]  /*f830*/  ISETP.GE.AND P1, PT, R17, RZ, PT ;  /* 0x000000ff1100720c */ /* 0x000fe20003f26270 */
[----:B------:R-:W-:-:S02]  /*f840*/  IMAD.MOV.U32 R10, RZ, RZ, R12 ;  /* 0x000000ffff0a7224 */ /* 0x000fc400078e000c */
[----:B------:R-:W4:Y:S01]  /*f850*/  LDL.LU R17, [R1+0x40c] ;  /* 0x00040c0001117983 */ /* 0x000f220000300800 */
[----:B------:R-:W-:Y:S02]  /*f860*/  @!P5 IMAD.MOV R8, RZ, RZ, -R8 ;  /* 0x000000ffff08d224 */ /* 0x000fe400078e0a08 */
[----:B0-----:R-:W-:Y:S02]  /*f870*/  IMAD.MOV.U32 R3, RZ, RZ, R11 ;  /* 0x000000ffff037224 */ /* 0x001fe400078e000b */
[----:B------:R-:W-:Y:S01]  /*f880*/  @!P2 IMAD.MOV R10, RZ, RZ, -R10 ;  /* 0x000000ffff0aa224 */ /* 0x000fe200078e0a0a */
[----:B------:R-:W-:Y:S01]  /*f890*/  ISETP.GE.AND P3, PT, R18, RZ, PT ;  /* 0x000000ff1200720c */ /* 0x000fe20003f66270 */
[----:B------:R0:W-:Y:S04]  /*f8a0*/  STL [R1+0x15c], R8 ;  /* 0x00015c0801007387 */ /* 0x0001e80000100800 */
[----:B------:R-:W4:Y:S01]  /*f8b0*/  LDL.LU R18, [R1+0x410] ;  /* 0x0004100001127983 */ /* 0x000f220000300800 */
[----:B--2---:R-:W-:-:S13]  /*f8c0*/  ISETP.GE.AND P6, PT, R14, RZ, PT ;  /* 0x000000ff0e00720c */ /* 0x004fda0003fc6270 */
[----:B------:R-:W-:Y:S01]  /*f8d0*/  @!P6 IMAD.MOV R3, RZ, RZ, -R3 ;  /* 0x000000ffff03e224 */ /* 0x000fe200078e0a03 */
[----:B---3--:R-:W-:-:S04]  /*f8e0*/  ISETP.GE.AND P5, PT, R22, RZ, PT ;  /* 0x000000ff1600720c */ /* 0x008fc80003fa6270 */
[----:B------:R-:W-:Y:S01]  /*f8f0*/  STL [R1+0x158], R3 ;  /* 0x0001580301007387 */ /* 0x000fe20000100800 */
[----:B0-----:R-:W-:-:S03]  /*f900*/  IABS R8, R22 ;  /* 0x0000001600087213 */ /* 0x001fc60000000000 */
[----:B------:R0:W-:Y:S04]  /*f910*/  STL [R1+0x154], R10 ;  /* 0x0001540a01007387 */ /* 0x0001e80000100800 */
[----:B------:R-:W2:Y:S01]  /*f920*/  LDL.LU R22, [R1+0x418] ;  /* 0x0004180001167983 */ /* 0x000ea20000300800 */
[C---:B------:R-:W-:Y:S02]  /*f930*/  ISETP.GT.U32.AND P4, PT, R2.reuse, R4, PT ;  /* 0x000000040200720c */ /* 0x040fe40003f84070 */
[----:B------:R-:W-:Y:S01]  /*f940*/  ISETP.GT.U32.AND P0, PT, R2, R6, PT ;  /* 0x000000060200720c */ /* 0x000fe20003f04070 */
[----:B------:R-:W3:Y:S01]  /*f950*/  LDL.LU R15, [R1+0x424] ;  /* 0x00042400010f7983 */ /* 0x000ee20000300800 */
[----:B------:R-:W-:-:S05]  /*f960*/  IABS R16, R20 ;  /* 0x0000001400107213 */ /* 0x000fca0000000000 */
[----:B------:R-:W-:-:S04]  /*f970*/  IMAD.HI.U32 R7, R0, R16, RZ ;  /* 0x0000001000077227 */ /* 0x000fc800078e00ff */
[--C-:B------:R-:W-:Y:S02]  /*f980*/  @!P4 IMAD.IADD R4, R4, 0x1, -R2.reuse ;  /* 0x000000010404c824 */ /* 0x100fe400078e0a02 */
[----:B------:R-:W-:-:S03]  /*f990*/  @!P0 IMAD.IADD R6, R6, 0x1, -R2 ;  /* 0x0000000106068824 */ /* 0x000fc600078e0a02 */
[----:B------:R-:W-:Y:S01]  /*f9a0*/  ISETP.GT.U32.AND P0, PT, R2, R4, PT ;  /* 0x000000040200720c */ /* 0x000fe20003f04070 */
[----:B------:R-:W-:-:S04]  /*f9b0*/  IMAD.MOV R7, RZ, RZ, -R7 ;  /* 0x000000ffff077224 */ /* 0x000fc800078e0a07 */
[----:B------:R-:W-:-:S05]  /*f9c0*/  IMAD R7, R2, R7, R16 ;  /* 0x0000000702077224 */ /* 0x000fca00078e0210 */
[----:B------:R-:W-:-:S03]  /*f9d0*/  ISETP.GT.U32.AND P2, PT, R2, R7, PT ;  /* 0x000000070200720c */ /* 0x000fc60003f44070 */
[----:B------:R-:W-:-:S04]  /*f9e0*/  @!P0 IMAD.IADD R4, R4, 0x1, -R2 ;  /* 0x0000000104048824 */ /* 0x000fc800078e0a02 */
[----:B------:R-:W-:-:S04]  /*f9f0*/  IMAD.MOV.U32 R16, RZ, RZ, R4 ;  /* 0x000000ffff107224 */ /* 0x000fc800078e0004 */
[----:B------:R-:W-:Y:S01]  /*fa00*/  @!P1 IMAD.MOV R16, RZ, RZ, -R16 ;  /* 0x000000ffff109224 */ /* 0x000fe200078e0a10 */
[----:B------:R-:W-:Y:S01]  /*fa10*/  ISETP.GE.AND P4, PT, R20, RZ, PT ;  /* 0x000000ff1400720c */ /* 0x000fe20003f86270 */
[----:B------:R-:W-:Y:S01]  /*fa20*/  @!P2 IMAD.IADD R7, R7, 0x1, -R2 ;  /* 0x000000010707a824 */ /* 0x000fe200078e0a02 */
[C---:B------:R-:W-:Y:S02]  /*fa30*/  ISETP.GT.U32.AND P6, PT, R2.reuse, R6, PT ;  /* 0x000000060200720c */ /* 0x040fe40003fc4070 */
[----:B-----5:R-:W-:Y:S01]  /*fa40*/  IABS R9, R21 ;  /* 0x0000001500097213 */ /* 0x020fe20000000000 */
[----:B------:R-:W-:Y:S01]  /*fa50*/  STL [R1+0x150], R16 ;  /* 0x0001501001007387 */ /* 0x000fe20000100800 */
[----:B------:R-:W-:-:S03]  /*fa60*/  ISETP.GT.U32.AND P2, PT, R2, R7, PT ;  /* 0x000000070200720c */ /* 0x000fc60003f44070 */
[----:B------:R-:W5:Y:S01]  /*fa70*/  LDL.LU R20, [R1+0x428] ;  /* 0x0004280001147983 */ /* 0x000f620000300800 */
[----:B0-----:R-:W-:Y:S01]  /*fa80*/  IMAD.HI.U32 R10, R0, R9, RZ ;  /* 0x00000009000a7227 */ /* 0x001fe200078e00ff */
[----:B------:R-:W-:Y:S02]  /*fa90*/  IABS R3, R19 ;  /* 0x0000001300037213 */ /* 0x000fe40000000000 */
[----:B------:R-:W-:Y:S01]  /*faa0*/  ISETP.GE.AND P0, PT, R19, RZ, PT ;  /* 0x000000ff1300720c */ /* 0x000fe20003f06270 */
[----:B------:R-:W-:Y:S01]  /*fab0*/  IMAD.MOV R10, RZ, RZ, -R10 ;  /* 0x000000ffff0a7224 */ /* 0x000fe200078e0a0a */
[----:B------:R-:W5:Y:S01]  /*fac0*/  LDL.LU R19, [R1+0x434] ;  /* 0x0004340001137983 */ /* 0x000f620000300800 */
[--C-:B------:R-:W-:Y:S01]  /*fad0*/  @!P6 IMAD.IADD R6, R6, 0x1, -R2.reuse ;  /* 0x000000010606e824 */ /* 0x100fe200078e0a02 */
[----:B------:R-:W-:Y:S01]  /*fae0*/  ISETP.GE.AND P6, PT, R21, RZ, PT ;  /* 0x000000ff1500720c */ /* 0x000fe20003fc6270 */
[----:B------:R-:W-:Y:S01]  /*faf0*/  IMAD R9, R2, R10, R9 ;  /* 0x0000000a02097224 */ /* 0x000fe200078e0209 */
[----:B------:R-:W5:Y:S01]  /*fb00*/  LDL.LU R21, [R1+0x438] ;  /* 0x0004380001157983 */ /* 0x000f620000300800 */
[----:B------:R-:W-:-:S03]  /*fb10*/  @!P2 IMAD.IADD R7, R7, 0x1, -R2 ;  /* 0x000000010707a824 */ /* 0x000fc600078e0a02 */
[----:B------:R-:W-:Y:S01]  /*fb20*/  ISETP.GT.U32.AND P2, PT, R2, R9, PT ;  /* 0x000000090200720c */ /* 0x000fe20003f44070 */
[----:B------:R-:W-:Y:S02]  /*fb30*/  IMAD.MOV.U32 R14, RZ, RZ, R6 ;  /* 0x000000ffff0e7224 */ /* 0x000fe400078e0006 */
[----:B------:R-:W-:-:S04]  /*fb40*/  IMAD.HI.U32 R13, R0, R8, RZ ;  /* 0x00000008000d7227 */ /* 0x000fc800078e00ff */
[----:B------:R-:W-:-:S04]  /*fb50*/  IMAD.HI.U32 R12, R0, R3, RZ ;  /* 0x00000003000c7227 */ /* 0x000fc800078e00ff */
[----:B------:R-:W-:Y:S02]  /*fb60*/  @!P3 IMAD.MOV R14, RZ, RZ, -R14 ;  /* 0x000000ffff0eb224 */ /* 0x000fe400078e0a0e */
[----:B------:R-:W-:Y:S02]  /*fb70*/  IMAD.MOV R13, RZ, RZ, -R13 ;  /* 0x000000ffff0d7224 */ /* 0x000fe400078e0a0d */
[----:B------:R-:W-:Y:S01]  /*fb80*/  IMAD.MOV R12, RZ, RZ, -R12 ;  /* 0x000000ffff0c7224 */ /* 0x000fe200078e0a0c */
[----:B------:R0:W-:Y:S01]  /*fb90*/  STL [R1+0x13c], R14 ;  /* 0x00013c0e01007387 */ /* 0x0001e20000100800 */
[C---:B------:R-:W-:Y:S02]  /*fba0*/  IMAD R8, R2.reuse, R13, R8 ;  /* 0x0000000d02087224 */ /* 0x040fe400078e0208 */
[C---:B------:R-:W-:Y:S02]  /*fbb0*/  IMAD R3, R2.reuse, R12, R3 ;  /* 0x0000000c02037224 */ /* 0x040fe400078e0203 */
[----:B------:R-:W-:Y:S01]  /*fbc0*/  @!P2 IMAD.IADD R9, R9, 0x1, -R2 ;  /* 0x000000010909a824 */ /* 0x000fe200078e0a02 */
[C---:B------:R-:W-:Y:S01]  /*fbd0*/  ISETP.GT.U32.AND P1, PT, R2.reuse, R8, PT ;  /* 0x000000080200720c */ /* 0x040fe20003f24070 */
[----:B0-----:R-:W-:Y:S01]  /*fbe0*/  IMAD.MOV.U32 R14, RZ, RZ, R7 ;  /* 0x000000ffff0e7224 */ /* 0x001fe200078e0007 */
[----:B------:R-:W-:-:S03]  /*fbf0*/  ISETP.GT.U32.AND P3, PT, R2, R3, PT ;  /* 0x000000030200720c */ /* 0x000fc60003f64070 */
[----:B------:R-:W-:Y:S01]  /*fc00*/  @!P4 IMAD.MOV R14, RZ, RZ, -R14 ;  /* 0x000000ffff0ec224 */ /* 0x000fe200078e0a0e */
[----:B------:R-:W-:Y:S02]  /*fc10*/  ISETP.GT.U32.AND P4, PT, R2, R9, PT ;  /* 0x000000090200720c */ /* 0x000fe40003f84070 */
[----:B----4-:R-:W-:-:S05]  /*fc20*/  IABS R11, R17 ;  /* 0x00000011000b7213 */ /* 0x010fca0000000000 */
[----:B------:R-:W-:Y:S02]  /*fc30*/  @!P1 IMAD.IADD R8, R8, 0x1, -R2 ;  /* 0x0000000108089824 */ /* 0x000fe400078e0a02 */
[----:B------:R-:W-:Y:S01]  /*fc40*/  IMAD.HI.U32 R4, R0, R11, RZ ;  /* 0x0000000b00047227 */ /* 0x000fe200078e00ff */
[----:B------:R-:W-:Y:S01]  /*fc50*/  IABS R6, R18 ;  /* 0x0000001200067213 */ /* 0x000fe20000000000 */
[----:B------:R0:W-:Y:S02]  /*fc60*/  STL [R1+0x14c], R14 ;  /* 0x00014c0e01007387 */ /* 0x0001e40000100800 */
[----:B------:R-:W-:Y:S02]  /*fc70*/  IMAD.MOV R4, RZ, RZ, -R4 ;  /* 0x000000ffff047224 */ /* 0x000fe400078e0a04 */
[--C-:B------:R-:W-:Y:S02]  /*fc80*/  @!P3 IMAD.IADD R3, R3, 0x1, -R2.reuse ;  /* 0x000000010303b824 */ /* 0x100fe400078e0a02 */
[----:B------:R-:W-:Y:S01]  /*fc90*/  @!P4 IMAD.IADD R9, R9, 0x1, -R2 ;  /* 0x000000010909c824 */ /* 0x000fe200078e0a02 */
[----:B------:R-:W-:-:S02]  /*fca0*/  ISETP.GE.AND P4, PT, R17, RZ, PT ;  /* 0x000000ff1100720c */ /* 0x000fc40003f86270 */
[----:B------:R-:W4:Y:S01]  /*fcb0*/  LDL.LU R17, [R1+0x450] ;  /* 0x0004500001117983 */ /* 0x000f220000300800 */
[C---:B------:R-:W-:Y:S01]  /*fcc0*/  IMAD R11, R2.reuse, R4, R11 ;  /* 0x00000004020b7224 */ /* 0x040fe200078e020b */
[----:B------:R-:W-:Y:S01]  /*fcd0*/  ISETP.GT.U32.AND P3, PT, R2, R8, PT ;  /* 0x000000080200720c */ /* 0x000fe20003f64070 */
[----:B------:R-:W-:Y:S01]  /*fce0*/  IMAD.HI.U32 R4, R0, R6, RZ ;  /* 0x0000000600047227 */ /* 0x000fe200078e00ff */
[----:B------:R-:W-:-:S03]  /*fcf0*/  ISETP.GT.U32.AND P2, PT, R2, R3, PT ;  /* 0x000000030200720c */ /* 0x000fc60003f44070 */
[----:B------:R-:W-:-:S04]  /*fd00*/  IMAD.MOV R4, RZ, RZ, -R4 ;  /* 0x000000ffff047224 */ /* 0x000fc800078e0a04 */
[----:B------:R-:W-:-:S04]  /*fd10*/  IMAD R6, R2, R4, R6 ;  /* 0x0000000402067224 */ /* 0x000fc800078e0206 */
[--C-:B------:R-:W-:Y:S01]  /*fd20*/  @!P3 IMAD.IADD R8, R8, 0x1, -R2.reuse ;  /* 0x000000010808b824 */ /* 0x100fe200078e0a02 */
[----:B------:R-:W-:Y:S01]  /*fd30*/  ISETP.GT.U32.AND P3, PT, R2, R6, PT ;  /* 0x000000060200720c */ /* 0x000fe20003f64070 */
[----:B------:R-:W-:-:S12]  /*fd40*/  @!P2 IMAD.IADD R3, R3, 0x1, -R2 ;  /* 0x000000010303a824 */ /* 0x000fd800078e0a02 */
[----:B------:R-:W-:Y:S01]  /*fd50*/  @!P3 IMAD.IADD R6, R6, 0x1, -R2 ;  /* 0x000000010606b824 */ /* 0x000fe200078e0a02 */
[----:B------:R-:W-:Y:S02]  /*fd60*/  ISETP.GE.AND P3, PT, R18, RZ, PT ;  /* 0x000000ff1200720c */ /* 0x000fe40003f66270 */
[----:B------:R-:W4:Y:S01]  /*fd70*/  LDL.LU R18, [R1+0x454] ;  /* 0x0004540001127983 */ /* 0x000f220000300800 */
[----:B--2---:R-:W-:-:S05]  /*fd80*/  IABS R13, R22 ;  /* 0x00000016000d7213 */ /* 0x004fca0000000000 */
[----:B------:R-:W-:-:S04]  /*fd90*/  IMAD.HI.U32 R10, R0, R13, RZ ;  /* 0x0000000d000a7227 */ /* 0x000fc800078e00ff */
[----:B------:R-:W-:-:S04]  /*fda0*/  IMAD.MOV R10, RZ, RZ, -R10 ;  /* 0x000000ffff0a7224 */ /* 0x000fc800078e0a0a */
[----:B------:R-:W-:-:S05]  /*fdb0*/  IMAD R13, R2, R10, R13 ;  /* 0x0000000a020d7224 */ /* 0x000fca00078e020d */
[----:B------:R-:W-:-:S13]  /*fdc0*/  ISETP.GT.U32.AND P2, PT, R2, R13, PT ;  /* 0x0000000d0200720c */ /* 0x000fda0003f44070 */
[----:B------:R-:W-:Y:S01]  /*fdd0*/  @!P2 IMAD.IADD R13, R13, 0x1, -R2 ;  /* 0x000000010d0da824 */ /* 0x000fe200078e0a02 */
[----:B------:R-:W-:Y:S02]  /*fde0*/  ISETP.GE.AND P2, PT, R22, RZ, PT ;  /* 0x000000ff1600720c */ /* 0x000fe40003f46270 */
[----:B------:R-:W2:Y:S01]  /*fdf0*/  LDL.LU R22, [R1+0x45c] ;  /* 0x00045c0001167983 */ /* 0x000ea20000300800 */
[----:B------:R-:W-:Y:S02]  /*fe00*/  ISETP.GT.U32.AND P1, PT, R2, R11, PT ;  /* 0x0000000b0200720c */ /* 0x000fe40003f24070 */
[----:B---3--:R-:W-:-:S05]  /*fe10*/  IABS R12, R15 ;  /* 0x0000000f000c7213 */ /* 0x008fca0000000000 */
[----:B------:R-:W-:-:S06]  /*fe20*/  IMAD.MOV.U32 R7, RZ, RZ, R12 ;  /* 0x000000ffff077224 */ /* 0x000fcc00078e000c */
[----:B------:R-:W-:Y:S02]  /*fe30*/  @!P1 IMAD.IADD R11, R11, 0x1, -R2 ;  /* 0x000000010b0b9824 */ /* 0x000fe400078e0a02 */
[----:B------:R-:W-:-:S03]  /*fe40*/  IMAD.HI.U32 R10, R0, R7, RZ ;  /* 0x00000007000a7227 */ /* 0x000fc600078e00ff */
[----:B------:R-:W-:Y:S01]  /*fe50*/  ISETP.GT.U32.AND P1, PT, R2, R11, PT ;  /* 0x0000000b0200720c */ /* 0x000fe20003f24070 */
[----:B------:R-:W-:-:S04]  /*fe60*/  IMAD.MOV R10, RZ, RZ, -R10 ;  /* 0x000000ffff0a7224 */ /* 0x000fc800078e0a0a */
[----:B------:R-:W-:Y:S01]  /*fe70*/  IMAD R7, R2, R10, R7 ;  /* 0x0000000a02077224 */ /* 0x000fe200078e0207 */
[----:B-----5:R-:W-:Y:S01]  /*fe80*/  IABS R4, R20 ;  /* 0x0000001400047213 */ /* 0x020fe20000000000 */
[----:B------:R-:W-:-:S06]  /*fe90*/  IMAD.MOV.U32 R16, RZ, RZ, R8 ;  /* 0x000000ffff107224 */ /* 0x000fcc00078e0008 */
[----:B------:R-:W-:Y:S01]  /*fea0*/  @!P1 IMAD.IADD R11, R11, 0x1, -R2 ;  /* 0x000000010b0b9824 */ /* 0x000fe200078e0a02 */
[----:B------:R-:W-:Y:S01]  /*feb0*/  ISETP.GT.U32.AND P1, PT, R2, R7, PT ;  /* 0x000000070200720c */ /* 0x000fe20003f24070 */
[----:B0-----:R-:W-:-:S04]  /*fec0*/  IMAD.HI.U32 R14, R0, R4, RZ ;  /* 0x00000004000e7227 */ /* 0x001fc800078e00ff */
[----:B------:R-:W-:Y:S02]  /*fed0*/  @!P5 IMAD.MOV R16, RZ, RZ, -R16 ;  /* 0x000000ffff10d224 */ /* 0x000fe400078e0a10 */
[----:B------:R-:W-:Y:S01]  /*fee0*/  @!P0 IMAD.MOV R3, RZ, RZ, -R3 ;  /* 0x000000ffff038224 */ /* 0x000fe200078e0a03 */
[----:B------:R-:W-:Y:S01]  /*fef0*/  IABS R10, R19 ;  /* 0x00000013000a7213 */ /* 0x000fe20000000000 */
[----:B------:R-:W-:Y:S01]  /*ff00*/  IMAD.MOV R14, RZ, RZ, -R14 ;  /* 0x000000ffff0e7224 */ /* 0x000fe200078e0a0e */
[----:B------:R-:W-:Y:S01]  /*ff10*/  STL [R1+0x148], R16 ;  /* 0x0001481001007387 */ /* 0x000fe20000100800 */
[C---:B------:R-:W-:Y:S02]  /*ff20*/  ISETP.GT.U32.AND P5, PT, R2.reuse, R13, PT ;  /* 0x0000000d0200720c */ /* 0x040fe40003fa4070 */
[----:B------:R-:W-:Y:S01]  /*ff30*/  @!P1 IMAD.IADD R7, R7, 0x1, -R2 ;  /* 0x0000000107079824 */ /* 0x000fe200078e0a02 */
[----:B------:R0:W-:Y:S01]  /*ff40*/  STL [R1+0x144], R3 ;  /* 0x0001440301007387 */ /* 0x0001e20000100800 */
[C---:B------:R-:W-:Y:S01]  /*ff50*/  IMAD R4, R2.reuse, R14, R4 ;  /* 0x0000000e02047224 */ /* 0x040fe200078e0204 */
[----:B------:R-:W-:Y:S01]  /*ff60*/  ISETP.GT.U32.AND P1, PT, R2, R6, PT ;  /* 0x000000060200720c */ /* 0x000fe20003f24070 */
[----:B------:R-:W-:Y:S01]  /*ff70*/  IMAD.HI.U32 R14, R0, R10, RZ ;  /* 0x0000000a000e7227 */ /* 0x000fe200078e00ff */
[----:B------:R-:W-:-:S03]  /*ff80*/  IABS R12, R21 ;  /* 0x00000015000c7213 */ /* 0x000fc60000000000 */
[----:B------:R-:W-:Y:S02]  /*ff90*/  @!P6 IMAD.MOV R9, RZ, RZ, -R9 ;  /* 0x000000ffff09e224 */ /* 0x000fe400078e0a09 */
[----:B0-----:R-:W-:Y:S02]  /*ffa0*/  IMAD.MOV.U32 R3, RZ, RZ, R11 ;  /* 0x000000ffff037224 */ /* 0x001fe400078e000b */
[----:B------:R-:W-:Y:S02]  /*ffb0*/  IMAD.MOV R14, RZ, RZ, -R14 ;  /* 0x000000ffff0e7224 */ /* 0x000fe400078e0a0e */
[----:B------:R-:W-:Y:S01]  /*ffc0*/  @!P4 IMAD.MOV R3, RZ, RZ, -R3 ;  /* 0x000000ffff03c224 */ /* 0x000fe200078e0a03 */
[----:B------:R-:W-:Y:S01]  /*ffd0*/  ISETP.GT.U32.AND P4, PT, R2, R4, PT ;  /* 0x000000040200720c */ /* 0x000fe20003f84070 */
[----:B------:R-:W-:Y:S01]  /*ffe0*/  IMAD.HI.U32 R8, R0, R12, RZ ;  /* 0x0000000c00087227 */ /* 0x000fe200078e00ff */
[----:B------:R-:W-:Y:S01]  /*fff0*/  STL [R1+0x140], R9 ;  /* 0x0001400901007387 */ /* 0x000fe20000100800 */
[----:B------:R-:W-:-:S03]  /*10000*/  ISETP.GT.U32.AND P0, PT, R2, R7, PT ;  /* 0x000000070200720c */ /* 0x000fc60003f04070 */
[----:B------:R0:W-:Y:S01]  /*10010*/  STL [R1+0x124], R3 ;  /* 0x0001240301007387 */ /* 0x0001e20000100800 */
[----:B------:R-:W-:Y:S02]  /*10020*/  IMAD.MOV R8, RZ, RZ, -R8 ;  /* 0x000000ffff087224 */ /* 0x000fe400078e0a08 */
[--C-:B------:R-:W-:Y:S02]  /*10030*/  @!P1 IMAD.IADD R6, R6, 0x1, -R2.reuse ;  /* 0x0000000106069824 */ /* 0x100fe400078e0a02 */
[----:B------:R-:W-:Y:S02]  /*10040*/  @!P5 IMAD.IADD R13, R13, 0x1, -R2 ;  /* 0x000000010d0dd824 */ /* 0x000fe400078e0a02 */
[C---:B0-----:R-:W-:Y:S02]  /*10050*/  IMAD R3, R2.reuse, R14, R10 ;  /* 0x0000000e02037224 */ /* 0x041fe400078e020a */
[----:B------:R-:W-:-:S03]  /*10060*/  IMAD R12, R2, R8, R12 ;  /* 0x00000008020c7224 */ /* 0x000fc600078e020c */
[----:B------:R-:W-:Y:S01]  /*10070*/  ISETP.GT.U32.AND P5, PT, R2, R3, PT ;  /* 0x000000030200720c */ /* 0x000fe20003fa4070 */
[----:B------:R-:W-:Y:S02]  /*10080*/  IMAD.MOV.U32 R14, RZ, RZ, R6 ;  /* 0x000000ffff0e7224 */ /* 0x000fe400078e0006 */
[----:B------:R-:W-:Y:S01]  /*10090*/  @!P4 IMAD.IADD R4, R4, 0x1, -R2 ;  /* 0x000000010404c824 */ /* 0x000fe200078e0a02 */
[----:B------:R-:W-:Y:S01]  /*100a0*/  ISETP.GT.U32.AND P4, PT, R2, R12, PT ;  /* 0x0000000c0200720c */ /* 0x000fe20003f84070 */
[----:B------:R-:W-:Y:S02]  /*100b0*/  @!P3 IMAD.MOV R14, RZ, RZ, -R14 ;  /* 0x000000ffff0eb224 */ /* 0x000fe400078e0a0e */
[----:B------:R-:W-:Y:S01]  /*100c0*/  @!P0 IMAD.IADD R7, R7, 0x1, -R2 ;  /* 0x0000000107078824 */ /* 0x000fe200078e0a02 */
[----:B------:R-:W-:Y:S01]  /*100d0*/  ISETP.GE.AND P0, PT, R19, RZ, PT ;  /* 0x000000ff1300720c */ /* 0x000fe20003f06270 */
[----:B------:R-:W-:Y:S01]  /*100e0*/  IMAD.MOV.U32 R19, RZ, RZ, R24 ;  /* 0x000000ffff137224 */ /* 0x000fe200078e0018 */
[----:B------:R-:W-:Y:S01]  /*100f0*/  STL [R1+0x128], R14 ;  /* 0x0001280e01007387 */ /* 0x000fe20000100800 */
[----:B------:R-:W-:-:S02]  /*10100*/  ISETP.GE.AND P1, PT, R20, RZ, PT ;  /* 0x000000ff1400720c */ /* 0x000fc40003f26270 */
[----:B------:R-:W-:Y:S01]  /*10110*/  @!P5 IMAD.IADD R3, R3, 0x1, -R2 ;  /* 0x000000010303d824 */ /* 0x000fe200078e0a02 */
[----:B------:R-:W3:Y:S01]  /*10120*/  LDL.LU R24, [R1+0x464] ;  /* 0x0004640001187983 */ /* 0x000ee20000300800 */
[----:B------:R-:W-:-:S03]  /*10130*/  ISETP.GT.U32.AND P5, PT, R2, R4, PT ;  /* 0x000000040200720c */ /* 0x000fc60003fa4070 */
[----:B------:R-:W5:Y:S01]  /*10140*/  LDL.LU R20, [R1+0x470] ;  /* 0x0004700001147983 */ /* 0x000f620000300800 */
[--C-:B------:R-:W-:Y:S01]  /*10150*/  @!P4 IMAD.IADD R12, R12, 0x1, -R2.reuse ;  /* 0x000000010c0cc824 */ /* 0x100fe200078e0a02 */
[----:B------:R-:W-:Y:S02]  /*10160*/  ISETP.GT.U32.AND P4, PT, R2, R3, PT ;  /* 0x000000030200720c */ /* 0x000fe40003f84070 */
[----:B------:R-:W-:Y:S02]  /*10170*/  ISETP.GE.AND P6, PT, R15, RZ, PT ;  /* 0x000000ff0f00720c */ /* 0x000fe40003fc6270 */
[----:B----4-:R-:W-:Y:S01]  /*10180*/  IABS R11, R17 ;  /* 0x00000011000b7213 */ /* 0x010fe20000000000 */
[----:B------:R-:W-:Y:S01]  /*10190*/  @!P2 IMAD.MOV R13, RZ, RZ, -R13 ;  /* 0x000000ffff0da224 */ /* 0x000fe200078e0a0d */
[----:B------:R-:W-:Y:S02]  /*101a0*/  ISETP.GE.AND P3, PT, R21, RZ, PT ;  /* 0x000000ff1500720c */ /* 0x000fe40003f66270 */
[----:B------:R-:W-:Y:S01]  /*101b0*/  @!P5 IMAD.IADD R4, R4, 0x1, -R2 ;  /* 0x000000010404d824 */ /* 0x000fe200078e0a02 */
[----:B------:R-:W4:Y:S01]  /*101c0*/  LDL R21, [R1+0x478] ;  /* 0x0004780001157983 */ /* 0x000f220000100800 */
[----:B------:R-:W-:-:S03]  /*101d0*/  IMAD.HI.U32 R6, R0, R11, RZ ;  /* 0x0000000b00067227 */ /* 0x000fc600078e00ff */
[----:B------:R0:W-:Y:S01]  /*101e0*/  STL [R1+0x12c], R13 ;  /* 0x00012c0d01007387 */ /* 0x0001e20000100800 */
[----:B------:R-:W-:Y:S02]  /*101f0*/  IMAD.MOV R6, RZ, RZ, -R6 ;  /* 0x000000ffff067224 */ /* 0x000fe400078e0a06 */
[----:B------:R-:W-:Y:S02]  /*10200*/  @!P4 IMAD.IADD R3, R3, 0x1, -R2 ;  /* 0x000000010303c824 */ /* 0x000fe400078e0a02 */
[----:B------:R-:W-:Y:S02]  /*10210*/  @!P6 IMAD.MOV R7, RZ, RZ, -R7 ;  /* 0x000000ffff07e224 */ /* 0x000fe400078e0a07 */
[----:B0-----:R-:W-:Y:S02]  /*10220*/  IMAD.MOV.U32 R13, RZ, RZ, R4 ;  /* 0x000000ffff0d7224 */ /* 0x001fe400078e0004 */
[----:B------:R-:W-:Y:S02]  /*10230*/  IMAD R11, R2, R6, R11 ;  /* 0x00000006020b7224 */ /* 0x000fe400078e020b */
[----:B------:R-:W-:-:S02]  /*10240*/  @!P1 IMAD.MOV R13, RZ, RZ, -R13 ;  /* 0x000000ffff0d9224 */ /* 0x000fc400078e0a0d */
[----:B------:R-:W-:Y:S01]  /*10250*/  @!P0 IMAD.MOV R3, RZ, RZ, -R3 ;  /* 0x000000ffff038224 */ /* 0x000fe200078e0a03 */
[----:B------:R5:W-:Y:S01]  /*10260*/  STL [R1+0x130], R7 ;  /* 0x0001300701007387 */ /* 0x000be20000100800 */
[----:B------:R-:W-:-:S03]  /*10270*/  ISETP.GT.U32.AND P5, PT, R2, R11, PT ;  /* 0x0000000b0200720c */ /* 0x000fc60003fa4070 */
[----:B------:R-:W-:Y:S04]  /*10280*/  STL [R1+0x134], R13 ;  /* 0x0001340d01007387 */ /* 0x000fe80000100800 */
[----:B------:R0:W-:Y:S04]  /*10290*/  STL [R1+0x138], R3 ;  /* 0x0001380301007387 */ /* 0x0001e80000100800 */
[----:B------:R-:W4:Y:S01]  /*102a0*/  LDL R16, [R1+0x47c] ;  /* 0x00047c0001107983 */ /* 0x000f220000100800 */
[----:B------:R-:W-:-:S03]  /*102b0*/  ISETP.GE.AND P6, PT, R17, RZ, PT ;  /* 0x000000ff1100720c */ /* 0x000fc60003fc6270 */
[----:B------:R-:W4:Y:S01]  /*102c0*/  LDL R15, [R1+0x480] ;  /* 0x00048000010f7983 */ /* 0x000f220000100800 */
[----:B------:R-:W-:Y:S01]  /*102d0*/  IABS R10, R18 ;  /* 0x00000012000a7213 */ /* 0x000fe20000000000 */
[----:B------:R-:W-:Y:S02]  /*102e0*/  @!P5 IMAD.IADD R11, R11, 0x1, -R2 ;  /* 0x000000010b0bd824 */ /* 0x000fe400078e0a02 */
[----:B------:R-:W4:Y:S01]  /*102f0*/  LDL R17, [R1+0x484] ;  /* 0x0004840001117983 */ /* 0x000f220000100800 */
[----:B------:R-:W-:-:S03]  /*10300*/  ISETP.GE.AND P1, PT, R18, RZ, PT ;  /* 0x000000ff1200720c */ /* 0x000fc60003f26270 */
[----:B------:R-:W4:Y:S01]  /*10310*/  LDL R18, [R1+0x488] ;  /* 0x0004880001127983 */ /* 0x000f220000100800 */
[----:B--2---:R-:W-:Y:S02]  /*10320*/  IABS R9, R22 ;  /* 0x0000001600097213 */ /* 0x004fe40000000000 */
[----:B------:R-:W-:Y:S02]  /*10330*/  ISETP.GE.AND P5, PT, R22, RZ, PT ;  /* 0x000000ff1600720c */ /* 0x000fe40003fa6270 */
[----:B------:R-:W2:Y:S01]  /*10340*/  LDL.LU R22, [R1+0x48c] ;  /* 0x00048c0001167983 */ /* 0x000ea20000300800 */
[----:B------:R-:W-:Y:S01]  /*10350*/  ISETP.GT.U32.AND P2, PT, R2, R12, PT ;  /* 0x0000000c0200720c */ /* 0x000fe20003f44070 */
[----:B------:R-:W-:-:S04]  /*10360*/  IMAD.HI.U32 R6, R0, R9, RZ ;  /* 0x0000000900067227 */ /* 0x000fc800078e00ff */
[----:B------:R-:W-:-:S04]  /*10370*/  IMAD.MOV R6, RZ, RZ, -R6 ;  /* 0x000000ffff067224 */ /* 0x000fc800078e0a06 */
[----:B------:R-:W-:-:S04]  /*10380*/  IMAD R9, R2, R6, R9 ;  /* 0x0000000602097224 */ /* 0x000fc800078e0209 */
[----:B------:R-:W-:Y:S01]  /*10390*/  @!P2 IMAD.IADD R12, R12, 0x1, -R2 ;  /* 0x000000010c0ca824 */ /* 0x000fe200078e0a02 */
[----:B------:R-:W-:Y:S01]  /*103a0*/  ISETP.GT.U32.AND P2, PT, R2, R9, PT ;  /* 0x000000090200720c */ /* 0x000fe20003f44070 */
[----:B------:R-:W-:-:S04]  /*103b0*/  IMAD.HI.U32 R8, R0, R10, RZ ;  /* 0x0000000a00087227 */ /* 0x000fc800078e00ff */
[----:B------:R-:W-:-:S08]  /*103c0*/  IMAD.MOV R8, RZ, RZ, -R8 ;  /* 0x000000ffff087224 */ /* 0x000fd000078e0a08 */
[----:B------:R-:W-:Y:S02]  /*103d0*/  @!P2 IMAD.IADD R9, R9, 0x1, -R2 ;  /* 0x000000010909a824 */ /* 0x000fe400078e0a02 */
[----:B------:R-:W-:-:S03]  /*103e0*/  IMAD R10, R2, R8, R10 ;  /* 0x00000008020a7224 */ /* 0x000fc600078e020a */
[C---:B------:R-:W-:Y:S02]  /*103f0*/  ISETP.GT.U32.AND P2, PT, R2.reuse, R9, PT ;  /* 0x000000090200720c */ /* 0x040fe40003f44070 */
[----:B------:R-:W-:Y:S02]  /*10400*/  ISETP.GT.U32.AND P4, PT, R2, R10, PT ;  /* 0x0000000a0200720c */ /* 0x000fe40003f84070 */
[----:B------:R-:W-:-:S09]  /*10410*/  IABS R6, R19 ;  /* 0x0000001300067213 */ /* 0x000fd20000000000 */
[--C-:B------:R-:W-:Y:S02]  /*10420*/  @!P2 IMAD.IADD R9, R9, 0x1, -R2.reuse ;  /* 0x000000010909a824 */ /* 0x100fe400078e0a02 */
[----:B------:R-:W-:Y:S01]  /*10430*/  @!P4 IMAD.IADD R10, R10, 0x1, -R2 ;  /* 0x000000010a0ac824 */ /* 0x000fe200078e0a02 */
[----:B------:R-:W-:Y:S01]  /*10440*/  ISETP.GT.U32.AND P0, PT, R2, R11, PT ;  /* 0x0000000b0200720c */ /* 0x000fe20003f04070 */
[----:B------:R-:W-:-:S03]  /*10450*/  IMAD.HI.U32 R14, R0, R6, RZ ;  /* 0x00000006000e7227 */ /* 0x000fc600078e00ff */
[----:B------:R-:W-:Y:S01]  /*10460*/  ISETP.GT.U32.AND P4, PT, R2, R10, PT ;  /* 0x0000000a0200720c */ /* 0x000fe20003f84070 */
[----:B------:R-:W-:-:S04]  /*10470*/  IMAD.MOV R14, RZ, RZ, -R14 ;  /* 0x000000ffff0e7224 */ /* 0x000fc800078e0a0e */
[----:B------:R-:W-:Y:S01]  /*10480*/  IMAD R6, R2, R14, R6 ;  /* 0x0000000e02067224 */ /* 0x000fe200078e0206 */
[----:B-----5:R-:W-:Y:S02]  /*10490*/  IABS R7, R20 ;  /* 0x0000001400077213 */ /* 0x020fe40000000000 */
[----:B---3--:R-:W-:-:S03]  /*104a0*/  IABS R8, R24 ;  /* 0x0000001800087213 */ /* 0x008fc60000000000 */
[----:B0-----:R-:W-:-:S04]  /*104b0*/  IMAD.HI.U32 R3, R0, R7, RZ ;  /* 0x0000000700037227 */ /* 0x001fc800078e00ff */
[----:B------:R-:W-:Y:S02]  /*104c0*/  IMAD.MOV R3, RZ, RZ, -R3 ;  /* 0x000000ffff037224 */ /* 0x000fe400078e0a03 */
[----:B------:R-:W-:Y:S01]  /*104d0*/  IMAD.HI.U32 R13, R0, R8, RZ ;  /* 0x00000008000d7227 */ /* 0x000fe200078e00ff */
[----:B----4-:R-:W-:Y:S02]  /*104e0*/  IABS R4, R21 ;  /* 0x0000001500047213 */ /* 0x010fe40000000000 */
[----:B------:R-:W3:Y:S01]  /*104f0*/  LDL.LU R21, [R1+0x490] ;  /* 0x0004900001157983 */ /* 0x000ee20000300800 */
[----:B------:R-:W-:Y:S02]  /*10500*/  IMAD R7, R2, R3, R7 ;  /* 0x0000000302077224 */ /* 0x000fe400078e0207 */
[----:B------:R-:W-:-:S03]  /*10510*/  IMAD.MOV R13, RZ, RZ, -R13 ;  /* 0x000000ffff0d7224 */ /* 0x000fc600078e0a0d */
[C---:B------:R-:W-:Y:S01]  /*10520*/  ISETP.GT.U32.AND P2, PT, R2.reuse, R7, PT ;  /* 0x000000070200720c */ /* 0x040fe20003f44070 */
[----:B------:R-:W-:Y:S02]  /*10530*/  IMAD R8, R2, R13, R8 ;  /* 0x0000000d02087224 */ /* 0x000fe400078e0208 */
[----:B------:R-:W-:-:S04]  /*10540*/  IMAD.HI.U32 R13, R0, R4, RZ ;  /* 0x00000004000d7227 */ /* 0x000fc800078e00ff */
[----:B------:R-:W-:-:S04]  /*10550*/  IMAD.MOV R13, RZ, RZ, -R13 ;  /* 0x000000ffff0d7224 */ /* 0x000fc800078e0a0d */
[----:B------:R-:W-:Y:S02]  /*10560*/  IMAD R4, R2, R13, R4 ;  /* 0x0000000d02047224 */ /* 0x000fe400078e0204 */
[----:B------:R-:W-:-:S03]  /*10570*/  @!P2 IMAD.IADD R7, R7, 0x1, -R2 ;  /* 0x000000010707a824 */ /* 0x000fc600078e0a02 */
[----:B------:R-:W-:Y:S02]  /*10580*/  ISETP.GT.U32.AND P2, PT, R2, R4, PT ;  /* 0x000000040200720c */ /* 0x000fe40003f44070 */
[----:B------:R-:W-:Y:S02]  /*10590*/  IABS R3, R16 ;  /* 0x0000001000037213 */ /* 0x000fe40000000000 */
[----:B------:R-:W-:-:S03]  /*105a0*/  IABS R13, R15 ;  /* 0x0000000f000d7213 */ /* 0x000fc60000000000 */
[----:B------:R-:W-:Y:S01]  /*105b0*/  IMAD.HI.U32 R16, R0, R3, RZ ;  /* 0x0000000300107227 */ /* 0x000fe200078e00ff */
[----:B------:R-:W-:-:S03]  /*105c0*/  IABS R14, R17 ;  /* 0x00000011000e7213 */ /* 0x000fc60000000000 */
[----:B------:R-:W-:Y:S02]  /*105d0*/  IMAD.MOV R16, RZ, RZ, -R16 ;  /* 0x000000ffff107224 */ /* 0x000fe400078e0a10 */
[----:B------:R-:W-:Y:S01]  /*105e0*/  IMAD.HI.U32 R17, R0, R13, RZ ;  /* 0x0000000d00117227 */ /* 0x000fe200078e00ff */
[----:B------:R-:W-:-:S03]  /*105f0*/  IABS R15, R18 ;  /* 0x00000012000f7213 */ /* 0x000fc60000000000 */
[--C-:B------:R-:W-:Y:S01]  /*10600*/  @!P0 IMAD.IADD R11, R11, 0x1, -R2.reuse ;  /* 0x000000010b0b8824 */ /* 0x100fe200078e0a02 */
[----:B------:R-:W-:Y:S01]  /*10610*/  ISETP.GE.AND P0, PT, R24, RZ, PT ;  /* 0x000000ff1800720c */ /* 0x000fe20003f06270 */
[----:B------:R-:W-:Y:S01]  /*10620*/  IMAD R3, R2, R16, R3 ;  /* 0x0000001002037224 */ /* 0x000fe200078e0203 */
[----:B------:R-:W4:Y:S01]  /*10630*/  LDL.LU R24, [R1+0x494] ;  /* 0x0004940001187983 */ /* 0x000f220000300800 */
[----:B------:R-:W-:Y:S02]  /*10640*/  @!P4 IMAD.IADD R10, R10, 0x1, -R2 ;  /* 0x000000010a0ac824 */ /* 0x000fe400078e0a02 */
[----:B------:R-:W-:Y:S02]  /*10650*/  IMAD.MOV R17, RZ, RZ, -R17 ;  /* 0x000000ffff117224 */ /* 0x000fe400078e0a11 */
[----:B------:R-:W-:-:S04]  /*10660*/  IMAD.HI.U32 R18, R0, R14, RZ ;  /* 0x0000000e00127227 */ /* 0x000fc800078e00ff */
[----:B------:R-:W-:Y:S01]  /*10670*/  @!P2 IMAD.IADD R4, R4, 0x1, -R2 ;  /* 0x000000010404a824 */ /* 0x000fe200078e0a02 */
[----:B------:R-:W-:Y:S01]  /*10680*/  ISETP.GE.AND P2, PT, R20, RZ, PT ;  /* 0x000000ff1400720c */ /* 0x000fe20003f46270 */
[----:B------:R-:W-:Y:S02]  /*10690*/  @!P3 IMAD.MOV R12, RZ, RZ, -R12 ;  /* 0x000000ffff0cb224 */ /* 0x000fe400078e0a0c */
[----:B------:R-:W-:Y:S02]  /*106a0*/  @!P6 IMAD.MOV R11, RZ, RZ, -R11 ;  /* 0x000000ffff0be224 */ /* 0x000fe400078e0a0b */
[----:B------:R-:W-:Y:S02]  /*106b0*/  @!P1 IMAD.MOV R10, RZ, RZ, -R10 ;  /* 0x000000ffff0a9224 */ /* 0x000fe400078e0a0a */
[----:B------:R-:W-:Y:S02]  /*106c0*/  IMAD R13, R2, R17, R13 ;  /* 0x00000011020d7224 */ /* 0x000fe400078e020d */
[----:B------:R-:W-:-:S02]  /*106d0*/  IMAD.MOV R18, RZ, RZ, -R18 ;  /* 0x000000ffff127224 */ /* 0x000fc400078e0a12 */
[----:B------:R-:W-:Y:S02]  /*106e0*/  @!P5 IMAD.MOV R9, RZ, RZ, -R9 ;  /* 0x000000ffff09d224 */ /* 0x000fe400078e0a09 */
[----:B------:R-:W-:Y:S01]  /*106f0*/  IMAD R14, R2, R18, R14 ;  /* 0x00000012020e7224 */ /* 0x000fe200078e020e */
[----:B--2---:R-:W-:Y:S01]  /*10700*/  IABS R16, R22 ;  /* 0x0000001600107213 */ /* 0x004fe20000000000 */
[----:B------:R0:W-:Y:S04]  /*10710*/  STL [R1+0x35f8], R22 ;  /* 0x0035f81601007387 */ /* 0x0001e80000100800 */
[----:B------:R-:W-:Y:S01]  /*10720*/  IMAD.HI.U32 R20, R0, R16, RZ ;  /* 0x0000001000147227 */ /* 0x000fe200078e00ff */
[----:B------:R-:W2:Y:S03]  /*10730*/  LDL.LU R17, [R1+0x49c] ;  /* 0x00049c0001117983 */ /* 0x000ea60000300800 */
[----:B0-----:R-:W-:-:S02]  /*10740*/  IMAD.MOV.U32 R22, RZ, RZ, R19 ;  /* 0x000000ffff167224 */ /* 0x001fc400078e0013 */
[----:B------:R-:W-:Y:S01]  /*10750*/  IMAD.HI.U32 R19, R0, R15, RZ ;  /* 0x0000000f00137227 */ /* 0x000fe200078e00ff */
[----:B------:R0:W-:Y:S03]  /*10760*/  STL [R1+0x120], R12 ;  /* 0x0001200c01007387 */ /* 0x0001e60000100800 */
[----:B------:R-:W-:Y:S01]  /*10770*/  IMAD.MOV R19, RZ, RZ, -R19 ;  /* 0x000000ffff137224 */ /* 0x000fe200078e0a13 */
[----:B------:R-:W-:Y:S01]  /*10780*/  STL [R1+0x11c], R11 ;  /* 0x00011c0b01007387 */ /* 0x000fe20000100800 */
[----:B------:R-:W-:-:S03]  /*10790*/  IMAD.MOV R20, RZ, RZ, -R20 ;  /* 0x000000ffff147224 */ /* 0x000fc600078e0a14 */
[----:B------:R3:W-:Y:S01]  /*107a0*/  STL [R1+0x118], R10 ;  /* 0x0001180a01007387 */ /* 0x0007e20000100800 */
[----:B0-----:R-:W-:-:S03]  /*107b0*/  IMAD.MOV.U32 R12, RZ, RZ, R22 ;  /* 0x000000ffff0c7224 */ /* 0x001fc600078e0016 */
[----:B------:R-:W5:Y:S01]  /*107c0*/  LDL.LU R22, [R1+0x478] ;  /* 0x0004780001167983 */ /* 0x000f620000300800 */
[----:B------:R-:W-:-:S03]  /*107d0*/  IMAD R15, R2, R19, R15 ;  /* 0x00000013020f7224 */ /* 0x000fc600078e020f */
[----:B------:R-:W-:Y:S01]  /*107e0*/  STL [R1+0x114], R9 ;  /* 0x0001140901007387 */ /* 0x000fe20000100800 */
[----:B------:R-:W-:-:S03]  /*107f0*/  IMAD R16, R2, R20, R16 ;  /* 0x0000001402107224 */ /* 0x000fc600078e0210 */
[----:B------:R-:W2:Y:S04]  /*10800*/  LDL.LU R18, [R1+0x480] ;  /* 0x0004800001127983 */ /* 0x000ea80000300800 */
[----:B------:R-:W3:Y:S04]  /*10810*/  LDL.LU R19, [R1+0x498] ;  /* 0x0004980001137983 */ /* 0x000ee80000300800 */
[----:B------:R-:W3:Y:S01]  /*10820*/  LDL.LU R20, [R1+0x47c] ;  /* 0x00047c0001147983 */ /* 0x000ee20000300800 */
[----:B------:R-:W-:-:S13]  /*10830*/  ISETP.GT.U32.AND P4, PT, R2, R8, PT ;  /* 0x000000080200720c */ /* 0x000fda0003f84070 */
[----:B------:R-:W-:Y:S01]  /*10840*/  @!P4 IMAD.IADD R8, R8, 0x1, -R2 ;  /* 0x000000010808c824 */ /* 0x000fe200078e0a02 */
[----:B------:R-:W-:-:S13]  /*10850*/  ISETP.GT.U32.AND P4, PT, R2, R6, PT ;  /* 0x000000060200720c */ /* 0x000fda0003f84070 */
[----:B------:R-:W-:Y:S01]  /*10860*/  @!P4 IMAD.IADD R6, R6, 0x1, -R2 ;  /* 0x000000010606c824 */ /* 0x000fe200078e0a02 */
[C---:B------:R-:W-:Y:S02]  /*10870*/  ISETP.GT.U32.AND P4, PT, R2.reuse, R3, PT ;  /* 0x000000030200720c */ /* 0x040fe40003f84070 */
[C---:B------:R-:W-:Y:S02]  /*10880*/  ISETP.GT.U32.AND P3, PT, R2.reuse, R8, PT ;  /* 0x000000080200720c */ /* 0x040fe40003f64070 */
[----:B------:R-:W-:-:S09]  /*10890*/  ISETP.GT.U32.AND P1, PT, R2, R6, PT ;  /* 0x000000060200720c */ /* 0x000fd20003f24070 */
[--C-:B------:R-:W-:Y:S01]  /*108a0*/  @!P4 IMAD.IADD R3, R3, 0x1, -R2.reuse ;  /* 0x000000010303c824 */ /* 0x100fe200078e0a02 */
[----:B------:R-:W-:Y:S01]  /*108b0*/  ISETP.GT.U32.AND P4, PT, R2, R7, PT ;  /* 0x000000070200720c */ /* 0x000fe20003f84070 */
[--C-:B------:R-:W-:Y:S01]  /*108c0*/  @!P3 IMAD.IADD R8, R8, 0x1, -R2.reuse ;  /* 0x000000010808b824 */ /* 0x100fe200078e0a02 */
[----:B------:R-:W-:Y:S01]  /*108d0*/  ISETP.GT.U32.AND P3, PT, R2, R13, PT ;  /* 0x0000000d0200720c */ /* 0x000fe20003f64070 */
[----:B------:R-:W-:Y:S01]  /*108e0*/  @!P1 IMAD.IADD R6, R6, 0x1, -R2 ;  /* 0x0000000106069824 */ /* 0x000fe200078e0a02 */
[----:B------:R-:W-:-:S09]  /*108f0*/  ISETP.GT.U32.AND P1, PT, R2, R15, PT ;  /* 0x0000000f0200720c */ /* 0x000fd20003f24070 */
[--C-:B------:R-:W-:Y:S01]  /*10900*/  @!P4 IMAD.IADD R7, R7, 0x1, -R2.reuse ;  /* 0x000000010707c824 */ /* 0x100fe200078e0a02 */
[----:B------:R-:W-:Y:S01]  /*10910*/  ISETP.GT.U32.AND P4, PT, R2, R14, PT ;  /* 0x0000000e0200720c */ /* 0x000fe20003f84070 */
[--C-:B------:R-:W-:Y:S02]  /*10920*/  @!P3 IMAD.IADD R13, R13, 0x1, -R2.reuse ;  /* 0x000000010d0db824 */ /* 0x100fe400078e0a02 */
[----:B------:R-:W-:-:S10]  /*10930*/  @!P1 IMAD.IADD R15, R15, 0x1, -R2 ;  /* 0x000000010f0f9824 */ /* 0x000fd400078e0a02 */
[----:B------:R-:W-:Y:S01]  /*10940*/  @!P4 IMAD.IADD R14, R14, 0x1, -R2 ;  /* 0x000000010e0ec824 */ /* 0x000fe200078e0a02 */
[----:B-----5:R-:W-:Y:S02]  /*10950*/  ISETP.GE.AND P3, PT, R22, RZ, PT ;  /* 0x000000ff1600720c */ /* 0x020fe40003f66270 */
[----:B------:R-:W5:Y:S01]  /*10960*/  LDL.LU R22, [R1+0x35f8] ;  /* 0x0035f80001167983 */ /* 0x000f620000300800 */
[----:B--2---:R-:W-:Y:S01]  /*10970*/  ISETP.GE.AND P1, PT, R18, RZ, PT ;  /* 0x000000ff1200720c */ /* 0x004fe20003f26270 */
[----:B------:R-:W-:Y:S01]  /*10980*/  IMAD.MOV.U32 R18, RZ, RZ, R17 ;  /* 0x000000ffff127224 */ /* 0x000fe200078e0011 */
[----:B---3--:R-:W-:Y:S02]  /*10990*/  ISETP.GE.AND P4, PT, R20, RZ, PT ;  /* 0x000000ff1400720c */ /* 0x008fe40003f86270 */
[----:B------:R-:W2:Y:S04]  /*109a0*/  LDL.LU R20, [R1+0x484] ;  /* 0x0004840001147983 */ /* 0x000ea80000300800 */
[----:B------:R-:W3:Y:S01]  /*109b0*/  LDL.LU R17, [R1+0x488] ;  /* 0x0004880001117983 */ /* 0x000ee20000300800 */
[----:B------:R-:W-:-:S02]  /*109c0*/  ISETP.GT.U32.AND P6, PT, R2, R4, PT ;  /* 0x000000040200720c */ /* 0x000fc40003fc4070 */
[C---:B------:R-:W-:Y:S01]  /*109d0*/  ISETP.GT.U32.AND P5, PT, R2.reuse, R3, PT ;  /* 0x000000030200720c */ /* 0x040fe20003fa4070 */
[----:B------:R-:W-:Y:S01]  /*109e0*/  @!P2 IMAD.MOV R7, RZ, RZ, -R7 ;  /* 0x000000ffff07a224 */ /* 0x000fe200078e0a07 */
[----:B------:R-:W-:-:S09]  /*109f0*/  ISETP.GT.U32.AND P2, PT, R2, R14, PT ;  /* 0x0000000e0200720c */ /* 0x000fd20003f44070 */
[--C-:B------:R-:W-:Y:S01]  /*10a00*/  @!P6 IMAD.IADD R4, R4, 0x1, -R2.reuse ;  /* 0x000000010404e824 */ /* 0x100fe200078e0a02 */
[----:B------:R-:W-:Y:S01]  /*10a10*/  ISETP.GE.AND P6, PT, R12, RZ, PT ;  /* 0x000000ff0c00720c */ /* 0x000fe20003fc6270 */
[----:B------:R-:W-:Y:S02]  /*10a20*/  @!P5 IMAD.IADD R3, R3, 0x1, -R2 ;  /* 0x000000010303d824 */ /* 0x000fe400078e0a02 */
[----:B------:R-:W-:Y:S02]  /*10a30*/  @!P0 IMAD.MOV R8, RZ, RZ, -R8 ;  /* 0x000000ffff088224 */ /* 0x000fe400078e0a08 */
[----:B------:R-:W-:Y:S02]  /*10a40*/  @!P3 IMAD.MOV R4, RZ, RZ, -R4 ;  /* 0x000000ffff04b224 */ /* 0x000fe400078e0a04 */
[----:B------:R-:W-:Y:S01]  /*10a50*/  @!P4 IMAD.MOV R3, RZ, RZ, -R3 ;  /* 0x000000ffff03c224 */ /* 0x000fe200078e0a03 */
[----:B------:R-:W-:Y:S05]  /*10a60*/  STL [R1+0x10c], R8 ;  /* 0x00010c0801007387 */ /* 0x000fea0000100800 */
[----:B------:R-:W-:Y:S01]  /*10a70*/  @!P6 IMAD.MOV R6, RZ, RZ, -R6 ;  /* 0x000000ffff06e224 */ /* 0x000fe200078e0a06 */
[----:B------:R-:W-:Y:S01]  /*10a80*/  STL [R1+0x108], R7 ;  /* 0x0001080701007387 */ /* 0x000fe20000100800 */
[----:B------:R-:W-:-:S03]  /*10a90*/  @!P2 IMAD.IADD R14, R14, 0x1, -R2 ;  /* 0x000000010e0ea824 */ /* 0x000fc600078e0a02 */
[----:B------:R-:W-:Y:S04]  /*10aa0*/  STL [R1+0x104], R6 ;  /* 0x0001040601007387 */ /* 0x000fe80000100800 */
[----:B------:R0:W-:Y:S04]  /*10ab0*/  STL [R1+0x100], R4 ;  /* 0x0001000401007387 */ /* 0x0001e80000100800 */
[----:B------:R-:W-:Y:S01]  /*10ac0*/  STL [R1+0xfc], R3 ;  /* 0x0000fc0301007387 */ /* 0x000fe20000100800 */
[----:B------:R-:W-:-:S13]  /*10ad0*/  ISETP.GT.U32.AND P5, PT, R2, R16, PT ;  /* 0x000000100200720c */ /* 0x000fda0003fa4070 */
[----:B------:R-:W-:Y:S01]  /*10ae0*/  @!P5 IMAD.IADD R16, R16, 0x1, -R2 ;  /* 0x000000011010d824 */ /* 0x000fe200078e0a02 */
[----:B------:R-:W-:-:S13]  /*10af0*/  ISETP.GT.U32.AND P5, PT, R2, R15, PT ;  /* 0x0000000f0200720c */ /* 0x000fda0003fa4070 */
[----:B------:R-:W-:Y:S01]  /*10b00*/  @!P5 IMAD.IADD R15, R15, 0x1, -R2 ;  /* 0x000000010f0fd824 */ /* 0x000fe200078e0a02 */
[----:B------:R-:W-:Y:S02]  /*10b10*/  IABS R10, R21 ;  /* 0x00000015000a7213 */ /* 0x000fe40000000000 */
[----:B------:R-:W-:-:S03]  /*10b20*/  ISETP.GT.U32.AND P0, PT, R2, R13, PT ;  /* 0x0000000d0200720c */ /* 0x000fc60003f04070 */
[----:B------:R-:W-:-:S04]  /*10b30*/  IMAD.HI.U32 R12, R0, R10, RZ ;  /* 0x0000000a000c7227 */ /* 0x000fc800078e00ff */
[----:B------:R-:W-:-:S04]  /*10b40*/  IMAD.MOV R12, RZ, RZ, -R12 ;  /* 0x000000ffff0c7224 */ /* 0x000fc800078e0a0c */
[C---:B------:R-:W-:Y:S01]  /*10b50*/  IMAD R10, R2.reuse, R12, R10 ;  /* 0x0000000c020a7224 */ /* 0x040fe200078e020a */
[----:B------:R-:W-:Y:S01]  /*10b60*/  ISETP.GT.U32.AND P6, PT, R2, R16, PT ;  /* 0x000000100200720c */ /* 0x000fe20003fc4070 */
[----:B------:R-:W-:-:S03]  /*10b70*/  @!P0 IMAD.IADD R13, R13, 0x1, -R2 ;  /* 0x000000010d0d8824 */ /* 0x000fc600078e0a02 */
[----:B------:R-:W-:Y:S01]  /*10b80*/  ISETP.GT.U32.AND P3, PT, R2, R10, PT ;  /* 0x0000000a0200720c */ /* 0x000fe20003f64070 */
[----:B0-----:R-:W-:Y:S01]  /*10b90*/  IMAD.MOV.U32 R4, RZ, RZ, R13 ;  /* 0x000000ffff047224 */ /* 0x001fe200078e000d */
[----:B----4-:R-:W-:-:S03]  /*10ba0*/  IABS R9, R24 ;  /* 0x0000001800097213 */ /* 0x010fc60000000000 */
[----:B------:R-:W-:-:S04]  /*10bb0*/  @!P1 IMAD.MOV R4, RZ, RZ, -R4 ;  /* 0x000000ffff049224 */ /* 0x000fc800078e0a04 */
[----:B------:R-:W-:Y:S01]  /*10bc0*/  @!P6 IMAD.IADD R16, R16, 0x1, -R2 ;  /* 0x000000011010e824 */ /* 0x000fe200078e0a02 */
[----:B------:R-:W-:-:S03]  /*10bd0*/  ISETP.GE.AND P6, PT, R21, RZ, PT ;  /* 0x000000ff1500720c */ /* 0x000fc60003fc6270 */
[----:B------:R-:W-:Y:S01]  /*10be0*/  @!P3 IMAD.IADD R10, R10, 0x1, -R2 ;  /* 0x000000010a0ab824 */ /* 0x000fe200078e0a02 */
[----:B------:R-:W-:Y:S02]  /*10bf0*/  ISETP.GE.AND P3, PT, R24, RZ, PT ;  /* 0x000000ff1800720c */ /* 0x000fe40003f66270 */
[----:B---3--:R-:W-:Y:S02]  /*10c00*/  ISETP.GE.AND P2, PT, R17, RZ, PT ;  /* 0x000000ff1100720c */ /* 0x008fe40003f46270 */
[----:B------:R-:W3:Y:S01]  /*10c10*/  LDL.LU R17, [R1+0x4a0] ;  /* 0x0004a00001117983 */ /* 0x000ee20000300800 */
[----:B-----5:R-:W-:-:S03]  /*10c20*/  ISETP.GE.AND P5, PT, R22, RZ, PT ;  /* 0x000000ff1600720c */ /* 0x020fc60003fa6270 */
[----:B------:R-:W4:Y:S04]  /*10c30*/  LDL.LU R22, [R1+0x4a8] ;  /* 0x0004a80001167983 */ /* 0x000f280000300800 */
[----:B------:R-:W5:Y:S04]  /*10c40*/  LDL.LU R24, [R1+0x4a4] ;  /* 0x0004a40001187983 */ /* 0x000f680000300800 */
[----:B------:R-:W-:Y:S04]  /*10c50*/  STL [R1+0xf8], R4 ;  /* 0x0000f80401007387 */ /* 0x000fe80000100800 */
[----:B------:R-:W5:Y:S01]  /*10c60*/  LDL.LU R21, [R1+0x4ac] ;  /* 0x0004ac0001157983 */ /* 0x000f620000300800 */
[----:B--2---:R-:W-:Y:S01]  /*10c70*/  ISETP.GE.AND P4, PT, R20, RZ, PT ;  /* 0x000000ff1400720c */ /* 0x004fe20003f86270 */
[----:B------:R-:W-:-:S04]  /*10c80*/  IMAD.HI.U32 R11, R0, R9, RZ ;  /* 0x00000009000b7227 */ /* 0x000fc800078e00ff */
[----:B------:R-:W-:Y:S02]  /*10c90*/  IMAD.MOV.U32 R8, RZ, RZ, R14 ;  /* 0x000000ffff087224 */ /* 0x000fe400078e000e */
[----:B------:R-:W-:-:S04]  /*10ca0*/  IMAD.MOV R11, RZ, RZ, -R11 ;  /* 0x000000ffff0b7224 */ /* 0x000fc800078e0a0b */
[C---:B------:R-:W-:Y:S02]  /*10cb0*/  IMAD R9, R2.reuse, R11, R9 ;  /* 0x0000000b02097224 */ /* 0x040fe400078e0209 */
[----:B------:R-:W-:Y:S02]  /*10cc0*/  @!P4 IMAD.MOV R8, RZ, RZ, -R8 ;  /* 0x000000ffff08c224 */ /* 0x000fe400078e0a08 */
[----:B------:R-:W-:Y:S01]  /*10cd0*/  IMAD.MOV.U32 R7, RZ, RZ, R15 ;  /* 0x000000ffff077224 */ /* 0x000fe200078e000f */
[----:B------:R-:W-:Y:S02]  /*10ce0*/  ISETP.GT.U32.AND P0, PT, R2, R9, PT ;  /* 0x000000090200720c */ /* 0x000fe40003f04070 */
[----:B------:R0:W-:Y:S01]  /*10cf0*/  STL [R1+0xf4], R8 ;  /* 0x0000f40801007387 */ /* 0x0001e20000100800 */
[----:B------:R-:W-:Y:S02]  /*10d00*/  @!P2 IMAD.MOV R7, RZ, RZ, -R7 ;  /* 0x000000ffff07a224 */ /* 0x000fe400078e0a07 */
[----:B0-----:R-:W-:-:S04]  /*10d10*/  IMAD.MOV.U32 R8, RZ, RZ, R16 ;  /* 0x000000ffff087224 */ /* 0x001fc800078e0010 */
[----:B------:R-:W-:Y:S01]  /*10d20*/  @!P5 IMAD.MOV R8, RZ, RZ, -R8 ;  /* 0x000000ffff08d224 */ /* 0x000fe200078e0a08 */
[----:B------:R0:W-:Y:S04]  /*10d30*/  STL [R1+0x48], R7 ;  /* 0x0000480701007387 */ /* 0x0001e80000100800 */
[----:B------:R1:W-:Y:S01]  /*10d40*/  STL [R1+0xf0], R8 ;  /* 0x0000f00801007387 */ /* 0x0003e20000100800 */
[----:B------:R-:W-:-:S03]  /*10d50*/  @!P0 IMAD.IADD R9, R9, 0x1, -R2 ;  /* 0x0000000109098824 */ /* 0x000fc600078e0a02 */
[----:B------:R-:W2:Y:S01]  /*10d60*/  LDL.LU R15, [R1+0x4b0] ;  /* 0x0004b000010f7983 */ /* 0x000ea20000300800 */
[----:B------:R-:W-:Y:S02]  /*10d70*/  ISETP.GT.U32.AND P0, PT, R2, R10, PT ;  /* 0x0000000a0200720c */ /* 0x000fe40003f04070 */
[----:B------:R-:W-:-:S05]  /*10d80*/  IABS R6, R18 ;  /* 0x0000001200067213 */ /* 0x000fca0000000000 */
[----:B------:R-:W-:-:S04]  /*10d90*/  IMAD.HI.U32 R4, R0, R6, RZ ;  /* 0x0000000600047227 */ /* 0x000fc800078e00ff */
[----:B0-----:R-:W-:Y:S02]  /*10da0*/  IMAD.MOV R7, RZ, RZ, -R4 ;  /* 0x000000ffff077224 */ /* 0x001fe400078e0a04 */
[----:B------:R-:W-:Y:S01]  /*10db0*/  @!P0 IMAD.IADD R10, R10, 0x1, -R2 ;  /* 0x000000010a0a8824 */ /* 0x000fe200078e0a02 */
[----:B------:R-:W-:Y:S02]  /*10dc0*/  IABS R11, R19 ;  /* 0x00000013000b7213 */ /* 0x000fe40000000000 */
[----:B------:R-:W-:-:S03]  /*10dd0*/  ISETP.GT.U32.AND P4, PT, R2, R9, PT ;  /* 0x000000090200720c */ /* 0x000fc60003f84070 */
[----:B------:R-:W-:-:S04]  /*10de0*/  IMAD.HI.U32 R3, R0, R11, RZ ;  /* 0x0000000b00037227 */ /* 0x000fc800078e00ff */
[----:B------:R-:W-:-:S04]  /*10df0*/  IMAD.MOV R3, RZ, RZ, -R3 ;  /* 0x000000ffff037224 */ /* 0x000fc800078e0a03 */
[C---:B------:R-:W-:Y:S02]  /*10e00*/  IMAD R3, R2.reuse, R3, R11 ;  /* 0x0000000302037224 */ /* 0x040fe400078e020b */
[----:B------:R-:W-:Y:S02]  /*10e10*/  @!P4 IMAD.IADD R9, R9, 0x1, -R2 ;  /* 0x000000010909c824 */ /* 0x000fe400078e0a02 */
[----:B------:R-:W-:Y:S01]  /*10e20*/  @!P6 IMAD.MOV R10, RZ, RZ, -R10 ;  /* 0x000000ffff0ae224 */ /* 0x000fe200078e0a0a */
[C---:B------:R-:W-:Y:S01]  /*10e30*/  ISETP.GT.U32.AND P1, PT, R2.reuse, R3, PT ;  /* 0x000000030200720c */ /* 0x040fe20003f24070 */
[----:B------:R-:W-:Y:S01]  /*10e40*/  @!P3 IMAD.MOV R9, RZ, RZ, -R9 ;  /* 0x000000ffff09b224 */ /* 0x000fe200078e0a09 */
[----:B------:R-:W-:Y:S01]  /*10e50*/  ISETP.GE.AND P2, PT, R19, RZ, PT ;  /* 0x000000ff1300720c */ /* 0x000fe20003f46270 */
[----:B------:R-:W-:-:S10]  /*10e60*/  IMAD R6, R2, R7, R6 ;  /* 0x0000000702067224 */ /* 0x000fd400078e0206 */
[----:B------:R-:W-:Y:S01]  /*10e70*/  @!P1 IMAD.IADD R3, R3, 0x1, -R2 ;  /* 0x0000000103039824 */ /* 0x000fe200078e0a02 */
[----:B------:R-:W-:-:S04]  /*10e80*/  ISETP.GT.U32.AND P1, PT, R2, R6, PT ;  /* 0x000000060200720c */ /* 0x000fc80003f24070 */
[----:B------:R-:W-:-:S09]  /*10e90*/  ISETP.GT.U32.AND P6, PT, R2, R3, PT ;  /* 0x000000030200720c */ /* 0x000fd20003fc4070 */
[----:B------:R-:W-:-:S04]  /*10ea0*/  @!P1 IMAD.IADD R6, R6, 0x1, -R2 ;  /* 0x0000000106069824 */ /* 0x000fc800078e0a02 */
[----:B------:R-:W-:Y:S01]  /*10eb0*/  @!P6 IMAD.IADD R3, R3, 0x1, -R2 ;  /* 0x000000010303e824 */ /* 0x000fe200078e0a02 */
[----:B------:R-:W-:Y:S02]  /*10ec0*/  ISETP.GT.U32.AND P1, PT, R2, R6, PT ;  /* 0x000000060200720c */ /* 0x000fe40003f24070 */
[----:B------:R-:W-:Y:S01]  /*10ed0*/  ISETP.GE.AND P5, PT, R18, RZ, PT ;  /* 0x000000ff1200720c */ /* 0x000fe20003fa6270 */
[----:B------:R-:W-:-:S10]  /*10ee0*/  IMAD.MOV.U32 R18, RZ, RZ, R3 ;  /* 0x000000ffff127224 */ /* 0x000fd400078e0003 */
[----:B------:R-:W-:-:S04]  /*10ef0*/  @!P1 IMAD.IADD R6, R6, 0x1, -R2 ;  /* 0x0000000106069824 */ /* 0x000fc800078e0a02 */
[----:B------:R-:W-:Y:S02]  /*10f00*/  IMAD.MOV.U32 R16, RZ, RZ, R6 ;  /* 0x000000ffff107224 */ /* 0x000fe400078e0006 */
[----:B------:R-:W-:Y:S02]  /*10f10*/  @!P2 IMAD.MOV R18, RZ, RZ, -R18 ;  /* 0x000000ffff12a224 */ /* 0x000fe400078e0a12 */
[----:B------:R-:W-:Y:S01]  /*10f20*/  @!P5 IMAD.MOV R16, RZ, RZ, -R16 ;  /* 0x000000ffff10d224 */ /* 0x000fe200078e0a10 */
[----:B---3--:R-:W-:Y:S02]  /*10f30*/  IABS R4, R17 ;  /* 0x0000001100047213 */ /* 0x008fe40000000000 */
[----:B------:R-:W-:Y:S02]  /*10f40*/  ISETP.GE.AND P0, PT, R17, RZ, PT ;  /* 0x000000ff1100720c */ /* 0x000fe40003f06270 */
[----:B------:R-:W3:Y:S01]  /*10f50*/  LDL.LU R17, [R1+0x4b4] ;  /* 0x0004b40001117983 */ /* 0x000ee20000300800 */
[----:B----4-:R-:W-:-:S02]  /*10f60*/  ISETP.GE.AND P4, PT, R22, RZ, PT ;  /* 0x000000ff1600720c */ /* 0x010fc40003f86270 */
[----:B-1----:R-:W-:Y:S01]  /*10f70*/  IABS R8, R22 ;  /* 0x0000001600087213 */ /* 0x002fe20000000000 */
[----:B------:R-:W-:Y:S04]  /*10f80*/  STL [R1+0xdc], R10 ;  /* 0x0000dc0a01007387 */ /* 0x000fe80000100800 */
[----:B------:R2:W-:Y:S04]  /*10f90*/  STL [R1+0xec], R9 ;  /* 0x0000ec0901007387 */ /* 0x0005e80000100800 */
[----:B------:R-:W4:Y:S04]  /*10fa0*/  LDL.LU R22, [R1+0x4b8] ;  /* 0x0004b80001167983 */ /* 0x000f280000300800 */
[----:B------:R-:W4:Y:S01]  /*10fb0*/  LDL.LU R19, [R1+0x4bc] ;  /* 0x0004bc0001137983 */ /* 0x000f220000300800 */
[----:B------:R-:W-:-:S03]  /*10fc0*/  IMAD.HI.U32 R7, R0, R4, RZ ;  /* 0x0000000400077227 */ /* 0x000fc600078e00ff */
[----:B------:R-:W4:Y:S01]  /*10fd0*/  LDL.LU R20, [R1+0x4c0] ;  /* 0x0004c00001147983 */ /* 0x000f220000300800 */
[----:B------:R-:W-:-:S04]  /*10fe0*/  IMAD.MOV R7, RZ, RZ, -R7 ;  /* 0x000000ffff077224 */ /* 0x000fc800078e0a07 */
[----:B------:R-:W-:-:S05]  /*10ff0*/  IMAD R4, R2, R7, R4 ;  /* 0x0000000702047224 */ /* 0x000fca00078e0204 */
[----:B------:R-:W-:Y:S02]  /*11000*/  ISETP.GT.U32.AND P6, PT, R2, R4, PT ;  /* 0x000000040200720c */ /* 0x000fe40003fc4070 */
[----:B-----5:R-:W-:Y:S02]  /*11010*/  IABS R13, R21 ;  /* 0x00000015000d7213 */ /* 0x020fe40000000000 */
[----:B------:R-:W-:Y:S02]  /*11020*/  ISETP.GE.AND P3, PT, R21, RZ, PT ;  /* 0x000000ff1500720c */ /* 0x000fe40003f66270 */
[----:B------:R-:W5:Y:S07]  /*11030*/  LDL.LU R21, [R1+0x4c4] ;  /* 0x0004c40001157983 */ /* 0x000f6e0000300800 */
[----:B------:R-:W-:-:S05]  /*11040*/  @!P6 IMAD.IADD R4, R4, 0x1, -R2 ;  /* 0x000000010404e824 */ /* 0x000fca00078e0a02 */
[----:B------:R-:W-:Y:S01]  /*11050*/  ISETP.GT.U32.AND P6, PT, R2, R4, PT ;  /* 0x000000040200720c */ /* 0x000fe20003fc4070 */
[----:B------:R0:W-:Y:S01]  /*11060*/  STL [R1+0xe0], R18 ;  /* 0x0000e01201007387 */ /* 0x0001e20000100800 */
[----:B------:R-:W-:-:S03]  /*11070*/  IABS R12, R24 ;  /* 0x00000018000c7213 */ /* 0x000fc60000000000 */
[----:B------:R1:W-:Y:S08]  /*11080*/  STL [R1+0xe8], R16 ;  /* 0x0000e81001007387 */ /* 0x0003f00000100800 */
[----:B------:R-:W-:Y:S01]  /*11090*/  @!P6 IMAD.IADD R4, R4, 0x1, -R2 ;  /* 0x000000010404e824 */ /* 0x000fe200078e0a02 */
[----:B------:R-:W-:Y:S02]  /*110a0*/  ISETP.GE.AND P6, PT, R24, RZ, PT ;  /* 0x000000ff1800720c */ /* 0x000fe40003fc6270 */
[----:B------:R-:W5:Y:S01]  /*110b0*/  LDL.LU R24, [R1+0x4c8] ;  /* 0x0004c80001187983 */ /* 0x000f620000300800 */
[----:B------:R-:W-:Y:S01]  /*110c0*/  IMAD.HI.U32 R7, R0, R8, RZ ;  /* 0x0000000800077227 */ /* 0x000fe200078e00ff */
[----:B--2---:R-:W-:-:S02]  /*110d0*/  IABS R9, R15 ;  /* 0x0000000f00097213 */ /* 0x004fc40000000000 */
[----:B0-----:R-:W2:Y:S01]  /*110e0*/  LDL.LU R18, [R1+0x4cc] ;  /* 0x0004cc0001127983 */ /* 0x001ea20000300800 */
[----:B------:R-:W-:Y:S02]  /*110f0*/  IMAD.MOV R7, RZ, RZ, -R7 ;  /* 0x000000ffff077224 */ /* 0x000fe400078e0a07 */
[----:B------:R-:W-:-:S04]  /*11100*/  IMAD.HI.U32 R14, R0, R13, RZ ;  /* 0x0000000d000e7227 */ /* 0x000fc800078e00ff */
[----:B------:R-:W-:Y:S02]  /*11110*/  IMAD R8, R2, R7, R8 ;  /* 0x0000000702087224 */ /* 0x000fe400078e0208 */
[----:B------:R-:W-:Y:S02]  /*11120*/  IMAD.MOV R14, RZ, RZ, -R14 ;  /* 0x000000ffff0e7224 */ /* 0x000fe400078e0a0e */
[----:B------:R-:W-:Y:S01]  /*11130*/  IMAD.HI.U32 R11, R0, R12, RZ ;  /* 0x0000000c000b7227 */ /* 0x000fe200078e00ff */
[----:B------:R-:W-:-:S03]  /*11140*/  ISETP.GT.U32.AND P1, PT, R2, R8, PT ;  /* 0x000000080200720c */ /* 0x000fc60003f24070 */
[----:B------:R-:W-:Y:S02]  /*11150*/  IMAD R13, R2, R14, R13 ;  /* 0x0000000e020d7224 */ /* 0x000fe400078e020d */
[----:B------:R-:W-:-:S03]  /*11160*/  IMAD.HI.U32 R7, R0, R9, RZ ;  /* 0x0000000900077227 */ /* 0x000fc600078e00ff */
[C---:B------:R-:W-:Y:S01]  /*11170*/  ISETP.GT.U32.AND P2, PT, R2.reuse, R13, PT ;  /* 0x0000000d0200720c */ /* 0x040fe20003f44070 */
[----:B------:R-:W-:Y:S02]  /*11180*/  IMAD.MOV R11, RZ, RZ, -R11 ;  /* 0x000000ffff0b7224 */ /* 0x000fe400078e0a0b */
[----:B------:R-:W-:Y:S02]  /*11190*/  IMAD.MOV R7, RZ, RZ, -R7 ;  /* 0x000000ffff077224 */ /* 0x000fe400078e0a07 */
[C---:B------:R-:W-:Y:S02]  /*111a0*/  IMAD R12, R2.reuse, R11, R12 ;  /* 0x0000000b020c7224 */ /* 0x040fe400078e020c */
[----:B------:R-:W-:Y:S02]  /*111b0*/  IMAD R9, R2, R7, R9 ;  /* 0x0000000702097224 */ /* 0x000fe400078e0209 */
[----:B------:R-:W-:Y:S01]  /*111c0*/  @!P1 IMAD.IADD R8, R8, 0x1, -R2 ;  /* 0x0000000108089824 */ /* 0x000fe200078e0a02 */
[----:B------:R-:W-:-:S02]  /*111d0*/  ISETP.GT.U32.AND P5, PT, R2, R12, PT ;  /* 0x0000000c0200720c */ /* 0x000fc40003fa4070 */
[C---:B------:R-:W-:Y:S01]  /*111e0*/  ISETP.GT.U32.AND P1, PT, R2.reuse, R9, PT ;  /* 0x000000090200720c */ /* 0x040fe20003f24070 */
[----:B------:R-:W-:Y:S01]  /*111f0*/  @!P2 IMAD.IADD R13, R13, 0x1, -R2 ;  /* 0x000000010d0da824 */ /* 0x000fe200078e0a02 */
[----:B------:R-:W-:Y:S01]  /*11200*/  ISETP.GT.U32.AND P2, PT, R2, R8, PT ;  /* 0x000000080200720c */ /* 0x000fe20003f44070 */
[----:B------:R-:W-:-:S08]  /*11210*/  IMAD.MOV.U32 R14, RZ, RZ, R4 ;  /* 0x000000ffff0e7224 */ /* 0x000fd000078e0004 */
[--C-:B------:R-:W-:Y:S01]  /*11220*/  @!P5 IMAD.IADD R12, R12, 0x1, -R2.reuse ;  /* 0x000000010c0cd824 */ /* 0x100fe200078e0a02 */
[----:B------:R-:W-:Y:S01]  /*11230*/  ISETP.GT.U32.AND P5, PT, R2, R13, PT ;  /* 0x0000000d0200720c */ /* 0x000fe20003fa4070 */
[--C-:B------:R-:W-:Y:S02]  /*11240*/  @!P1 IMAD.IADD R9, R9, 0x1, -R2.reuse ;  /* 0x0000000109099824 */ /* 0x100fe400078e0a02 */
[----:B------:R-:W-:Y:S02]  /*11250*/  @!P2 IMAD.IADD R8, R8, 0x1, -R2 ;  /* 0x000000010808a824 */ /* 0x000fe400078e0a02 */
[----:B------:R-:W-:Y:S01]  /*11260*/  @!P0 IMAD.MOV R14, RZ, RZ, -R14 ;  /* 0x000000ffff0e8224 */ /* 0x000fe200078e0a0e */
[C---:B------:R-:W-:Y:S02]  /*11270*/  ISETP.GT.U32.AND P1, PT, R2.reuse, R9, PT ;  /* 0x000000090200720c */ /* 0x040fe40003f24070 */
[----:B------:R-:W-:Y:S01]  /*11280*/  ISETP.GT.U32.AND P0, PT, R2, R12, PT ;  /* 0x0000000c0200720c */ /* 0x000fe20003f04070 */
[----:B-1----:R-:W-:-:S04]  /*11290*/  IMAD.MOV.U32 R16, RZ, RZ, R8 ;  /* 0x000000ffff107224 */ /* 0x002fc800078e0008 */
[----:B------:R-:W-:Y:S01]  /*112a0*/  @!P5 IMAD.IADD R13, R13, 0x1, -R2 ;  /* 0x000000010d0dd824 */ /* 0x000fe200078e0a02 */
[----:B------:R-:W-:Y:S01]  /*112b0*/  ISETP.GE.AND P5, PT, R15, RZ, PT ;  /* 0x000000ff0f00720c */ /* 0x000fe20003fa6270 */
[----:B------:R-:W-:Y:S01]  /*112c0*/  @!P4 IMAD.MOV R16, RZ, RZ, -R16 ;  /* 0x000000ffff10c224 */ /* 0x000fe200078e0a10 */
[----:B------:R-:W-:Y:S01]  /*112d0*/  STL [R1+0xe4], R14 ;  /* 0x0000e40e01007387 */ /* 0x000fe20000100800 */
[----:B------:R-:W-:Y:S02]  /*112e0*/  @!P3 IMAD.MOV R13, RZ, RZ, -R13 ;  /* 0x000000ffff0db224 */ /* 0x000fe400078e0a0d */
[--C-:B------:R-:W-:Y:S02]  /*112f0*/  @!P1 IMAD.IADD R9, R9, 0x1, -R2.reuse ;  /* 0x0000000109099824 */ /* 0x100fe400078e0a02 */
[----:B------:R-:W-:-:S04]  /*11300*/  @!P0 IMAD.IADD R12, R12, 0x1, -R2 ;  /* 0x000000010c0c8824 */ /* 0x000fc800078e0a02 */
[----:B------:R-:W-:Y:S01]  /*11310*/  @!P6 IMAD.MOV R12, RZ, RZ, -R12 ;  /* 0x000000ffff0ce224 */ /* 0x000fe200078e0a0c */
[----:B---3--:R-:W-:-:S05]  /*11320*/  IABS R10, R17 ;  /* 0x00000011000a7213 */ /* 0x008fca0000000000 */
[----:B------:R-:W-:-:S04]  /*11330*/  IMAD.HI.U32 R3, R0, R10, RZ ;  /* 0x0000000a00037227 */ /* 0x000fc800078e00ff */
[----:B------:R-:W-:-:S04]  /*11340*/  IMAD.MOV R3, RZ, RZ, -R3 ;  /* 0x000000ffff037224 */ /* 0x000fc800078e0a03 */
[----:B------:R-:W-:-:S05]  /*11350*/  IMAD R10, R2, R3, R10 ;  /* 0x00000003020a7224 */ /* 0x000fca00078e020a */
[----:B------:R-:W-:Y:S02]  /*11360*/  ISETP.GT.U32.AND P2, PT, R2, R10, PT ;  /* 0x0000000a0200720c */ /* 0x000fe40003f44070 */
[----:B------:R-:W-:Y:S02]  /*11370*/  ISETP.GE.AND P1, PT, R17, RZ, PT ;  /* 0x000000ff1100720c */ /* 0x000fe40003f26270 */
[----:B----4-:R-:W-:Y:S01]  /*11380*/  IABS R11, R22 ;  /* 0x00000016000b7213 */ /* 0x010fe20000000000 */
[----:B------:R-:W3:Y:S08]  /*11390*/  LDL.LU R17, [R1+0x4d0] ;  /* 0x0004d00001117983 */ /* 0x000ef00000300800 */
[----:B------:R-:W-:Y:S01]  /*113a0*/  @!P2 IMAD.IADD R10, R10, 0x1, -R2 ;  /* 0x000000010a0aa824 */ /* 0x000fe200078e0a02 */
[----:B------:R-:W-:-:S02]  /*113b0*/  ISETP.GE.AND P2, PT, R22, RZ, PT ;  /* 0x000000ff1600720c */ /* 0x000fc40003f46270 */
[----:B------:R-:W4:Y:S04]  /*113c0*/  LDL.LU R22, [R1+0x4d4] ;  /* 0x0004d40001167983 */ /* 0x000f280000300800 */
[----:B------:R-:W-:Y:S01]  /*113d0*/  STL [R1+0x40], R16 ;  /* 0x0000401001007387 */ /* 0x000fe20000100800 */
[----:B------:R-:W-:-:S03]  /*113e0*/  IMAD.HI.U32 R4, R0, R11, RZ ;  /* 0x0000000b00047227 */ /* 0x000fc600078e00ff */
[----:B------:R0:W-:Y:S01]  /*113f0*/  STL [R1+0x88], R13 ;  /* 0x0000880d01007387 */ /* 0x0001e20000100800 */
[----:B------:R-:W-:Y:S01]  /*11400*/  IABS R6, R19 ;  /* 0x0000001300067213 */ /* 0x000fe20000000000 */
[----:B------:R-:W-:Y:S02]  /*11410*/  IMAD.MOV R4, RZ, RZ, -R4 ;  /* 0x000000ffff047224 */ /* 0x000fe400078e0a04 */
[----:B------:R3:W-:Y:S01]  /*11420*/  STL [R1+0xcc], R12 ;  /* 0x0000cc0c01007387 */ /* 0x0007e20000100800 */
[----:B0-----:R-:W-:-:S04]  /*11430*/  IMAD.MOV.U32 R13, RZ, RZ, R9 ;  /* 0x000000ffff0d7224 */ /* 0x001fc800078e0009 */
[----:B------:R-:W-:Y:S01]  /*11440*/  @!P5 IMAD.MOV R13, RZ, RZ, -R13 ;  /* 0x000000ffff0dd224 */ /* 0x000fe200078e0a0d */
[----:B------:R-:W-:Y:S02]  /*11450*/  ISETP.GE.AND P5, PT, R19, RZ, PT ;  /* 0x000000ff1300720c */ /* 0x000fe40003fa6270 */
[----:B------:R-:W4:Y:S01]  /*11460*/  LDL.LU R19, [R1+0x4d8] ;  /* 0x0004d80001137983 */ /* 0x000f220000300800 */
[----:B------:R-:W-:Y:S01]  /*11470*/  IABS R3, R20 ;  /* 0x0000001400037213 */ /* 0x000fe20000000000 */
[----:B------:R-:W-:Y:S02]  /*11480*/  IMAD R11, R2, R4, R11 ;  /* 0x00000004020b7224 */ /* 0x000fe400078e020b */
        /* <DEDUP_REMOVED lines=10> */
[C---:B------:R-:W-:Y:S02]  /*11530*/  ISETP.GT.U32.AND P0, PT, R2.reuse, R10, PT ;  /* 0x0000000a0200720c */ /* 0x040fe40003f04070 */
[----:B------:R-:W-:Y:S02]  /*11540*/  ISETP.GT.U32.AND P3, PT, R2, R11, PT ;  /* 0x0000000b0200720c */ /* 0x000fe40003f64070 */
[----:B-----5:R-:W-:-:S05]  /*11550*/  IABS R7, R21 ;  /* 0x0000001500077213 */ /* 0x020fca0000000000 */
[--C-:B------:R-:W-:Y:S02]  /*11560*/  @!P4 IMAD.IADD R6, R6, 0x1, -R2.reuse ;  /* 0x000000010606c824 */ /* 0x100fe400078e0a02 */
[----:B------:R-:W-:-:S03]  /*11570*/  @!P6 IMAD.IADD R3, R3, 0x1, -R2 ;  /* 0x000000010303e824 */ /* 0x000fc600078e0a02 */
[----:B------:R-:W-:Y:S01]  /*11580*/  ISETP.GT.U32.AND P6, PT, R2, R6, PT ;  /* 0x000000060200720c */ /* 0x000fe20003fc4070 */
[----:B------:R-:W-:Y:S02]  /*11590*/  @!P0 IMAD.IADD R10, R10, 0x1, -R2 ;  /* 0x000000010a0a8824 */ /* 0x000fe400078e0a02 */
[----:B------:R-:W-:-:S04]  /*115a0*/  IMAD.HI.U32 R4, R0, R7, RZ ;  /* 0x0000000700047227 */ /* 0x000fc800078e00ff */
[----:B------:R-:W-:Y:S02]  /*115b0*/  @!P3 IMAD.IADD R11, R11, 0x1, -R2 ;  /* 0x000000010b0bb824 */ /* 0x000fe400078e0a02 */
[----:B------:R-:W-:Y:S02]  /*115c0*/  @!P1 IMAD.MOV R10, RZ, RZ, -R10 ;  /* 0x000000ffff0a9224 */ /* 0x000fe400078e0a0a */
[----:B------:R-:W-:Y:S02]  /*115d0*/  IMAD.MOV R4, RZ, RZ, -R4 ;  /* 0x000000ffff047224 */ /* 0x000fe400078e0a04 */
[----:B------:R-:W-:Y:S01]  /*115e0*/  @!P2 IMAD.MOV R11, RZ, RZ, -R11 ;  /* 0x000000ffff0ba224 */ /* 0x000fe200078e0a0b */
[----:B------:R0:W-:Y:S01]  /*115f0*/  STL [R1+0xd8], R13 ;  /* 0x0000d80d01007387 */ /* 0x0001e20000100800 */
[----:B------:R-:W-:Y:S01]  /*11600*/  ISETP.GE.AND P4, PT, R21, RZ, PT ;  /* 0x000000ff1500720c */ /* 0x000fe20003f86270 */
[----:B------:R-:W-:Y:S02]  /*11610*/  IMAD R7, R2, R4, R7 ;  /* 0x0000000402077224 */ /* 0x000fe400078e0207 */
[----:B------:R4:W-:Y:S01]  /*11620*/  STL [R1+0xd4], R10 ;  /* 0x0000d40a01007387 */ /* 0x0009e20000100800 */
[----:B------:R-:W-:Y:S01]  /*11630*/  @!P6 IMAD.IADD R6, R6, 0x1, -R2 ;  /* 0x000000010606e824 */ /* 0x000fe200078e0a02 */
[----:B------:R-:W-:-:S02]  /*11640*/  IABS R4, R24 ;  /* 0x0000001800047213 */ /* 0x000fc40000000000 */
[----:B------:R-:W5:Y:S01]  /*11650*/  LDL.LU R21, [R1+0x4dc] ;  /* 0x0004dc0001157983 */ /* 0x000f620000300800 */
[----:B------:R-:W-:-:S03]  /*11660*/  ISETP.GE.AND P6, PT, R24, RZ, PT ;  /* 0x000000ff1800720c */ /* 0x000fc60003fc6270 */
[----:B------:R-:W-:Y:S04]  /*11670*/  STL [R1+0xd0], R11 ;  /* 0x0000d00b01007387 */ /* 0x000fe80000100800 */
[----:B------:R-:W5:Y:S01]  /*11680*/  LDL.LU R24, [R1+0x4e0] ;  /* 0x0004e00001187983 */ /* 0x000f620000300800 */
[----:B------:R-:W-:Y:S01]  /*11690*/  IMAD.HI.U32 R9, R0, R4, RZ ;  /* 0x0000000400097227 */ /* 0x000fe200078e00ff */
[----:B--2---:R-:W-:-:S03]  /*116a0*/  IABS R8, R18 ;  /* 0x0000001200087213 */ /* 0x004fc60000000000 */
[----:B------:R-:W-:Y:S01]  /*116b0*/  IMAD.MOV R9, RZ, RZ, -R9 ;  /* 0x000000ffff097224 */ /* 0x000fe200078e0a09 */
[C---:B------:R-:W-:Y:S02]  /*116c0*/  ISETP.GT.U32.AND P0, PT, R2.reuse, R7, PT ;  /* 0x000000070200720c */ /* 0x040fe40003f04070 */
[C---:B------:R-:W-:Y:S01]  /*116d0*/  ISETP.GT.U32.AND P1, PT, R2.reuse, R3, PT ;  /* 0x000000030200720c */ /* 0x040fe20003f24070 */
[----:B------:R-:W-:Y:S02]  /*116e0*/  IMAD R4, R2, R9, R4 ;  /* 0x0000000902047224 */ /* 0x000fe400078e0204 */
[----:B------:R-:W-:-:S04]  /*116f0*/  IMAD.HI.U32 R9, R0, R8, RZ ;  /* 0x0000000800097227 */ /* 0x000fc800078e00ff */
[----:B------:R-:W-:-:S04]  /*11700*/  IMAD.MOV R9, RZ, RZ, -R9 ;  /* 0x000000ffff097224 */ /* 0x000fc800078e0a09 */
[C---:B------:R-:W-:Y:S01]  /*11710*/  IMAD R8, R2.reuse, R9, R8 ;  /* 0x0000000902087224 */ /* 0x040fe200078e0208 */
[C---:B------:R-:W-:Y:S01]  /*11720*/  ISETP.GT.U32.AND P2, PT, R2.reuse, R4, PT ;  /* 0x000000040200720c */ /* 0x040fe20003f44070 */
[--C-:B------:R-:W-:Y:S02]  /*11730*/  @!P0 IMAD.IADD R7, R7, 0x1, -R2.reuse ;  /* 0x0000000107078824 */ /* 0x100fe400078e0a02 */
[----:B------:R-:W-:Y:S01]  /*11740*/  @!P1 IMAD.IADD R3, R3, 0x1, -R2 ;  /* 0x0000000103039824 */ /* 0x000fe200078e0a02 */
[C---:B------:R-:W-:Y:S02]  /*11750*/  ISETP.GT.U32.AND P1, PT, R2.reuse, R8, PT ;  /* 0x000000080200720c */ /* 0x040fe40003f24070 */
[----:B------:R-:W-:Y:S01]  /*11760*/  ISETP.GT.U32.AND P0, PT, R2, R7, PT ;  /* 0x000000070200720c */ /* 0x000fe20003f04070 */
[----:B------:R-:W-:Y:S01]  /*11770*/  IMAD.MOV.U32 R15, RZ, RZ, R6 ;  /* 0x000000ffff0f7224 */ /* 0x000fe200078e0006 */
[----:B------:R-:W-:-:S05]  /*11780*/  ISETP.GE.AND P3, PT, R20, RZ, PT ;  /* 0x000000ff1400720c */ /* 0x000fca0003f66270 */
[----:B------:R-:W-:-:S04]  /*11790*/  @!P2 IMAD.IADD R4, R4, 0x1, -R2 ;  /* 0x000000010404a824 */ /* 0x000fc800078e0a02 */
[--C-:B------:R-:W-:Y:S01]  /*117a0*/  @!P1 IMAD.IADD R8, R8, 0x1, -R2.reuse ;  /* 0x0000000108089824 */ /* 0x100fe200078e0a02 */
[----:B------:R-:W-:Y:S01]  /*117b0*/  ISETP.GT.U32.AND P1, PT, R2, R4, PT ;  /* 0x000000040200720c */ /* 0x000fe20003f24070 */
[----:B------:R-:W-:Y:S01]  /*117c0*/  @!P0 IMAD.IADD R7, R7, 0x1, -R2 ;  /* 0x0000000107078824 */ /* 0x000fe200078e0a02 */
[----:B------:R-:W-:Y:S01]  /*117d0*/  ISETP.GE.AND P0, PT, R18, RZ, PT ;  /* 0x000000ff1200720c */ /* 0x000fe20003f06270 */
[----:B------:R-:W-:Y:S01]  /*117e0*/  @!P5 IMAD.MOV R15, RZ, RZ, -R15 ;  /* 0x000000ffff0fd224 */ /* 0x000fe200078e0a0f */
[----:B------:R-:W-:Y:S01]  /*117f0*/  ISETP.GT.U32.AND P5, PT, R2, R8, PT ;  /* 0x000000080200720c */ /* 0x000fe20003fa4070 */
[----:B------:R-:W2:Y:S01]  /*11800*/  LDL.LU R18, [R1+0x4e4] ;  /* 0x0004e40001127983 */ /* 0x000ea20000300800 */
[----:B------:R-:W-:Y:S02]  /*11810*/  IMAD.MOV.U32 R14, RZ, RZ, R3 ;  /* 0x000000ffff0e7224 */ /* 0x000fe400078e0003 */
[----:B------:R-:W-:Y:S02]  /*11820*/  @!P4 IMAD.MOV R7, RZ, RZ, -R7 ;  /* 0x000000ffff07c224 */ /* 0x000fe400078e0a07 */
[----:B------:R-:W-:-:S03]  /*11830*/  @!P3 IMAD.MOV R14, RZ, RZ, -R14 ;  /* 0x000000ffff0eb224 */ /* 0x000fc600078e0a0e */
[----:B------:R-:W-:-:S04]  /*11840*/  @!P1 IMAD.IADD R4, R4, 0x1, -R2 ;  /* 0x0000000104049824 */ /* 0x000fc800078e0a02 */
[----:B------:R-:W-:Y:S02]  /*11850*/  @!P5 IMAD.IADD R8, R8, 0x1, -R2 ;  /* 0x000000010808d824 */ /* 0x000fe400078e0a02 */
[----:B------:R-:W-:Y:S01]  /*11860*/  @!P6 IMAD.MOV R4, RZ, RZ, -R4 ;  /* 0x000000ffff04e224 */ /* 0x000fe200078e0a04 */
[----:B---3--:R-:W-:-:S05]  /*11870*/  IABS R12, R17 ;  /* 0x00000011000c7213 */ /* 0x008fca0000000000 */
[----:B0-----:R-:W-:Y:S01]  /*11880*/  IMAD.HI.U32 R13, R0, R12, RZ ;  /* 0x0000000c000d7227 */ /* 0x001fe200078e00ff */
[----:B------:R-:W-:Y:S02]  /*11890*/  ISETP.GE.AND P2, PT, R17, RZ, PT ;  /* 0x000000ff1100720c */ /* 0x000fe40003f46270 */
[----:B------:R-:W3:Y:S01]  /*118a0*/  LDL.LU R17, [R1+0x4e8] ;  /* 0x0004e80001117983 */ /* 0x000ee20000300800 */
[----:B------:R-:W-:-:S04]  /*118b0*/  IMAD.MOV R13, RZ, RZ, -R13 ;  /* 0x000000ffff0d7224 */ /* 0x000fc800078e0a0d */
[----:B------:R-:W-:Y:S01]  /*118c0*/  IMAD R12, R2, R13, R12 ;  /* 0x0000000d020c7224 */ /* 0x000fe200078e020c */
[----:B------:R-:W-:Y:S01]  /*118d0*/  STL [R1+0xb8], R15 ;  /* 0x0000b80f01007387 */ /* 0x000fe20000100800 */
[----:B----4-:R-:W-:Y:S02]  /*118e0*/  IABS R10, R22 ;  /* 0x00000016000a7213 */ /* 0x010fe40000000000 */
[----:B------:R-:W-:Y:S01]  /*118f0*/  ISETP.GE.AND P1, PT, R22, RZ, PT ;  /* 0x000000ff1600720c */ /* 0x000fe20003f26270 */
[----:B------:R0:W-:Y:S01]  /*11900*/  STL [R1+0xc4], R14 ;  /* 0x0000c40e01007387 */ /* 0x0001e20000100800 */
[----:B------:R-:W-:Y:S02]  /*11910*/  ISETP.GT.U32.AND P3, PT, R2, R12, PT ;  /* 0x0000000c0200720c */ /* 0x000fe40003f64070 */
[----:B------:R-:W-:-:S05]  /*11920*/  IABS R9, R19 ;  /* 0x0000001300097213 */ /* 0x000fca0000000000 */
[----:B------:R-:W-:-:S04]  /*11930*/  IMAD.HI.U32 R6, R0, R9, RZ ;  /* 0x0000000900067227 */ /* 0x000fc800078e00ff */
[----:B------:R-:W-:-:S04]  /*11940*/  IMAD.MOV R6, RZ, RZ, -R6 ;  /* 0x000000ffff067224 */ /* 0x000fc800078e0a06 */
[C---:B------:R-:W-:Y:S01]  /*11950*/  IMAD R9, R2.reuse, R6, R9 ;  /* 0x0000000602097224 */ /* 0x040fe200078e0209 */
[----:B------:R2:W-:Y:S04]  /*11960*/  STL [R1+0xc8], R7 ;  /* 0x0000c80701007387 */ /* 0x0005e80000100800 */
[----:B------:R-:W-:Y:S01]  /*11970*/  ISETP.GT.U32.AND P5, PT, R2, R9, PT ;  /* 0x000000090200720c */ /* 0x000fe20003fa4070 */
[----:B------:R-:W4:Y:S01]  /*11980*/  LDL.LU R22, [R1+0x4ec] ;  /* 0x0004ec0001167983 */ /* 0x000f220000300800 */
[----:B------:R-:W-:-:S05]  /*11990*/  @!P3 IMAD.IADD R12, R12, 0x1, -R2 ;  /* 0x000000010c0cb824 */ /* 0x000fca00078e0a02 */
[----:B------:R-:W-:-:S06]  /*119a0*/  ISETP.GT.U32.AND P6, PT, R2, R12, PT ;  /* 0x0000000c0200720c */ /* 0x000fcc0003fc4070 */
[----:B------:R-:W-:-:S05]  /*119b0*/  @!P5 IMAD.IADD R9, R9, 0x1, -R2 ;  /* 0x000000010909d824 */ /* 0x000fca00078e0a02 */
[----:B------:R-:W-:Y:S01]  /*119c0*/  ISETP.GT.U32.AND P5, PT, R2, R9, PT ;  /* 0x000000090200720c */ /* 0x000fe20003fa4070 */
[----:B0-----:R-:W-:Y:S02]  /*119d0*/  IMAD.MOV.U32 R14, RZ, RZ, R8 ;  /* 0x000000ffff0e7224 */ /* 0x001fe400078e0008 */
[----:B------:R-:W-:-:S04]  /*119e0*/  IMAD.HI.U32 R11, R0, R10, RZ ;  /* 0x0000000a000b7227 */ /* 0x000fc800078e00ff */
[----:B------:R-:W-:Y:S02]  /*119f0*/  @!P0 IMAD.MOV R14, RZ, RZ, -R14 ;  /* 0x000000ffff0e8224 */ /* 0x000fe400078e0a0e */
[----:B------:R-:W-:Y:S01]  /*11a00*/  IMAD.MOV R11, RZ, RZ, -R11 ;  /* 0x000000ffff0b7224 */ /* 0x000fe200078e0a0b */
[----:B------:R0:W-:Y:S01]  /*11a10*/  STL [R1+0xc0], R4 ;  /* 0x0000c00401007387 */ /* 0x0001e20000100800 */
[----:B------:R-:W-:Y:S02]  /*11a20*/  @!P6 IMAD.IADD R12, R12, 0x1, -R2 ;  /* 0x000000010c0ce824 */ /* 0x000fe400078e0a02 */
[----:B------:R-:W-:Y:S01]  /*11a30*/  IMAD R10, R2, R11, R10 ;  /* 0x0000000b020a7224 */ /* 0x000fe200078e020a */
[----:B------:R-:W-:Y:S01]  /*11a40*/  STL [R1+0xbc], R14 ;  /* 0x0000bc0e01007387 */ /* 0x000fe20000100800 */
[----:B------:R-:W-:Y:S01]  /*11a50*/  @!P5 IMAD.IADD R9, R9, 0x1, -R2 ;  /* 0x000000010909d824 */ /* 0x000fe200078e0a02 */
[----:B-----5:R-:W-:Y:S02]  /*11a60*/  IABS R3, R21 ;  /* 0x0000001500037213 */ /* 0x020fe40000000000 */
[----:B------:R-:W-:-:S02]  /*11a70*/  ISETP.GE.AND P6, PT, R21, RZ, PT ;  /* 0x000000ff1500720c */ /* 0x000fc40003fc6270 */
[----:B------:R-:W5:Y:S01]  /*11a80*/  LDL.LU R21, [R1+0x4f0] ;  /* 0x0004f00001157983 */ /* 0x000f620000300800 */
[----:B------:R-:W-:Y:S02]  /*11a90*/  IABS R11, R24 ;  /* 0x00000018000b7213 */ /* 0x000fe40000000000 */
[----:B------:R-:W-:Y:S02]  /*11aa0*/  ISETP.GE.AND P5, PT, R24, RZ, PT ;  /* 0x000000ff1800720c */ /* 0x000fe40003fa6270 */
[----:B------:R-:W5:Y:S01]  /*11ab0*/  LDL.LU R24, [R1+0x4f4] ;  /* 0x0004f40001187983 */ /* 0x000f620000300800 */
[----:B------:R-:W-:Y:S01]  /*11ac0*/  ISETP.GT.U32.AND P4, PT, R2, R10, PT ;  /* 0x0000000a0200720c */ /* 0x000fe20003f84070 */
[----:B------:R-:W-:-:S04]  /*11ad0*/  IMAD.HI.U32 R6, R0, R3, RZ ;  /* 0x0000000300067227 */ /* 0x000fc800078e00ff */
[----:B------:R-:W-:-:S08]  /*11ae0*/  IMAD.HI.U32 R13, R0, R11, RZ ;  /* 0x0000000b000d7227 */ /* 0x000fd000078e00ff */
[----:B------:R-:W-:-:S05]  /*11af0*/  @!P4 IMAD.IADD R10, R10, 0x1, -R2 ;  /* 0x000000010a0ac824 */ /* 0x000fca00078e0a02 */
[C---:B------:R-:W-:Y:S01]  /*11b00*/  ISETP.GT.U32.AND P4, PT, R2.reuse, R10, PT ;  /* 0x0000000a0200720c */ /* 0x040fe20003f84070 */
[----:B------:R-:W-:Y:S02]  /*11b10*/  IMAD.MOV R6, RZ, RZ, -R6 ;  /* 0x000000ffff067224 */ /* 0x000fe400078e0a06 */
[----:B------:R-:W-:Y:S02]  /*11b20*/  IMAD.MOV R13, RZ, RZ, -R13 ;  /* 0x000000ffff0d7224 */ /* 0x000fe400078e0a0d */
[C---:B------:R-:W-:Y:S02]  /*11b30*/  IMAD R3, R2.reuse, R6, R3 ;  /* 0x0000000602037224 */ /* 0x040fe400078e0203 */
[----:B------:R-:W-:-:S03]  /*11b40*/  IMAD R8, R2, R13, R11 ;  /* 0x0000000d02087224 */ /* 0x000fc600078e020b */
[----:B------:R-:W-:-:S03]  /*11b50*/  ISETP.GT.U32.AND P0, PT, R2, R3, PT ;  /* 0x000000030200720c */ /* 0x000fc60003f04070 */
[----:B------:R-:W-:Y:S01]  /*11b60*/  @!P4 IMAD.IADD R10, R10, 0x1, -R2 ;  /* 0x000000010a0ac824 */ /* 0x000fe200078e0a02 */
[----:B------:R-:W-:Y:S02]  /*11b70*/  ISETP.GT.U32.AND P4, PT, R2, R8, PT ;  /* 0x000000080200720c */ /* 0x000fe40003f84070 */
[----:B--2---:R-:W-:-:S05]  /*11b80*/  IABS R7, R18 ;  /* 0x0000001200077213 */ /* 0x004fca0000000000 */
[----:B0-----:R-:W-:-:S04]  /*11b90*/  IMAD.HI.U32 R4, R0, R7, RZ ;  /* 0x0000000700047227 */ /* 0x001fc800078e00ff */
[----:B------:R-:W-:Y:S02]  /*11ba0*/  IMAD.MOV R4, RZ, RZ, -R4 ;  /* 0x000000ffff047224 */ /* 0x000fe400078e0a04 */
[--C-:B------:R-:W-:Y:S02]  /*11bb0*/  @!P0 IMAD.IADD R3, R3, 0x1, -R2.reuse ;  /* 0x0000000103038824 */ /* 0x100fe400078e0a02 */
[----:B------:R-:W-:Y:S02]  /*11bc0*/  IMAD R7, R2, R4, R7 ;  /* 0x0000000402077224 */ /* 0x000fe400078e0207 */
[----:B------:R-:W-:Y:S01]  /*11bd0*/  @!P4 IMAD.IADD R8, R8, 0x1, -R2 ;  /* 0x000000010808c824 */ /* 0x000fe200078e0a02 */
[----:B------:R-:W-:Y:S01]  /*11be0*/  ISETP.GE.AND P3, PT, R19, RZ, PT ;  /* 0x000000ff1300720c */ /* 0x000fe20003f66270 */
[----:B------:R-:W-:Y:S01]  /*11bf0*/  @!P2 IMAD.MOV R12, RZ, RZ, -R12 ;  /* 0x000000ffff0ca224 */ /* 0x000fe200078e0a0c */
[C---:B------:R-:W-:Y:S02]  /*11c00*/  ISETP.GT.U32.AND P2, PT, R2.reuse, R3, PT ;  /* 0x000000030200720c */ /* 0x040fe40003f44070 */
[----:B------:R-:W-:Y:S01]  /*11c10*/  ISETP.GT.U32.AND P4, PT, R2, R8, PT ;  /* 0x000000080200720c */ /* 0x000fe20003f84070 */
[----:B------:R-:W-:Y:S01]  /*11c20*/  @!P1 IMAD.MOV R10, RZ, RZ, -R10 ;  /* 0x000000ffff0a9224 */ /* 0x000fe200078e0a0a */
[----:B------:R-:W-:Y:S07]  /*11c30*/  STL [R1+0x9c], R12 ;  /* 0x00009c0c01007387 */ /* 0x000fee0000100800 */
[----:B------:R-:W-:-:S02]  /*11c40*/  @!P3 IMAD.MOV R9, RZ, RZ, -R9 ;  /* 0x000000ffff09b224 */ /* 0x000fc400078e0a09 */
[--C-:B------:R-:W-:Y:S02]  /*11c50*/  @!P2 IMAD.IADD R3, R3, 0x1, -R2.reuse ;  /* 0x000000010303a824 */ /* 0x100fe400078e0a02 */
[----:B------:R-:W-:Y:S01]  /*11c60*/  @!P4 IMAD.IADD R8, R8, 0x1, -R2 ;  /* 0x000000010808c824 */ /* 0x000fe200078e0a02 */
[----:B------:R-:W-:Y:S04]  /*11c70*/  STL [R1+0xa0], R10 ;  /* 0x0000a00a01007387 */ /* 0x000fe80000100800 */
[----:B------:R0:W-:Y:S01]  /*11c80*/  STL [R1+0xa4], R9 ;  /* 0x0000a40901007387 */ /* 0x0001e20000100800 */
[----:B------:R-:W-:Y:S02]  /*11c90*/  @!P5 IMAD.MOV R8, RZ, RZ, -R8 ;  /* 0x000000ffff08d224 */ /* 0x000fe400078e0a08 */
[----:B0-----:R-:W-:-:S04]  /*11ca0*/  IMAD.MOV.U32 R9, RZ, RZ, R3 ;  /* 0x000000ffff097224 */ /* 0x001fc800078e0003 */
[----:B------:R-:W-:Y:S01]  /*11cb0*/  @!P6 IMAD.MOV R9, RZ, RZ, -R9 ;  /* 0x000000ffff09e224 */ /* 0x000fe200078e0a09 */
[----:B---3--:R-:W-:-:S05]  /*11cc0*/  IABS R6, R17 ;  /* 0x0000001100067213 */ /* 0x008fca0000000000 */
[----:B------:R-:W-:-:S04]  /*11cd0*/  IMAD.HI.U32 R11, R0, R6, RZ ;  /* 0x00000006000b7227 */ /* 0x000fc800078e00ff */
[----:B------:R-:W-:-:S04]  /*11ce0*/  IMAD.MOV R11, RZ, RZ, -R11 ;  /* 0x000000ffff0b7224 */ /* 0x000fc800078e0a0b */
[----:B------:R-:W-:Y:S01]  /*11cf0*/  IMAD R6, R2, R11, R6 ;  /* 0x0000000b02067224 */ /* 0x000fe200078e0206 */
[----:B------:R-:W-:Y:S02]  /*11d00*/  ISETP.GE.AND P2, PT, R17, RZ, PT ;  /* 0x000000ff1100720c */ /* 0x000fe40003f46270 */
[----:B------:R-:W2:Y:S01]  /*11d10*/  LDL.LU R17, [R1+0x4fc] ;  /* 0x0004fc0001117983 */ /* 0x000ea20000300800 */
[----:B----4-:R-:W-:-:S05]  /*11d20*/  IABS R4, R22 ;  /* 0x0000001600047213 */ /* 0x010fca0000000000 */
[----:B------:R-:W-:-:S04]  /*11d30*/  IMAD.HI.U32 R11, R0, R4, RZ ;  /* 0x00000004000b7227 */ /* 0x000fc800078e00ff */
[----:B------:R-:W-:-:S04]  /*11d40*/  IMAD.MOV R11, RZ, RZ, -R11 ;  /* 0x000000ffff0b7224 */ /* 0x000fc800078e0a0b */
[----:B------:R-:W-:-:S05]  /*11d50*/  IMAD R4, R2, R11, R4 ;  /* 0x0000000b02047224 */ /* 0x000fca00078e0204 */
[----:B------:R-:W-:Y:S01]  /*11d60*/  ISETP.GT.U32.AND P4, PT, R2, R4, PT ;  /* 0x000000040200720c */ /* 0x000fe20003f84070 */
[----:B------:R-:W-:Y:S01]  /*11d70*/  STL [R1+0xb4], R9 ;  /* 0x0000b40901007387 */ /* 0x000fe20000100800 */
[----:B------:R-:W-:-:S03]  /*11d80*/  ISETP.GE.AND P6, PT, R22, RZ, PT ;  /* 0x000000ff1600720c */ /* 0x000fc60003fc6270 */
[----:B------:R-:W3:Y:S04]  /*11d90*/  LDL.LU R22, [R1+0x500] ;  /* 0x0005000001167983 */ /* 0x000ee80000300800 */
[----:B------:R0:W-:Y:S04]  /*11da0*/  STL [R1+0xa8], R8 ;  /* 0x0000a80801007387 */ /* 0x0001e80000100800 */
[----:B------:R-:W-:Y:S01]  /*11db0*/  @!P4 IMAD.IADD R4, R4, 0x1, -R2 ;  /* 0x000000010404c824 */ /* 0x000fe200078e0a02 */
[----:B-----5:R-:W-:Y:S02]  /*11dc0*/  IABS R12, R24 ;  /* 0x00000018000c7213 */ /* 0x020fe40000000000 */
[----:B------:R-:W-:-:S02]  /*11dd0*/  ISETP.GE.AND P4, PT, R24, RZ, PT ;  /* 0x000000ff1800720c */ /* 0x000fc40003f86270 */
[----:B------:R-:W4:Y:S01]  /*11de0*/  LDL.LU R24, [R1+0x504] ;  /* 0x0005040001187983 */ /* 0x000f220000300800 */
[----:B------:R-:W-:-:S13]  /*11df0*/  ISETP.GT.U32.AND P0, PT, R2, R7, PT ;  /* 0x000000070200720c */ /* 0x000fda0003f04070 */
[----:B------:R-:W-:-:S05]  /*11e00*/  @!P0 IMAD.IADD R7, R7, 0x1, -R2 ;  /* 0x0000000107078824 */ /* 0x000fca00078e0a02 */
[----:B------:R-:W-:Y:S02]  /*11e10*/  ISETP.GT.U32.AND P3, PT, R2, R7, PT ;  /* 0x000000070200720c */ /* 0x000fe40003f64070 */
[----:B------:R-:W-:-:S11]  /*11e20*/  IABS R13, R21 ;  /* 0x00000015000d7213 */ /* 0x000fd60000000000 */
[----:B------:R-:W-:Y:S01]  /*11e30*/  @!P3 IMAD.IADD R7, R7, 0x1, -R2 ;  /* 0x000000010707b824 */ /* 0x000fe200078e0a02 */
[----:B------:R-:W-:Y:S02]  /*11e40*/  ISETP.GE.AND P3, PT, R21, RZ, PT ;  /* 0x000000ff1500720c */ /* 0x000fe40003f66270 */
[----:B------:R-:W5:Y:S01]  /*11e50*/  LDL.LU R21, [R1+0x4f8] ;  /* 0x0004f80001157983 */ /* 0x000f620000300800 */
[----:B------:R-:W-:Y:S02]  /*11e60*/  ISETP.GE.AND P0, PT, R18, RZ, PT ;  /* 0x000000ff1200720c */ /* 0x000fe40003f06270 */
[C---:B------:R-:W-:Y:S01]  /*11e70*/  ISETP.GT.U32.AND P1, PT, R2.reuse, R6, PT ;  /* 0x000000060200720c */ /* 0x040fe20003f24070 */
[----:B------:R-:W5:Y:S01]  /*11e80*/  LDL.LU R18, [R1+0x508] ;  /* 0x0005080001127983 */ /* 0x000f620000300800 */
[----:B------:R-:W-:-:S03]  /*11e90*/  ISETP.GT.U32.AND P5, PT, R2, R4, PT ;  /* 0x000000040200720c */ /* 0x000fc60003fa4070 */
[----:B------:R-:W5:Y:S08]  /*11ea0*/  LDL.LU R15, [R1+0x50c] ;  /* 0x00050c00010f7983 */ /* 0x000f700000300800 */
[----:B------:R-:W-:-:S05]  /*11eb0*/  @!P1 IMAD.IADD R6, R6, 0x1, -R2 ;  /* 0x0000000106069824 */ /* 0x000fca00078e0a02 */
[----:B------:R-:W-:Y:S01]  /*11ec0*/  ISETP.GT.U32.AND P1, PT, R2, R6, PT ;  /* 0x000000060200720c */ /* 0x000fe20003f24070 */
[----:B------:R-:W-:Y:S02]  /*11ed0*/  @!P5 IMAD.IADD R4, R4, 0x1, -R2 ;  /* 0x000000010404d824 */ /* 0x000fe400078e0a02 */
[----:B------:R-:W-:-:S10]  /*11ee0*/  @!P0 IMAD.MOV R7, RZ, RZ, -R7 ;  /* 0x000000ffff078224 */ /* 0x000fd400078e0a07 */
[----:B------:R-:W-:-:S04]  /*11ef0*/  @!P1 IMAD.IADD R6, R6, 0x1, -R2 ;  /* 0x0000000106069824 */ /* 0x000fc800078e0a02 */
[----:B0-----:R-:W-:Y:S02]  /*11f00*/  IMAD.MOV.U32 R8, RZ, RZ, R6 ;  /* 0x000000ffff087224 */ /* 0x001fe400078e0006 */
[----:B------:R-:W-:Y:S02]  /*11f10*/  IMAD.MOV.U32 R6, RZ, RZ, R4 ;  /* 0x000000ffff067224 */ /* 0x000fe400078e0004 */
[----:B------:R-:W-:Y:S01]  /*11f20*/  @!P2 IMAD.MOV R8, RZ, RZ, -R8 ;  /* 0x000000ffff08a224 */ /* 0x000fe200078e0a08 */
[----:B------:R-:W-:Y:S01]  /*11f30*/  STL [R1+0xb0], R7 ;  /* 0x0000b00701007387 */ /* 0x000fe20000100800 */
[----:B------:R-:W-:-:S03]  /*11f40*/  @!P6 IMAD.MOV R6, RZ, RZ, -R6 ;  /* 0x000000ffff06e224 */ /* 0x000fc600078e0a06 */
[----:B------:R0:W-:Y:S04]  /*11f50*/  STL [R1+0xac], R8 ;  /* 0x0000ac0801007387 */ /* 0x0001e80000100800 */
[----:B------:R1:W-:Y:S01]  /*11f60*/  STL [R1+0x1e4], R6 ;  /* 0x0001e40601007387 */ /* 0x0003e20000100800 */
[----:B------:R-:W-:-:S04]  /*11f70*/  IMAD.HI.U32 R3, R0, R13, RZ ;  /* 0x0000000d00037227 */ /* 0x000fc800078e00ff */
[----:B------:R-:W-:-:S04]  /*11f80*/  IMAD.MOV R3, RZ, RZ, -R3 ;  /* 0x000000ffff037224 */ /* 0x000fc800078e0a03 */
[----:B------:R-:W-:-:S05]  /*11f90*/  IMAD R13, R2, R3, R13 ;  /* 0x00000003020d7224 */ /* 0x000fca00078e020d */
[----:B------:R-:W-:Y:S02]  /*11fa0*/  ISETP.GT.U32.AND P1, PT, R2, R13, PT ;  /* 0x0000000d0200720c */ /* 0x000fe40003f24070 */
[----:B----4-:R-:W-:Y:S02]  /*11fb0*/  ISETP.GE.AND P6, PT, R24, RZ, PT ;  /* 0x000000ff1800720c */ /* 0x010fe40003fc6270 */
[----:B0-----:R-:W-:Y:S01]  /*11fc0*/  IABS R8, R24 ;  /* 0x0000001800087213 */ /* 0x001fe20000000000 */
[----:B------:R-:W-:Y:S02]  /*11fd0*/  IMAD.MOV.U32 R24, RZ, RZ, R26 ;  /* 0x000000ffff187224 */ /* 0x000fe400078e001a */
[----:B------:R-:W-:Y:S02]  /*11fe0*/  IMAD.MOV.U32 R26, RZ, RZ, R27 ;  /* 0x000000ffff1a7224 */ /* 0x000fe400078e001b */
[----:B------:R-:W-:Y:S02]  /*11ff0*/  IMAD.MOV.U32 R27, RZ, RZ, R25 ;  /* 0x000000ffff1b7224 */ /* 0x000fe400078e0019 */
[----:B------:R-:W-:-:S02]  /*12000*/  IMAD.MOV.U32 R25, RZ, RZ, R5 ;  /* 0x000000ffff197224 */ /* 0x000fc400078e0005 */
[----:B------:R-:W4:Y:S01]  /*12010*/  LDL.LU R5, [R1+0x510] ;  /* 0x0005100001057983 */ /* 0x000f220000300800 */
[----:B------:R-:W-:Y:S01]  /*12020*/  IMAD.HI.U32 R3, R0, R12, RZ ;  /* 0x0000000c00037227 */ /* 0x000fe200078e00ff */
[----:B--2---:R-:W-:Y:S02]  /*12030*/  IABS R10, R17 ;  /* 0x00000011000a7213 */ /* 0x004fe40000000000 */
[----:B---3--:R-:W-:Y:S01]  /*12040*/  IABS R9, R22 ;  /* 0x0000001600097213 */ /* 0x008fe20000000000 */
[----:B------:R-:W-:Y:S01]  /*12050*/  @!P1 IMAD.IADD R13, R13, 0x1, -R2 ;  /* 0x000000010d0d9824 */ /* 0x000fe200078e0a02 */
[----:B------:R-:W2:Y:S01]  /*12060*/  LDL.LU R16, [R1+0x514] ;  /* 0x0005140001107983 */ /* 0x000ea20000300800 */
[----:B------:R-:W-:-:S03]  /*12070*/  IMAD.MOV R3, RZ, RZ, -R3 ;  /* 0x000000ffff037224 */ /* 0x000fc600078e0a03 */
[C---:B------:R-:W-:Y:S01]  /*12080*/  ISETP.GT.U32.AND P1, PT, R2.reuse, R13, PT ;  /* 0x0000000d0200720c */ /* 0x040fe20003f24070 */
[----:B------:R-:W-:Y:S01]  /*12090*/  IMAD R12, R2, R3, R12 ;  /* 0x00000003020c7224 */ /* 0x000fe200078e020c */
[----:B------:R-:W3:Y:S01]  /*120a0*/  LDL.LU R20, [R1+0x518] ;  /* 0x0005180001147983 */ /* 0x000ee20000300800 */
[----:B------:R-:W-:-:S04]  /*120b0*/  IMAD.HI.U32 R3, R0, R10, RZ ;  /* 0x0000000a00037227 */ /* 0x000fc800078e00ff */
[----:B------:R-:W-:Y:S01]  /*120c0*/  IMAD.MOV R3, RZ, RZ, -R3 ;  /* 0x000000ffff037224 */ /* 0x000fe200078e0a03 */
[----:B------:R-:W-:-:S03]  /*120d0*/  ISETP.GT.U32.AND P5, PT, R2, R12, PT ;  /* 0x0000000c0200720c */ /* 0x000fc60003fa4070 */
[----:B------:R-:W-:Y:S02]  /*120e0*/  IMAD R10, R2, R3, R10 ;  /* 0x00000003020a7224 */ /* 0x000fe400078e020a */
[----:B------:R-:W-:-:S03]  /*120f0*/  @!P1 IMAD.IADD R13, R13, 0x1, -R2 ;  /* 0x000000010d0d9824 */ /* 0x000fc600078e0a02 */
[----:B------:R-:W-:Y:S01]  /*12100*/  ISETP.GT.U32.AND P1, PT, R2, R10, PT ;  /* 0x0000000a0200720c */ /* 0x000fe20003f24070 */
[----:B------:R-:W-:-:S04]  /*12110*/  IMAD.HI.U32 R7, R0, R9, RZ ;  /* 0x0000000900077227 */ /* 0x000fc800078e00ff */
[----:B------:R-:W-:Y:S01]  /*12120*/  @!P5 IMAD.IADD R12, R12, 0x1, -R2 ;  /* 0x000000010c0cd824 */ /* 0x000fe200078e0a02 */
[----:B-----5:R-:W-:Y:S01]  /*12130*/  IABS R11, R21 ;  /* 0x00000015000b7213 */ /* 0x020fe20000000000 */
[----:B------:R-:W-:-:S03]  /*12140*/  IMAD.MOV R7, RZ, RZ, -R7 ;  /* 0x000000ffff077224 */ /* 0x000fc600078e0a07 */
[----:B------:R-:W-:-:S03]  /*12150*/  ISETP.GT.U32.AND P5, PT, R2, R12, PT ;  /* 0x0000000c0200720c */ /* 0x000fc60003fa4070 */
[----:B------:R-:W-:Y:S02]  /*12160*/  @!P1 IMAD.IADD R10, R10, 0x1, -R2 ;  /* 0x000000010a0a9824 */ /* 0x000fe400078e0a02 */
[----:B------:R-:W-:Y:S02]  /*12170*/  IMAD R9, R2, R7, R9 ;  /* 0x0000000702097224 */ /* 0x000fe400078e0209 */
[----:B------:R-:W-:Y:S01]  /*12180*/  IMAD.HI.U32 R7, R0, R11, RZ ;  /* 0x0000000b00077227 */ /* 0x000fe200078e00ff */
[----:B------:R-:W-:-:S03]  /*12190*/  ISETP.GT.U32.AND P1, PT, R2, R10, PT ;  /* 0x0000000a0200720c */ /* 0x000fc60003f24070 */
[----:B------:R-:W-:Y:S01]  /*121a0*/  IMAD.HI.U32 R3, R0, R8, RZ ;  /* 0x0000000800037227 */ /* 0x000fe200078e00ff */
[----:B-1----:R-:W-:-:S03]  /*121b0*/  IABS R6, R18 ;  /* 0x0000001200067213 */ /* 0x002fc60000000000 */
[----:B------:R-:W-:Y:S02]  /*121c0*/  IMAD.MOV R7, RZ, RZ, -R7 ;  /* 0x000000ffff077224 */ /* 0x000fe400078e0a07 */
[----:B------:R-:W-:Y:S02]  /*121d0*/  IMAD.MOV R3, RZ, RZ, -R3 ;  /* 0x000000ffff037224 */ /* 0x000fe400078e0a03 */
[----:B------:R-:W-:Y:S01]  /*121e0*/  @!P5 IMAD.IADD R12, R12, 0x1, -R2 ;  /* 0x000000010c0cd824 */ /* 0x000fe200078e0a02 */
[C---:B------:R-:W-:Y:S01]  /*121f0*/  ISETP.GT.U32.AND P5, PT, R2.reuse, R9, PT ;  /* 0x000000090200720c */ /* 0x040fe20003fa4070 */
[C---:B------:R-:W-:Y:S01]  /*12200*/  IMAD R7, R2.reuse, R7, R11 ;  /* 0x0000000702077224 */ /* 0x040fe200078e020b */
[----:B------:R-:W-:Y:S01]  /*12210*/  ISETP.GE.AND P0, PT, R17, RZ, PT ;  /* 0x000000ff1100720c */ /* 0x000fe20003f06270 */
[----:B------:R-:W-:Y:S02]  /*12220*/  IMAD R8, R2, R3, R8 ;  /* 0x0000000302087224 */ /* 0x000fe400078e0208 */
[----:B------:R-:W-:-:S02]  /*12230*/  IMAD.MOV.U32 R19, RZ, RZ, R13 ;  /* 0x000000ffff137224 */ /* 0x000fc400078e000d */
[----:B------:R-:W-:-:S04]  /*12240*/  IMAD.HI.U32 R14, R0, R6, RZ ;  /* 0x00000006000e7227 */ /* 0x000fc800078e00ff */
[----:B------:R-:W-:Y:S01]  /*12250*/  @!P1 IMAD.IADD R10, R10, 0x1, -R2 ;  /* 0x000000010a0a9824 */ /* 0x000fe200078e0a02 */
[C---:B------:R-:W-:Y:S01]  /*12260*/  ISETP.GT.U32.AND P1, PT, R2.reuse, R7, PT ;  /* 0x000000070200720c */ /* 0x040fe20003f24070 */
[----:B------:R-:W-:Y:S01]  /*12270*/  @!P3 IMAD.MOV R19, RZ, RZ, -R19 ;  /* 0x000000ffff13b224 */ /* 0x000fe200078e0a13 */
[C---:B------:R-:W-:Y:S01]  /*12280*/  ISETP.GT.U32.AND P3, PT, R2.reuse, R8, PT ;  /* 0x000000080200720c */ /* 0x040fe20003f64070 */
[----:B------:R-:W-:Y:S02]  /*12290*/  IMAD.MOV R14, RZ, RZ, -R14 ;  /* 0x000000ffff0e7224 */ /* 0x000fe400078e0a0e */
[----:B------:R-:W-:Y:S02]  /*122a0*/  @!P5 IMAD.IADD R9, R9, 0x1, -R2 ;  /* 0x000000010909d824 */ /* 0x000fe400078e0a02 */
[----:B------:R-:W-:Y:S02]  /*122b0*/  IMAD R6, R2, R14, R6 ;  /* 0x0000000e02067224 */ /* 0x000fe400078e0206 */
[----:B------:R-:W-:-:S02]  /*122c0*/  IMAD.MOV.U32 R13, RZ, RZ, R10 ;  /* 0x000000ffff0d7224 */ /* 0x000fc400078e000a */
[----:B------:R-:W-:Y:S01]  /*122d0*/  IMAD.MOV.U32 R17, RZ, RZ, R12 ;  /* 0x000000ffff117224 */ /* 0x000fe200078e000c */
[C---:B------:R-:W-:Y:S01]  /*122e0*/  ISETP.GT.U32.AND P5, PT, R2.reuse, R9, PT ;  /* 0x000000090200720c */ /* 0x040fe20003fa4070 */
[----:B------:R-:W-:Y:S01]  /*122f0*/  @!P0 IMAD.MOV R13, RZ, RZ, -R13 ;  /* 0x000000ffff0d8224 */ /* 0x000fe200078e0a0d */
[----:B------:R-:W-:Y:S01]  /*12300*/  ISETP.GT.U32.AND P0, PT, R2, R6, PT ;  /* 0x000000060200720c */ /* 0x000fe20003f04070 */
[--C-:B------:R-:W-:Y:S02]  /*12310*/  @!P1 IMAD.IADD R7, R7, 0x1, -R2.reuse ;  /* 0x0000000107079824 */ /* 0x100fe400078e0a02 */
[----:B------:R-:W-:Y:S01]  /*12320*/  @!P4 IMAD.MOV R17, RZ, RZ, -R17 ;  /* 0x000000ffff11c224 */ /* 0x000fe200078e0a11 */
[----:B------:R-:W-:Y:S01]  /*12330*/  ISETP.GE.AND P2, PT, R22, RZ, PT ;  /* 0x000000ff1600720c */ /* 0x000fe20003f46270 */
[----:B------:R-:W-:Y:S01]  /*12340*/  @!P3 IMAD.IADD R8, R8, 0x1, -R2 ;  /* 0x000000010808b824 */ /* 0x000fe200078e0a02 */
[----:B------:R-:W-:Y:S01]  /*12350*/  STL [R1+0x98], R19 ;  /* 0x0000981301007387 */ /* 0x000fe20000100800 */
[----:B------:R-:W-:Y:S01]  /*12360*/  ISETP.GE.AND P4, PT, R21, RZ, PT ;  /* 0x000000ff1500720c */ /* 0x000fe20003f86270 */
[----:B------:R-:W-:Y:S01]  /*12370*/  IMAD.MOV.U32 R21, RZ, RZ, R24 ;  /* 0x000000ffff157224 */ /* 0x000fe200078e0018 */
[C---:B------:R-:W-:Y:S01]  /*12380*/  ISETP.GT.U32.AND P1, PT, R2.reuse, R7, PT ;  /* 0x000000070200720c */ /* 0x040fe20003f24070 */
[----:B------:R-:W-:Y:S01]  /*12390*/  STL [R1+0x94], R17 ;  /* 0x0000941101007387 */ /* 0x000fe20000100800 */
[----:B------:R-:W-:-:S03]  /*123a0*/  ISETP.GT.U32.AND P3, PT, R2, R8, PT ;  /* 0x000000080200720c */ /* 0x000fc60003f64070 */
[----:B------:R-:W5:Y:S01]  /*123b0*/  LDL.LU R24, [R1+0x51c] ;  /* 0x00051c0001187983 */ /* 0x000f620000300800 */
[--C-:B------:R-:W-:Y:S02]  /*123c0*/  @!P5 IMAD.IADD R9, R9, 0x1, -R2.reuse ;  /* 0x000000010909d824 */ /* 0x100fe400078e0a02 */
[----:B------:R-:W-:Y:S01]  /*123d0*/  @!P0 IMAD.IADD R6, R6, 0x1, -R2 ;  /* 0x0000000106068824 */ /* 0x000fe200078e0a02 */
[----:B------:R-:W-:Y:S01]  /*123e0*/  IABS R4, R15 ;  /* 0x0000000f00047213 */ /* 0x000fe20000000000 */
[----:B------:R-:W-:-:S03]  /*123f0*/  @!P2 IMAD.MOV R9, RZ, RZ, -R9 ;  /* 0x000000ffff09a224 */ /* 0x000fc600078e0a09 */
[----:B------:R-:W-:Y:S01]  /*12400*/  ISETP.GT.U32.AND P2, PT, R2, R6, PT ;  /* 0x000000060200720c */ /* 0x000fe20003f44070 */
[--C-:B------:R-:W-:Y:S01]  /*12410*/  @!P1 IMAD.IADD R7, R7, 0x1, -R2.reuse ;  /* 0x0000000107079824 */ /* 0x100fe200078e0a02 */
[----:B------:R-:W-:Y:S01]  /*12420*/  STL [R1+0x90], R13 ;  /* 0x0000900d01007387 */ /* 0x000fe20000100800 */
[----:B------:R-:W-:Y:S02]  /*12430*/  @!P3 IMAD.IADD R8, R8, 0x1, -R2 ;  /* 0x000000010808b824 */ /* 0x000fe400078e0a02 */
[----:B------:R-:W-:Y:S01]  /*12440*/  IMAD.HI.U32 R3, R0, R4, RZ ;  /* 0x0000000400037227 */ /* 0x000fe200078e00ff */
[----:B------:R0:W-:Y:S03]  /*12450*/  STL [R1+0x8c], R9 ;  /* 0x00008c0901007387 */ /* 0x0001e60000100800 */
[----:B------:R-:W-:Y:S02]  /*12460*/  @!P6 IMAD.MOV R8, RZ, RZ, -R8 ;  /* 0x000000ffff08e224 */ /* 0x000fe400078e0a08 */
[----:B------:R-:W-:-:S02]  /*12470*/  IMAD.MOV R3, RZ, RZ, -R3 ;  /* 0x000000ffff037224 */ /* 0x000fc400078e0a03 */
[----:B0-----:R-:W-:Y:S01]  /*12480*/  IMAD.MOV.U32 R9, RZ, RZ, R7 ;  /* 0x000000ffff097224 */ /* 0x001fe200078e0007 */
[----:B------:R-:W-:Y:S03]  /*12490*/  STL [R1+0x78], R8 ;  /* 0x0000780801007387 */ /* 0x000fe60000100800 */
[----:B------:R-:W-:Y:S02]  /*124a0*/  @!P4 IMAD.MOV R9, RZ, RZ, -R9 ;  /* 0x000000ffff09c224 */ /* 0x000fe400078e0a09 */
[----:B------:R-:W-:Y:S02]  /*124b0*/  IMAD.MOV.U32 R19, RZ, RZ, R26 ;  /* 0x000000ffff137224 */ /* 0x000fe400078e001a */
[----:B------:R-:W-:Y:S01]  /*124c0*/  IMAD R4, R2, R3, R4 ;  /* 0x0000000302047224 */ /* 0x000fe200078e0204 */
[----:B------:R-:W5:Y:S01]  /*124d0*/  LDL.LU R26, [R1+0x520] ;  /* 0x00052000011a7983 */ /* 0x000f620000300800 */
[----:B------:R-:W-:-:S03]  /*124e0*/  @!P2 IMAD.IADD R6, R6, 0x1, -R2 ;  /* 0x000000010606a824 */ /* 0x000fc600078e0a02 */
[----:B------:R-:W-:Y:S01]  /*124f0*/  STL [R1+0x7c], R9 ;  /* 0x00007c0901007387 */ /* 0x000fe20000100800 */
[----:B----4-:R-:W-:Y:S02]  /*12500*/  IABS R3, R5 ;  /* 0x0000000500037213 */ /* 0x010fe40000000000 */
[----:B------:R-:W-:Y:S02]  /*12510*/  ISETP.GE.AND P2, PT, R5, RZ, PT ;  /* 0x000000ff0500720c */ /* 0x000fe40003f46270 */
[----:B------:R-:W4:Y:S01]  /*12520*/  LDL.LU R5, [R1+0x528] ;  /* 0x0005280001057983 */ /* 0x000f220000300800 */
[----:B------:R-:W-:-:S04]  /*12530*/  IMAD.HI.U32 R12, R0, R3, RZ ;  /* 0x00000003000c7227 */ /* 0x000fc800078e00ff */
[----:B------:R-:W-:-:S04]  /*12540*/  IMAD.MOV R12, RZ, RZ, -R12 ;  /* 0x000000ffff0c7224 */ /* 0x000fc800078e0a0c */
[C---:B------:R-:W-:Y:S01]  /*12550*/  IMAD R3, R2.reuse, R12, R3 ;  /* 0x0000000c02037224 */ /* 0x040fe200078e0203 */
[----:B------:R-:W-:Y:S01]  /*12560*/  ISETP.GT.U32.AND P5, PT, R2, R4, PT ;  /* 0x000000040200720c */ /* 0x000fe20003fa4070 */
[----:B------:R-:W-:-:S03]  /*12570*/  IMAD.MOV.U32 R17, RZ, RZ, R23 ;  /* 0x000000ffff117224 */ /* 0x000fc600078e0017 */
[----:B------:R-:W-:Y:S01]  /*12580*/  ISETP.GT.U32.AND P0, PT, R2, R3, PT ;  /* 0x000000030200720c */ /* 0x000fe20003f04070 */
[----:B------:R-:W-:Y:S01]  /*12590*/  IMAD.MOV.U32 R23, RZ, RZ, R28 ;  /* 0x000000ffff177224 */ /* 0x000fe200078e001c */
[----:B---3--:R-:W-:-:S05]  /*125a0*/  IABS R28, R20 ;  /* 0x00000014001c7213 */ /* 0x008fca0000000000 */
[----:B------:R-:W-:-:S04]  /*125b0*/  IMAD.HI.U32 R10, R0, R28, RZ ;  /* 0x0000001c000a7227 */ /* 0x000fc800078e00ff */
[--C-:B------:R-:W-:Y:S02]  /*125c0*/  @!P5 IMAD.IADD R4, R4, 0x1, -R2.reuse ;  /* 0x000000010404d824 */ /* 0x100fe400078e0a02 */
[----:B------:R-:W-:Y:S02]  /*125d0*/  @!P0 IMAD.IADD R3, R3, 0x1, -R2 ;  /* 0x0000000103038824 */ /* 0x000fe400078e0a02 */
[----:B------:R-:W-:Y:S01]  /*125e0*/  IMAD.MOV R10, RZ, RZ, -R10 ;  /* 0x000000ffff0a7224 */ /* 0x000fe200078e0a0a */
[C---:B------:R-:W-:Y:S02]  /*125f0*/  ISETP.GT.U32.AND P5, PT, R2.reuse, R4, PT ;  /* 0x000000040200720c */ /* 0x040fe40003fa4070 */
[C---:B------:R-:W-:Y:S01]  /*12600*/  ISETP.GT.U32.AND P4, PT, R2.reuse, R3, PT ;  /* 0x000000030200720c */ /* 0x040fe20003f84070 */
[----:B------:R-:W-:Y:S01]  /*12610*/  IMAD R28, R2, R10, R28 ;  /* 0x0000000a021c7224 */ /* 0x000fe200078e021c */
[----:B------:R-:W-:Y:S02]  /*12620*/  ISETP.GE.AND P3, PT, R18, RZ, PT ;  /* 0x000000ff1200720c */ /* 0x000fe40003f66270 */
[----:B------:R-:W-:Y:S01]  /*12630*/  ISETP.GE.AND P0, PT, R15, RZ, PT ;  /* 0x000000ff0f00720c */ /* 0x000fe20003f06270 */
[----:B------:R-:W-:Y:S01]  /*12640*/  IMAD.MOV.U32 R22, RZ, RZ, R29 ;  /* 0x000000ffff167224 */ /* 0x000fe200078e001d */
[----:B------:R-:W-:-:S02]  /*12650*/  ISETP.GT.U32.AND P6, PT, R2, R28, PT ;  /* 0x0000001c0200720c */ /* 0x000fc40003fc4070 */
[----:B--2---:R-:W-:Y:S01]  /*12660*/  IABS R29, R16 ;  /* 0x00000010001d7213 */ /* 0x004fe20000000000 */
[----:B------:R-:W-:Y:S02]  /*12670*/  IMAD.MOV.U32 R18, RZ, RZ, R21 ;  /* 0x000000ffff127224 */ /* 0x000fe400078e0015 */
[----:B------:R-:W-:Y:S02]  /*12680*/  IMAD.MOV.U32 R21, RZ, RZ, R27 ;  /* 0x000000ffff157224 */ /* 0x000fe400078e001b */
[----:B------:R-:W-:-:S04]  /*12690*/  IMAD.HI.U32 R11, R0, R29, RZ ;  /* 0x0000001d000b7227 */ /* 0x000fc800078e00ff */
[--C-:B------:R-:W-:Y:S02]  /*126a0*/  @!P5 IMAD.IADD R4, R4, 0x1, -R2.reuse ;  /* 0x000000010404d824 */ /* 0x100fe400078e0a02 */
[----:B------:R-:W-:Y:S02]  /*126b0*/  @!P4 IMAD.IADD R3, R3, 0x1, -R2 ;  /* 0x000000010303c824 */ /* 0x000fe400078e0a02 */
[----:B------:R-:W-:Y:S02]  /*126c0*/  IMAD.MOV R11, RZ, RZ, -R11 ;  /* 0x000000ffff0b7224 */ /* 0x000fe400078e0a0b */
[----:B------:R-:W-:Y:S02]  /*126d0*/  @!P3 IMAD.MOV R6, RZ, RZ, -R6 ;  /* 0x000000ffff06b224 */ /* 0x000fe400078e0a06 */
[----:B------:R-:W-:Y:S02]  /*126e0*/  @!P0 IMAD.MOV R4, RZ, RZ, -R4 ;  /* 0x000000ffff048224 */ /* 0x000fe400078e0a04 */
[----:B------:R-:W-:-:S02]  /*126f0*/  @!P2 IMAD.MOV R3, RZ, RZ, -R3 ;  /* 0x000000ffff03a224 */ /* 0x000fc400078e0a03 */
[----:B------:R-:W-:Y:S01]  /*12700*/  @!P6 IMAD.IADD R28, R28, 0x1, -R2 ;  /* 0x000000011c1ce824 */ /* 0x000fe200078e0a02 */
[----:B------:R0:W-:Y:S01]  /*12710*/  STL [R1+0x80], R6 ;  /* 0x0000800601007387 */ /* 0x0001e20000100800 */
[----:B------:R-:W-:-:S03]  /*12720*/  IMAD R29, R2, R11, R29 ;  /* 0x0000000b021d7224 */ /* 0x000fc600078e021d */
[----:B------:R-:W-:Y:S01]  /*12730*/  STL [R1+0x84], R4 ;  /* 0x0000840401007387 */ /* 0x000fe20000100800 */
[----:B------:R-:W-:-:S03]  /*12740*/  ISETP.GT.U32.AND P6, PT, R2, R28, PT ;  /* 0x0000001c0200720c */ /* 0x000fc60003fc4070 */
[----:B------:R1:W-:Y:S01]  /*12750*/  STL [R1+0x168], R3 ;  /* 0x0001680301007387 */ /* 0x0003e20000100800 */
[----:B0-----:R-:W-:Y:S02]  /*12760*/  IABS R6, R19 ;  /* 0x0000001300067213 */ /* 0x001fe40000000000 */
[----:B------:R-:W-:Y:S01]  /*12770*/  ISETP.GT.U32.AND P1, PT, R2, R29, PT ;  /* 0x0000001d0200720c */ /* 0x000fe20003f24070 */
[----:B------:R-:W2:Y:S01]  /*12780*/  LDL R19, [R1+0x34a0] ;  /* 0x0034a00001137983 */ /* 0x000ea20000100800 */
[----:B-1----:R-:W-:Y:S02]  /*12790*/  IABS R3, R18 ;  /* 0x0000001200037213 */ /* 0x002fe40000000000 */
[----:B-----5:R-:W-:-:S03]  /*127a0*/  IABS R27, R24 ;  /* 0x00000018001b7213 */ /* 0x020fc60000000000 */
[----:B------:R-:W-:Y:S01]  /*127b0*/  @!P6 IMAD.IADD R28, R28, 0x1, -R2 ;  /* 0x000000011c1ce824 */ /* 0x000fe200078e0a02 */
[----:B------:R-:W-:-:S05]  /*127c0*/  ISETP.GE.AND P4, PT, R24, RZ, PT ;  /* 0x000000ff1800720c */ /* 0x000fca0003f86270 */
[----:B------:R-:W-:Y:S01]  /*127d0*/  @!P1 IMAD.IADD R29, R29, 0x1, -R2 ;  /* 0x000000011d1d9824 */ /* 0x000fe200078e0a02 */
[----:B------:R-:W3:Y:S01]  /*127e0*/  LDL R18, [R1+0x34a4] ;  /* 0x0034a40001127983 */ /* 0x000ee20000100800 */
[----:B------:R-:W-:-:S04]  /*127f0*/  IMAD.HI.U32 R7, R0, R27, RZ ;  /* 0x0000001b00077227 */ /* 0x000fc800078e00ff */
[----:B------:R-:W-:-:S04]  /*12800*/  IMAD.MOV R7, RZ, RZ, -R7 ;  /* 0x000000ffff077224 */ /* 0x000fc800078e0a07 */
[----:B------:R-:W-:Y:S02]  /*12810*/  IMAD R27, R2, R7, R27 ;  /* 0x00000007021b7224 */ /* 0x000fe400078e021b */
[----:B------:R-:W-:-:S04]  /*12820*/  IMAD.HI.U32 R7, R0, R6, RZ ;  /* 0x0000000600077227 */ /* 0x000fc800078e00ff */
[----:B------:R-:W-:-:S04]  /*12830*/  IMAD.HI.U32 R4, R0, R3, RZ ;  /* 0x0000000300047227 */ /* 0x000fc800078e00ff */
[----:B------:R-:W-:Y:S02]  /*12840*/  IMAD.MOV R7, RZ, RZ, -R7 ;  /* 0x000000ffff077224 */ /* 0x000fe400078e0a07 */
[----:B------:R-:W-:Y:S02]  /*12850*/  IMAD.MOV R4, RZ, RZ, -R4 ;  /* 0x000000ffff047224 */ /* 0x000fe400078e0a04 */
[C---:B------:R-:W-:Y:S02]  /*12860*/  IMAD R6, R2.reuse, R7, R6 ;  /* 0x0000000702067224 */ /* 0x040fe400078e0206 */
[----:B------:R-:W-:Y:S01]  /*12870*/  IMAD R3, R2, R4, R3 ;  /* 0x0000000402037224 */ /* 0x000fe200078e0203 */
[----:B------:R-:W-:Y:S01]  /*12880*/  ISETP.GE.AND P1, PT, R20, RZ, PT ;  /* 0x000000ff1400720c */ /* 0x000fe20003f26270 */
[----:B------:R-:W-:Y:S01]  /*12890*/  IMAD.MOV.U32 R20, RZ, RZ, R17 ;  /* 0x000000ffff147224 */ /* 0x000fe200078e0011 */
[----:B------:R-:W-:Y:S02]  /*128a0*/  ISETP.GE.AND P5, PT, R16, RZ, PT ;  /* 0x000000ff1000720c */ /* 0x000fe40003fa6270 */
[----:B------:R-:W-:-:S02]  /*128b0*/  ISETP.GE.AND P0, PT, R26, RZ, PT ;  /* 0x000000ff1a00720c */ /* 0x000fc40003f06270 */
[----:B------:R-:W-:-:S05]  /*128c0*/  IABS R26, R26 ;  /* 0x0000001a001a7213 */ /* 0x000fca0000000000 */
[----:B------:R-:W-:-:S04]  /*128d0*/  IMAD.HI.U32 R10, R0, R26, RZ ;  /* 0x0000001a000a7227 */ /* 0x000fc800078e00ff */
[----:B------:R-:W-:-:S04]  /*128e0*/  IMAD.MOV R10, RZ, RZ, -R10 ;  /* 0x000000ffff0a7224 */ /* 0x000fc800078e0a0a */
[C---:B------:R-:W-:Y:S01]  /*128f0*/  IMAD R26, R2.reuse, R10, R26 ;  /* 0x0000000a021a7224 */ /* 0x040fe200078e021a */
[----:B----4-:R-:W-:Y:S02]  /*12900*/  ISETP.GE.AND P6, PT, R5, RZ, PT ;  /* 0x000000ff0500720c */ /* 0x010fe40003fc6270 */
[----:B------:R-:W-:Y:S02]  /*12910*/  IABS R24, R5 ;  /* 0x0000000500187213 */ /* 0x000fe40000000000 */
[----:B------:R-:W4:Y:S04]  /*12920*/  LDL R5, [R1+0x10a0] ;  /* 0x0010a00001057983 */ /* 0x000f280000100800 */
[----:B------:R-:W-:Y:S04]  /*12930*/  STL [R1+0x4], R6 ;  /* 0x0000040601007387 */ /* 0x000fe80000100800 */
[----:B------:R-:W5:Y:S04]  /*12940*/  LDL R17, [R1+0x34a8] ;  /* 0x0034a80001117983 */ /* 0x000f680000100800 */
[----:B------:R0:W-:Y:S04]  /*12950*/  STL [R1], R3 ;  /* 0x0000000301007387 */ /* 0x0001e80000100800 */
[----:B------:R-:W4:Y:S04]  /*12960*/  LDL R15, [R1+0x34b0] ;  /* 0x0034b000010f7983 */ /* 0x000f280000100800 */
[----:B------:R-:W4:Y:S04]  /*12970*/  LDL R16, [R1+0x34ac] ;  /* 0x0034ac0001107983 */ /* 0x000f280000100800 */
[----:B------:R-:W4:Y:S04]  /*12980*/  LDL R14, [R1+0x34b4] ;  /* 0x0034b400010e7983 */ /* 0x000f280000100800 */
[----:B------:R-:W4:Y:S04]  /*12990*/  LDL R13, [R1+0x34b8] ;  /* 0x0034b800010d7983 */ /* 0x000f280000100800 */
[----:B------:R-:W4:Y:S04]  /*129a0*/  LDL R12, [R1+0x34bc] ;  /* 0x0034bc00010c7983 */ /* 0x000f280000100800 */
[----:B------:R-:W4:Y:S04]  /*129b0*/  LDL R11, [R1+0x34c0] ;  /* 0x0034c000010b7983 */ /* 0x000f280000100800 */
[----:B------:R-:W4:Y:S01]  /*129c0*/  LDL R10, [R1+0x34c4] ;  /* 0x0034c400010a7983 */ /* 0x000f220000100800 */
[----:B------:R-:W-:-:S13]  /*129d0*/  ISETP.GT.U32.AND P2, PT, R2, R27, PT ;  /* 0x0000001b0200720c */ /* 0x000fda0003f44070 */
[----:B------:R-:W-:-:S05]  /*129e0*/  @!P2 IMAD.IADD R27, R27, 0x1, -R2 ;  /* 0x000000011b1ba824 */ /* 0x000fca00078e0a02 */
[C---:B------:R-:W-:Y:S02]  /*129f0*/  ISETP.GT.U32.AND P2, PT, R2.reuse, R27, PT ;  /* 0x0000001b0200720c */ /* 0x040fe40003f44070 */
[----:B------:R-:W-:-:S11]  /*12a00*/  ISETP.GT.U32.AND P3, PT, R2, R29, PT ;  /* 0x0000001d0200720c */ /* 0x000fd60003f64070 */
[--C-:B------:R-:W-:Y:S01]  /*12a10*/  @!P2 IMAD.IADD R27, R27, 0x1, -R2.reuse ;  /* 0x000000011b1ba824 */ /* 0x100fe200078e0a02 */
[----:B------:R-:W-:Y:S01]  /*12a20*/  ISETP.GT.U32.AND P2, PT, R2, R26, PT ;  /* 0x0000001a0200720c */ /* 0x000fe20003f44070 */
[----:B------:R-:W-:Y:S01]  /*12a30*/  @!P3 IMAD.IADD R29, R29, 0x1, -R2 ;  /* 0x000000011d1db824 */ /* 0x000fe200078e0a02 */
[----:B------:R-:W-:Y:S02]  /*12a40*/  ISETP.GE.AND P3, PT, R25, RZ, PT ;  /* 0x000000ff1900720c */ /* 0x000fe40003f66270 */
[----:B------:R-:W-:-:S09]  /*12a50*/  IABS R25, R25 ;  /* 0x0000001900197213 */ /* 0x000fd20000000000 */
[----:B------:R-:W-:Y:S02]  /*12a60*/  @!P2 IMAD.IADD R26, R26, 0x1, -R2 ;  /* 0x000000011a1aa824 */ /* 0x000fe400078e0a02 */
[----:B------:R-:W-:-:S03]  /*12a70*/  IMAD.HI.U32 R9, R0, R25, RZ ;  /* 0x0000001900097227 */ /* 0x000fc600078e00ff */
[----:B------:R-:W-:Y:S01]  /*12a80*/  ISETP.GT.U32.AND P2, PT, R2, R26, PT ;  /* 0x0000001a0200720c */ /* 0x000fe20003f44070 */
[----:B------:R-:W-:Y:S01]  /*12a90*/  IMAD.MOV R9, RZ, RZ, -R9 ;  /* 0x000000ffff097224 */ /* 0x000fe200078e0a09 */
[----:B------:R-:W-:-:S03]  /*12aa0*/  IABS R21, R21 ;  /* 0x0000001500157213 */ /* 0x000fc60000000000 */
[----:B------:R-:W-:Y:S02]  /*12ab0*/  IMAD R25, R2, R9, R25 ;  /* 0x0000000902197224 */ /* 0x000fe400078e0219 */
[----:B0-----:R-:W-:Y:S01]  /*12ac0*/  IMAD.HI.U32 R3, R0, R21, RZ ;  /* 0x0000001500037227 */ /* 0x001fe200078e00ff */
[----:B--2---:R-:W-:Y:S01]  /*12ad0*/  IABS R19, R19 ;  /* 0x0000001300137213 */ /* 0x004fe20000000000 */
[----:B------:R-:W2:Y:S01]  /*12ae0*/  LDL R9, [R1+0x34c8] ;  /* 0x0034c80001097983 */ /* 0x000ea20000100800 */
[----:B------:R-:W-:Y:S01]  /*12af0*/  IABS R23, R23 ;  /* 0x0000001700177213 */ /* 0x000fe20000000000 */
[----:B------:R-:W-:Y:S02]  /*12b00*/  IMAD.MOV R3, RZ, RZ, -R3 ;  /* 0x000000ffff037224 */ /* 0x000fe400078e0a03 */
[----:B------:R-:W-:Y:S01]  /*12b10*/  @!P2 IMAD.IADD R26, R26, 0x1, -R2 ;  /* 0x000000011a1aa824 */ /* 0x000fe200078e0a02 */
[C---:B------:R-:W-:Y:S02]  /*12b20*/  ISETP.GT.U32.AND P2, PT, R2.reuse, R25, PT ;  /* 0x000000190200720c */ /* 0x040fe40003f44070 */
[----:B------:R-:W-:Y:S01]  /*12b30*/  IABS R22, R22 ;  /* 0x0000001600167213 */ /* 0x000fe20000000000 */
[----:B------:R-:W-:Y:S01]  /*12b40*/  IMAD R21, R2, R3, R21 ;  /* 0x0000000302157224 */ /* 0x000fe200078e0215 */
[----:B------:R-:W-:Y:S01]  /*12b50*/  IABS R20, R20 ;  /* 0x0000001400147213 */ /* 0x000fe20000000000 */
[----:B------:R-:W-:-:S04]  /*12b60*/  IMAD.HI.U32 R3, R0, R19, RZ ;  /* 0x0000001300037227 */ /* 0x000fc800078e00ff */
[----:B------:R-:W-:Y:S01]  /*12b70*/  IMAD.HI.U32 R7, R0, R23, RZ ;  /* 0x0000001700077227 */ /* 0x000fe200078e00ff */
[----:B---3--:R-:W-:-:S03]  /*12b80*/  IABS R18, R18 ;  /* 0x0000001200127213 */ /* 0x008fc60000000000 */
[----:B------:R-:W-:-:S04]  /*12b90*/  IMAD.HI.U32 R6, R0, R22, RZ ;  /* 0x0000001600067227 */ /* 0x000fc800078e00ff */
[----:B------:R-:W-:-:S04]  /*12ba0*/  IMAD.HI.U32 R4, R0, R20, RZ ;  /* 0x0000001400047227 */ /* 0x000fc800078e00ff */
[----:B------:R-:W-:Y:S02]  /*12bb0*/  IMAD.MOV R3, RZ, RZ, -R3 ;  /* 0x000000ffff037224 */ /* 0x000fe400078e0a03 */
[----:B------:R-:W-:Y:S02]  /*12bc0*/  IMAD.MOV R7, RZ, RZ, -R7 ;  /* 0x000000ffff077224 */ /* 0x000fe400078e0a07 */
[----:B------:R-:W-:Y:S02]  /*12bd0*/  IMAD.MOV R6, RZ, RZ, -R6 ;  /* 0x000000ffff067224 */ /* 0x000fe400078e0a06 */
[----:B------:R-:W-:Y:S02]  /*12be0*/  IMAD.MOV R4, RZ, RZ, -R4 ;  /* 0x000000ffff047224 */ /* 0x000fe400078e0a04 */
[----:B------:R-:W-:Y:S02]  /*12bf0*/  @!P2 IMAD.IADD R25, R25, 0x1, -R2 ;  /* 0x000000011919a824 */ /* 0x000fe400078e0a02 */
[----:B------:R-:W-:-:S02]  /*12c00*/  IMAD R19, R2, R3, R19 ;  /* 0x0000000302137224 */ /* 0x000fc400078e0213 */
[C---:B------:R-:W-:Y:S02]  /*12c10*/  IMAD R23, R2.reuse, R7, R23 ;  /* 0x0000000702177224 */ /* 0x040fe400078e0217 */
[----:B------:R-:W-:Y:S02]  /*12c20*/  IMAD R22, R2, R6, R22 ;  /* 0x0000000602167224 */ /* 0x000fe400078e0216 */
[----:B------:R-:W-:Y:S01]  /*12c30*/  IMAD.HI.U32 R7, R0, R18, RZ ;  /* 0x0000001200077227 */ /* 0x000fe200078e00ff */
[----:B------:R-:W-:-:S03]  /*12c40*/  ISETP.GT.U32.AND P2, PT, R2, R25, PT ;  /* 0x000000190200720c */ /* 0x000fc60003f44070 */
[----:B------:R-:W-:Y:S02]  /*12c50*/  IMAD R20, R2, R4, R20 ;  /* 0x0000000402147224 */ /* 0x000fe400078e0214 */
[----:B------:R-:W-:Y:S02]  /*12c60*/  IMAD.MOV R7, RZ, RZ, -R7 ;  /* 0x000000ffff077224 */ /* 0x000fe400078e0a07 */
[----:B------:R-:W-:-:S04]  /*12c70*/  IMAD.HI.U32 R8, R0, R24, RZ ;  /* 0x0000001800087227 */ /* 0x000fc800078e00ff */
[----:B------:R-:W-:Y:S02]  /*12c80*/  IMAD R18, R2, R7, R18 ;  /* 0x0000000702127224 */ /* 0x000fe400078e0212 */
[----:B------:R-:W-:-:S03]  /*12c90*/  IMAD.MOV R8, RZ, RZ, -R8 ;  /* 0x000000ffff087224 */ /* 0x000fc600078e0a08 */
[----:B------:R-:W-:Y:S01]  /*12ca0*/  STL [R1+0x35f4], R18 ;  /* 0x0035f41201007387 */ /* 0x000fe20000100800 */
[----:B------:R-:W-:Y:S02]  /*12cb0*/  @!P2 IMAD.IADD R25, R25, 0x1, -R2 ;  /* 0x000000011919a824 */ /* 0x000fe400078e0a02 */
[----:B------:R-:W-:Y:S01]  /*12cc0*/  IMAD R24, R2, R8, R24 ;  /* 0x0000000802187224 */ /* 0x000fe200078e0218 */
[----:B-----5:R-:W-:Y:S02]  /*12cd0*/  IABS R17, R17 ;  /* 0x0000001100117213 */ /* 0x020fe40000000000 */
[----:B----4-:R-:W-:Y:S02]  /*12ce0*/  IABS R15, R15 ;  /* 0x0000000f000f7213 */ /* 0x010fe40000000000 */
[----:B------:R-:W-:-:S03]  /*12cf0*/  IABS R16, R16 ;  /* 0x0000001000107213 */ /* 0x000fc60000000000 */
[----:B------:R-:W-:-:S04]  /*12d00*/  IMAD.HI.U32 R3, R0, R15, RZ ;  /* 0x0000000f00037227 */ /* 0x000fc800078e00ff */
[----:B------:R-:W-:Y:S01]  /*12d10*/  IMAD.HI.U32 R6, R0, R17, RZ ;  /* 0x0000001100067227 */ /* 0x000fe200078e00ff */
[----:B------:R-:W-:-:S03]  /*12d20*/  IABS R14, R14 ;  /* 0x0000000e000e7213 */ /* 0x000fc60000000000 */
[----:B------:R-:W-:Y:S01]  /*12d30*/  IMAD.HI.U32 R4, R0, R16, RZ ;  /* 0x0000001000047227 */ /* 0x000fe200078e00ff */
[----:B------:R-:W-:-:S03]  /*12d40*/  IABS R13, R13 ;  /* 0x0000000d000d7213 */ /* 0x000fc60000000000 */
[----:B------:R-:W-:Y:S02]  /*12d50*/  IMAD.MOV R3, RZ, RZ, -R3 ;  /* 0x000000ffff037224 */ /* 0x000fe400078e0a03 */
[----:B------:R-:W-:Y:S02]  /*12d60*/  IMAD.MOV R6, RZ, RZ, -R6 ;  /* 0x000000ffff067224 */ /* 0x000fe400078e0a06 */
[----:B------:R-:W-:Y:S02]  /*12d70*/  IMAD.MOV R4, RZ, RZ, -R4 ;  /* 0x000000ffff047224 */ /* 0x000fe400078e0a04 */
[----:B------:R-:W-:Y:S01]  /*12d80*/  IMAD R15, R2, R3, R15 ;  /* 0x00000003020f7224 */ /* 0x000fe200078e020f */
[----:B------:R-:W-:Y:S01]  /*12d90*/  IABS R12, R12 ;  /* 0x0000000c000c7213 */ /* 0x000fe20000000000 */
[----:B------:R-:W-:-:S04]  /*12da0*/  IMAD.HI.U32 R3, R0, R14, RZ ;  /* 0x0000000e00037227 */ /* 0x000fc800078e00ff */
[C---:B------:R-:W-:Y:S02]  /*12db0*/  IMAD R17, R2.reuse, R6, R17 ;  /* 0x0000000602117224 */ /* 0x040fe400078e0211 */
[----:B------:R-:W-:Y:S02]  /*12dc0*/  IMAD R16, R2, R4, R16 ;  /* 0x0000000402107224 */ /* 0x000fe400078e0210 */
[C---:B------:R-:W-:Y:S01]  /*12dd0*/  IMAD.HI.U32 R7, R0.reuse, R13, RZ ;  /* 0x0000000d00077227 */ /* 0x040fe200078e00ff */
[----:B------:R-:W-:Y:S03]  /*12de0*/  STL [R1+0x35f0], R17 ;  /* 0x0035f01101007387 */ /* 0x000fe60000100800 */
[----:B------:R-:W-:Y:S01]  /*12df0*/  IMAD.MOV R3, RZ, RZ, -R3 ;  /* 0x000000ffff037224 */ /* 0x000fe200078e0a03 */
[----:B------:R0:W-:Y:S01]  /*12e00*/  STL [R1+0x35d8], R16 ;  /* 0x0035d81001007387 */ /* 0x0001e20000100800 */
[----:B------:R-:W-:-:S04]  /*12e10*/  IMAD.HI.U32 R6, R0, R12, RZ ;  /* 0x0000000c00067227 */ /* 0x000fc800078e00ff */
[----:B------:R-:W-:Y:S02]  /*12e20*/  IMAD.MOV R7, RZ, RZ, -R7 ;  /* 0x000000ffff077224 */ /* 0x000fe400078e0a07 */
[C---:B------:R-:W-:Y:S01]  /*12e30*/  IMAD R14, R2.reuse, R3, R14 ;  /* 0x00000003020e7224 */ /* 0x040fe200078e020e */
[----:B0-----:R-:W3:Y:S01]  /*12e40*/  LDL.LU R16, [R1+0x4] ;  /* 0x0000040001107983 */ /* 0x001ee20000300800 */
[----:B------:R-:W-:Y:S02]  /*12e50*/  IMAD.MOV R6, RZ, RZ, -R6 ;  /* 0x000000ffff067224 */ /* 0x000fe400078e0a06 */
[----:B------:R-:W-:Y:S01]  /*12e60*/  IMAD R13, R2, R7, R13 ;  /* 0x00000007020d7224 */ /* 0x000fe200078e020d */
[----:B------:R0:W-:Y:S01]  /*12e70*/  STL [R1+0x35dc], R15 ;  /* 0x0035dc0f01007387 */ /* 0x0001e20000100800 */
[----:B------:R-:W-:-:S03]  /*12e80*/  IABS R11, R11 ;  /* 0x0000000b000b7213 */ /* 0x000fc60000000000 */
[----:B------:R-:W4:Y:S01]  /*12e90*/  LDL R8, [R1+0x34cc] ;  /* 0x0034cc0001087983 */ /* 0x000f220000100800 */
[----:B------:R-:W-:Y:S01]  /*12ea0*/  IABS R10, R10 ;  /* 0x0000000a000a7213 */ /* 0x000fe20000000000 */
[----:B------:R-:W-:Y:S02]  /*12eb0*/  IMAD R12, R2, R6, R12 ;  /* 0x00000006020c7224 */ /* 0x000fe400078e020c */
[----:B0-----:R-:W5:Y:S04]  /*12ec0*/  LDL.LU R15, [R1] ;  /* 0x00000000010f7983 */ /* 0x001f680000300800 */
[----:B------:R0:W-:Y:S04]  /*12ed0*/  STL [R1+0x35e8], R25 ;  /* 0x0035e81901007387 */ /* 0x0001e80000100800 */
[----:B------:R1:W-:Y:S04]  /*12ee0*/  STL [R1+0x35d0], R14 ;  /* 0x0035d00e01007387 */ /* 0x0003e80000100800 */
[----:B------:R-:W3:Y:S04]  /*12ef0*/  LDL R17, [R1+0x34e4] ;  /* 0x0034e40001117983 */ /* 0x000ee80000100800 */
[----:B0-----:R-:W3:Y:S04]  /*12f00*/  LDL R25, [R1+0x34e0] ;  /* 0x0034e00001197983 */ /* 0x001ee80000100800 */
[----:B-1----:R-:W3:Y:S04]  /*12f10*/  LDL R14, [R1+0x34dc] ;  /* 0x0034dc00010e7983 */ /* 0x002ee80000100800 */
[----:B------:R-:W3:Y:S01]  /*12f20*/  LDL R7, [R1+0x34d0] ;  /* 0x0034d00001077983 */ /* 0x000ee20000100800 */
[----:B------:R-:W-:-:S03]  /*12f30*/  IMAD.HI.U32 R3, R0, R11, RZ ;  /* 0x0000000b00037227 */ /* 0x000fc600078e00ff */
[----:B------:R0:W-:Y:S01]  /*12f40*/  STL [R1+0x35d4], R13 ;  /* 0x0035d40d01007387 */ /* 0x0001e20000100800 */
[----:B------:R-:W-:-:S03]  /*12f50*/  IMAD.HI.U32 R4, R0, R10, RZ ;  /* 0x0000000a00047227 */ /* 0x000fc600078e00ff */
[----:B------:R-:W5:Y:S01]  /*12f60*/  LDL R6, [R1+0x34d4] ;  /* 0x0034d40001067983 */ /* 0x000f620000100800 */
[----:B------:R-:W-:-:S03]  /*12f70*/  IMAD.MOV R3, RZ, RZ, -R3 ;  /* 0x000000ffff037224 */ /* 0x000fc600078e0a03 */
[----:B0-----:R-:W5:Y:S01]  /*12f80*/  LDL R13, [R1+0x34d8] ;  /* 0x0034d800010d7983 */ /* 0x001f620000100800 */
[----:B------:R-:W-:Y:S02]  /*12f90*/  IMAD.MOV R4, RZ, RZ, -R4 ;  /* 0x000000ffff047224 */ /* 0x000fe400078e0a04 */
[C---:B------:R-:W-:Y:S02]  /*12fa0*/  IMAD R11, R2.reuse, R3, R11 ;  /* 0x00000003020b7224 */ /* 0x040fe400078e020b */
[----:B------:R-:W-:Y:S01]  /*12fb0*/  IMAD R10, R2, R4, R10 ;  /* 0x00000004020a7224 */ /* 0x000fe200078e020a */
[----:B------:R0:W-:Y:S04]  /*12fc0*/  STL [R1+0x35e0], R12 ;  /* 0x0035e00c01007387 */ /* 0x0001e80000100800 */
[----:B------:R1:W-:Y:S04]  /*12fd0*/  STL [R1+0x35e4], R11 ;  /* 0x0035e40b01007387 */ /* 0x0003e80000100800 */
[----:B------:R0:W-:Y:S04]  /*12fe0*/  STL [R1+0x35ec], R10 ;  /* 0x0035ec0a01007387 */ /* 0x0001e80000100800 */
[----:B------:R-:W5:Y:S01]  /*12ff0*/  LDL R18, [R1+0x34e8] ;  /* 0x0034e80001127983 */ /* 0x000f620000100800 */
[----:B--2---:R-:W-:-:S05]  /*13000*/  IABS R9, R9 ;  /* 0x0000000900097213 */ /* 0x004fca0000000000 */
[----:B------:R-:W-:-:S04]  /*13010*/  IMAD.HI.U32 R3, R0, R9, RZ ;  /* 0x0000000900037227 */ /* 0x000fc800078e00ff */
[----:B------:R-:W-:-:S04]  /*13020*/  IMAD.MOV R3, RZ, RZ, -R3 ;  /* 0x000000ffff037224 */ /* 0x000fc800078e0a03 */
[----:B------:R-:W-:Y:S01]  /*13030*/  IMAD R9, R2, R3, R9 ;  /* 0x0000000302097224 */ /* 0x000fe200078e0209 */
[----:B----4-:R-:W-:-:S05]  /*13040*/  IABS R8, R8 ;  /* 0x0000000800087213 */ /* 0x010fca0000000000 */
[----:B------:R-:W-:-:S04]  /*13050*/  IMAD.HI.U32 R3, R0, R8, RZ ;  /* 0x0000000800037227 */ /* 0x000fc800078e00ff */
[----:B------:R-:W-:-:S04]  /*13060*/  IMAD.MOV R3, RZ, RZ, -R3 ;  /* 0x000000ffff037224 */ /* 0x000fc800078e0a03 */
[----:B------:R-:W-:Y:S01]  /*13070*/  IMAD R8, R2, R3, R8 ;  /* 0x0000000302087224 */ /* 0x000fe200078e0208 */
[----:B---3--:R-:W-:Y:S02]  /*13080*/  IABS R7, R7 ;  /* 0x0000000700077213 */ /* 0x008fe40000000000 */
[----:B0-----:R-:W-:Y:S02]  /*13090*/  IABS R12, R14 ;  /* 0x0000000e000c7213 */ /* 0x001fe40000000000 */
[----:B-----5:R-:W-:Y:S02]  /*130a0*/  IABS R6, R6 ;  /* 0x0000000600067213 */ /* 0x020fe40000000000 */
[----:B------:R-:W-:Y:S01]  /*130b0*/  IABS R4, R13 ;  /* 0x0000000d00047213 */ /* 0x000fe20000000000 */
[----:B------:R-:W-:-:S04]  /*130c0*/  IMAD.HI.U32 R13, R0, R7, RZ ;  /* 0x00000007000d7227 */ /* 0x000fc800078e00ff */
[----:B-1----:R-:W-:-:S04]  /*130d0*/  IMAD.HI.U32 R11, R0, R6, RZ ;  /* 0x00000006000b7227 */ /* 0x002fc800078e00ff */
[----:B------:R-:W-:Y:S02]  /*130e0*/  IMAD.MOV R13, RZ, RZ, -R13 ;  /* 0x000000ffff0d7224 */ /* 0x000fe400078e0a0d */
[----:B------:R-:W-:-:S04]  /*130f0*/  IMAD.HI.U32 R10, R0, R4, RZ ;  /* 0x00000004000a7227 */ /* 0x000fc800078e00ff */
[----:B------:R-:W-:Y:S02]  /*13100*/  IMAD.MOV.U32 R3, RZ, RZ, R12 ;  /* 0x000000ffff037224 */ /* 0x000fe400078e000c */
[----:B------:R-:W-:Y:S02]  /*13110*/  IMAD.MOV R11, RZ, RZ, -R11 ;  /* 0x000000ffff0b7224 */ /* 0x000fe400078e0a0b */
[----:B------:R-:W-:Y:S01]  /*13120*/  IMAD R7, R2, R13, R7 ;  /* 0x0000000d02077224 */ /* 0x000fe200078e0207 */
[----:B------:R-:W-:Y:S01]  /*13130*/  IABS R12, R17 ;  /* 0x00000011000c7213 */ /* 0x000fe20000000000 */
[----:B------:R-:W-:Y:S02]  /*13140*/  IMAD.MOV R10, RZ, RZ, -R10 ;  /* 0x000000ffff0a7224 */ /* 0x000fe400078e0a0a */
[----:B------:R-:W-:-:S04]  /*13150*/  IMAD.HI.U32 R13, R0, R3, RZ ;  /* 0x00000003000d7227 */ /* 0x000fc800078e00ff */
[C---:B------:R-:W-:Y:S01]  /*13160*/  IMAD R6, R2.reuse, R11, R6 ;  /* 0x0000000b02067224 */ /* 0x040fe200078e0206 */
[----:B------:R-:W-:Y:S01]  /*13170*/  IABS R11, R25 ;  /* 0x00000019000b7213 */ /* 0x000fe20000000000 */
[----:B------:R-:W-:Y:S01]  /*13180*/  IMAD R4, R2, R10, R4 ;  /* 0x0000000a02047224 */ /* 0x000fe200078e0204 */
[----:B------:R-:W-:Y:S01]  /*13190*/  IABS R10, R18 ;  /* 0x00000012000a7213 */ /* 0x000fe20000000000 */
[----:B------:R-:W-:Y:S01]  /*131a0*/  IMAD.MOV R14, RZ, RZ, -R13 ;  /* 0x000000ffff0e7224 */ /* 0x000fe200078e0a0d */
[----:B------:R-:W-:Y:S01]  /*131b0*/  IABS R13, R5 ;  /* 0x00000005000d7213 */ /* 0x000fe20000000000 */
[----:B------:R-:W-:Y:S02]  /*131c0*/  IMAD.MOV.U32 R18, RZ, RZ, R12 ;  /* 0x000000ffff127224 */ /* 0x000fe400078e000c */
[----:B------:R-:W-:-:S04]  /*131d0*/  IMAD.HI.U32 R12, R0, R11, RZ ;  /* 0x0000000b000c7227 */ /* 0x000fc800078e00ff */
[----:B------:R-:W-:Y:S02]  /*131e0*/  IMAD.MOV.U32 R25, RZ, RZ, R13 ;  /* 0x000000ffff197224 */ /* 0x000fe400078e000d */
[----:B------:R-:W-:Y:S02]  /*131f0*/  IMAD.MOV R13, RZ, RZ, -R12 ;  /* 0x000000ffff0d7224 */ /* 0x000fe400078e0a0c */
[----:B------:R-:W-:Y:S02]  /*13200*/  IMAD R3, R2, R14, R3 ;  /* 0x0000000e02037224 */ /* 0x000fe400078e0203 */
[----:B------:R-:W-:Y:S02]  /*13210*/  IMAD.MOV.U32 R12, RZ, RZ, R29 ;  /* 0x000000ffff0c7224 */ /* 0x000fe400078e001d */
[----:B------:R-:W-:-:S04]  /*13220*/  IMAD.HI.U32 R14, R0, R18, RZ ;  /* 0x00000012000e7227 */ /* 0x000fc800078e00ff */
[----:B------:R-:W-:Y:S02]  /*13230*/  @!P5 IMAD.MOV R12, RZ, RZ, -R12 ;  /* 0x000000ffff0cd224 */ /* 0x000fe400078e0a0c */
[----:B------:R-:W-:Y:S02]  /*13240*/  IMAD.MOV R29, RZ, RZ, -R14 ;  /* 0x000000ffff1d7224 */ /* 0x000fe400078e0a0e */
[----:B------:R-:W-:Y:S02]  /*13250*/  IMAD.MOV.U32 R14, RZ, RZ, R28 ;  /* 0x000000ffff0e7224 */ /* 0x000fe400078e001c */
[----:B------:R-:W-:Y:S02]  /*13260*/  IMAD.MOV.U32 R28, RZ, RZ, R13 ;  /* 0x000000ffff1c7224 */ /* 0x000fe400078e000d */
[----:B------:R-:W2:Y:S01]  /*13270*/  LDL R13, [R1+0x34ec] ;  /* 0x0034ec00010d7983 */ /* 0x000ea20000100800 */
[----:B------:R-:W-:-:S03]  /*13280*/  @!P1 IMAD.MOV R14, RZ, RZ, -R14 ;  /* 0x000000ffff0e9224 */ /* 0x000fc600078e0a0e */
[----:B------:R0:W-:Y:S02]  /*13290*/  STL [R1+0x3c], R12 ;  /* 0x00003c0c01007387 */ /* 0x0001e40000100800 */
[----:B0-----:R-:W-:Y:S02]  /*132a0*/  IMAD.MOV.U32 R12, RZ, RZ, R27 ;  /* 0x000000ffff0c7224 */ /* 0x001fe400078e001b */
[----:B------:R-:W-:Y:S02]  /*132b0*/  IMAD.MOV.U32 R27, RZ, RZ, R11 ;  /* 0x000000ffff1b7224 */ /* 0x000fe400078e000b */
[----:B------:R-:W-:Y:S02]  /*132c0*/  IMAD.MOV.U32 R11, RZ, RZ, R26 ;  /* 0x000000ffff0b7224 */ /* 0x000fe400078e001a */
[----:B------:R-:W-:Y:S01]  /*132d0*/  @!P4 IMAD.MOV R12, RZ, RZ, -R12 ;  /* 0x000000ffff0cc224 */ /* 0x000fe200078e0a0c */
[----:B------:R0:W-:Y:S01]  /*132e0*/  STL [R1+0x38], R14 ;  /* 0x0000380e01007387 */ /* 0x0001e20000100800 */
[----:B------:R-:W-:-:S02]  /*132f0*/  @!P0 IMAD.MOV R11, RZ, RZ, -R11 ;  /* 0x000000ffff0b8224 */ /* 0x000fc400078e0a0b */
[----:B------:R-:W-:-:S04]  /*13300*/  IMAD.HI.U32 R17, R0, R10, RZ ;  /* 0x0000000a00117227 */ /* 0x000fc800078e00ff */
[----:B------:R-:W-:Y:S01]  /*13310*/  IMAD.HI.U32 R26, R0, R25, RZ ;  /* 0x00000019001a7227 */ /* 0x000fe200078e00ff */
[----:B0-----:R-:W3:Y:S03]  /*13320*/  LDL R14, [R1+0x3488] ;  /* 0x00348800010e7983 */ /* 0x001ee60000100800 */
[C---:B------:R-:W-:Y:S01]  /*13330*/  IMAD R27, R2.reuse, R28, R27 ;  /* 0x0000001c021b7224 */ /* 0x040fe200078e021b */
[----:B------:R0:W-:Y:S01]  /*13340*/  STL [R1+0x34], R12 ;  /* 0x0000340c01007387 */ /* 0x0001e20000100800 */
[C---:B------:R-:W-:Y:S02]  /*13350*/  IMAD R28, R2.reuse, R29, R18 ;  /* 0x0000001d021c7224 */ /* 0x040fe400078e0212 */
[----:B------:R-:W-:Y:S02]  /*13360*/  IMAD.MOV R29, RZ, RZ, -R17 ;  /* 0x000000ffff1d7224 */ /* 0x000fe400078e0a11 */
[----:B------:R-:W-:Y:S01]  /*13370*/  IMAD.MOV R26, RZ, RZ, -R26 ;  /* 0x000000ffff1a7224 */ /* 0x000fe200078e0a1a */
[----:B0-----:R-:W4:Y:S04]  /*13380*/  LDL R12, [R1+0x348c] ;  /* 0x00348c00010c7983 */ /* 0x001f280000100800 */
[----:B------:R0:W-:Y:S01]  /*13390*/  STL [R1+0x30], R11 ;  /* 0x0000300b01007387 */ /* 0x0001e20000100800 */
[----:B------:R-:W-:-:S02]  /*133a0*/  IMAD R29, R2, R29, R10 ;  /* 0x0000001d021d7224 */ /* 0x000fc400078e020a */
[C---:B------:R-:W-:Y:S01]  /*133b0*/  IMAD R26, R2.reuse, R26, R25 ;  /* 0x0000001a021a7224 */ /* 0x040fe200078e0219 */
[----:B0-----:R-:W5:Y:S04]  /*133c0*/  LDL R11, [R1+0x3494] ;  /* 0x00349400010b7983 */ /* 0x001f680000100800 */
[----:B------:R-:W5:Y:S04]  /*133d0*/  LDL.LU R18, [R1+0x35f4] ;  /* 0x0035f40001127983 */ /* 0x000f680000300800 */
[----:B------:R-:W5:Y:S04]  /*133e0*/  LDL.LU R17, [R1+0x35f0] ;  /* 0x0035f00001117983 */ /* 0x000f680000300800 */
[----:B------:R-:W5:Y:S04]  /*133f0*/  LDL.LU R10, [R1+0x35ec] ;  /* 0x0035ec00010a7983 */ /* 0x000f680000300800 */
[----:B------:R-:W5:Y:S01]  /*13400*/  LDL.LU R25, [R1+0x35e8] ;  /* 0x0035e80001197983 */ /* 0x000f620000300800 */
[----:B------:R-:W-:-:S13]  /*13410*/  ISETP.GT.U32.AND P2, PT, R2, R24, PT ;  /* 0x000000180200720c */ /* 0x000fda0003f44070 */
[----:B------:R-:W-:Y:S01]  /*13420*/  @!P2 IMAD.IADD R24, R24, 0x1, -R2 ;  /* 0x000000011818a824 */ /* 0x000fe200078e0a02 */
[----:B------:R-:W-:-:S13]  /*13430*/  ISETP.GT.U32.AND P2, PT, R2, R16, PT ;  /* 0x000000100200720c */ /* 0x000fda0003f44070 */
[----:B------:R-:W-:Y:S01]  /*13440*/  @!P2 IMAD.IADD R16, R16, 0x1, -R2 ;  /* 0x000000011010a824 */ /* 0x000fe200078e0a02 */
        /* <DEDUP_REMOVED lines=8> */
[C---:B------:R-:W-:Y:S02]  /*134d0*/  ISETP.GT.U32.AND P2, PT, R2.reuse, R24, PT ;  /* 0x000000180200720c */ /* 0x040fe40003f44070 */
[C---:B------:R-:W-:Y:S01]  /*134e0*/  ISETP.GT.U32.AND P5, PT, R2.reuse, R23, PT ;  /* 0x000000170200720c */ /* 0x040fe20003fa4070 */
[--C-:B------:R-:W-:Y:S01]  /*134f0*/  @!P4 IMAD.IADD R15, R15, 0x1, -R2.reuse ;  /* 0x000000010f0fc824 */ /* 0x100fe200078e0a02 */
[----:B------:R-:W-:Y:S01]  /*13500*/  ISETP.GT.U32.AND P4, PT, R2, R19, PT ;  /* 0x000000130200720c */ /* 0x000fe20003f84070 */
[----:B------:R-:W-:Y:S01]  /*13510*/  @!P1 IMAD.IADD R16, R16, 0x1, -R2 ;  /* 0x0000000110109824 */ /* 0x000fe200078e0a02 */
[----:B------:R-:W-:-:S07]  /*13520*/  ISETP.GT.U32.AND P1, PT, R2, R20, PT ;  /* 0x000000140200720c */ /* 0x000fce0003f24070 */
[--C-:B------:R-:W-:Y:S01]  /*13530*/  @!P2 IMAD.IADD R24, R24, 0x1, -R2.reuse ;  /* 0x000000011818a824 */ /* 0x100fe200078e0a02 */
[----:B------:R-:W-:Y:S01]  /*13540*/  ISETP.GT.U32.AND P2, PT, R2, R21, PT ;  /* 0x000000150200720c */ /* 0x000fe20003f44070 */
[--C-:B------:R-:W-:Y:S02]  /*13550*/  @!P5 IMAD.IADD R23, R23, 0x1, -R2.reuse ;  /* 0x000000011717d824 */ /* 0x100fe400078e0a02 */
[--C-:B------:R-:W-:Y:S02]  /*13560*/  @!P4 IMAD.IADD R19, R19, 0x1, -R2.reuse ;  /* 0x000000011313c824 */ /* 0x100fe400078e0a02 */
[----:B------:R-:W-:-:S08]  /*13570*/  @!P1 IMAD.IADD R20, R20, 0x1, -R2 ;  /* 0x0000000114149824 */ /* 0x000fd000078e0a02 */
[----:B------:R-:W-:Y:S01]  /*13580*/  @!P2 IMAD.IADD R21, R21, 0x1, -R2 ;  /* 0x000000011515a824 */ /* 0x000fe200078e0a02 */
[----:B------:R-:W-:Y:S01]  /*13590*/  ISETP.GT.U32.AND P0, PT, R2, R22, PT ;  /* 0x000000160200720c */ /* 0x000fe20003f04070 */
[----:B------:R-:W-:-:S12]  /*135a0*/  @!P6 IMAD.MOV R24, RZ, RZ, -R24 ;  /* 0x000000ffff18e224 */ /* 0x000fd800078e0a18 */
[----:B------:R-:W-:Y:S01]  /*135b0*/  @!P0 IMAD.IADD R22, R22, 0x1, -R2 ;  /* 0x0000000116168824 */ /* 0x000fe200078e0a02 */
[----:B--2---:R-:W-:Y:S02]  /*135c0*/  ISETP.GE.AND P2, PT, R13, RZ, PT ;  /* 0x000000ff0d00720c */ /* 0x004fe40003f46270 */
[----:B------:R-:W2:Y:S11]  /*135d0*/  LDL R13, [R1+0x3498] ;  /* 0x00349800010d7983 */ /* 0x000eb60000100800 */
[----:B------:R-:W-:Y:S01]  /*135e0*/  @!P2 IMAD.MOV R16, RZ, RZ, -R16 ;  /* 0x000000ffff10a224 */ /* 0x000fe200078e0a10 */
[----:B---3--:R-:W-:-:S02]  /*135f0*/  ISETP.GE.AND P1, PT, R14, RZ, PT ;  /* 0x000000ff0e00720c */ /* 0x008fc40003f26270 */
[----:B------:R-:W3:Y:S01]  /*13600*/  LDL R14, [R1+0x349c] ;  /* 0x00349c00010e7983 */ /* 0x000ee20000100800 */
[----:B----4-:R-:W-:Y:S02]  /*13610*/  ISETP.GE.AND P4, PT, R12, RZ, PT ;  /* 0x000000ff0c00720c */ /* 0x010fe40003f86270 */
[----:B-----5:R-:W-:Y:S01]  /*13620*/  ISETP.GT.U32.AND P5, PT, R2, R18, PT ;  /* 0x000000120200720c */ /* 0x020fe20003fa4070 */
[----:B------:R-:W-:-:S12]  /*13630*/  IMAD.MOV.U32 R12, RZ, RZ, R25 ;  /* 0x000000ffff0c7224 */ /* 0x000fd800078e0019 */
[----:B------:R-:W-:Y:S01]  /*13640*/  @!P5 IMAD.IADD R18, R18, 0x1, -R2 ;  /* 0x000000011212d824 */ /* 0x000fe200078e0a02 */
[----:B------:R-:W4:Y:S01]  /*13650*/  LDL R25, [R1+0x34a0] ;  /* 0x0034a00001197983 */ /* 0x000f220000100800 */
[----:B------:R-:W-:Y:S01]  /*13660*/  @!P3 IMAD.MOV R12, RZ, RZ, -R12 ;  /* 0x000000ffff0cb224 */ /* 0x000fe200078e0a0c */
[----:B------:R-:W-:Y:S02]  /*13670*/  ISETP.GE.AND P5, PT, R11, RZ, PT ;  /* 0x000000ff0b00720c */ /* 0x000fe40003fa6270 */
[----:B------:R-:W5:Y:S04]  /*13680*/  LDL.LU R11, [R1+0x35e4] ;  /* 0x0035e400010b7983 */ /* 0x000f680000300800 */
[----:B------:R0:W-:Y:S04]  /*13690*/  STL [R1+0x2c], R12 ;  /* 0x00002c0c01007387 */ /* 0x0001e80000100800 */
[----:B0-----:R-:W5:Y:S04]  /*136a0*/  LDL.LU R12, [R1+0x35e0] ;  /* 0x0035e000010c7983 */ /* 0x001f680000300800 */
[----:B------:R0:W-:Y:S02]  /*136b0*/  STL [R1+0x28], R24 ;  /* 0x0000281801007387 */ /* 0x0001e40000100800 */
[----:B0-----:R-:W-:-:S02]  /*136c0*/  IMAD.MOV.U32 R24, RZ, RZ, R15 ;  /* 0x000000ffff187224 */ /* 0x001fc400078e000f */
[----:B------:R-:W5:Y:S02]  /*136d0*/  LDL.LU R15, [R1+0x35dc] ;  /* 0x0035dc00010f7983 */ /* 0x000f640000300800 */
[----:B------:R-:W-:Y:S02]  /*136e0*/  @!P1 IMAD.MOV R24, RZ, RZ, -R24 ;  /* 0x000000ffff189224 */ /* 0x000fe400078e0a18 */
[----:B------:R0:W-:Y:S02]  /*136f0*/  STL [R1+0x24], R16 ;  /* 0x0000241001007387 */ /* 0x0001e40000100800 */
[----:B0-----:R-:W-:Y:S02]  /*13700*/  IMAD.MOV.U32 R16, RZ, RZ, R23 ;  /* 0x000000ffff107224 */ /* 0x001fe400078e0017 */
[----:B------:R-:W5:Y:S02]  /*13710*/  LDL R23, [R1+0x34a4] ;  /* 0x0034a40001177983 */ /* 0x000f640000100800 */
[----:B------:R-:W-:-:S02]  /*13720*/  @!P4 IMAD.MOV R16, RZ, RZ, -R16 ;  /* 0x000000ffff10c224 */ /* 0x000fc400078e0a10 */
[----:B------:R0:W-:Y:S02]  /*13730*/  STL [R1+0x20], R24 ;  /* 0x0000201801007387 */ /* 0x0001e40000100800 */
[----:B0-----:R-:W-:Y:S02]  /*13740*/  IMAD.MOV.U32 R24, RZ, RZ, R22 ;  /* 0x000000ffff187224 */ /* 0x001fe400078e0016 */
[----:B------:R-:W5:Y:S04]  /*13750*/  LDL R22, [R1+0x34a8] ;  /* 0x0034a80001167983 */ /* 0x000f680000100800 */
[----:B------:R0:W-:Y:S04]  /*13760*/  STL [R1+0x1c], R16 ;  /* 0x00001c1001007387 */ /* 0x0001e80000100800 */
[----:B0-----:R-:W5:Y:S01]  /*13770*/  LDL.LU R16, [R1+0x35d8] ;  /* 0x0035d80001107983 */ /* 0x001f620000300800 */
[----:B------:R-:W-:-:S05]  /*13780*/  @!P5 IMAD.MOV R24, RZ, RZ, -R24 ;  /* 0x000000ffff18d224 */ /* 0x000fca00078e0a18 */
[----:B------:R0:W-:Y:S04]  /*13790*/  STL [R1+0x18], R24 ;  /* 0x0000181801007387 */ /* 0x0001e80000100800 */
[----:B0-----:R-:W5:Y:S01]  /*137a0*/  LDL R24, [R1+0x34b0] ;  /* 0x0034b00001187983 */ /* 0x001f620000100800 */
[C---:B------:R-:W-:Y:S02]  /*137b0*/  ISETP.GT.U32.AND P0, PT, R2.reuse, R17, PT ;  /* 0x000000110200720c */ /* 0x040fe40003f04070 */
[----:B------:R-:W-:-:S11]  /*137c0*/  ISETP.GT.U32.AND P3, PT, R2, R20, PT ;  /* 0x000000140200720c */ /* 0x000fd60003f64070 */
[--C-:B------:R-:W-:Y:S01]  /*137d0*/  @!P0 IMAD.IADD R17, R17, 0x1, -R2.reuse ;  /* 0x0000000111118824 */ /* 0x100fe200078e0a02 */
[----:B------:R-:W-:Y:S01]  /*137e0*/  ISETP.GT.U32.AND P0, PT, R2, R21, PT ;  /* 0x000000150200720c */ /* 0x000fe20003f04070 */
[----:B------:R-:W-:-:S03]  /*137f0*/  @!P3 IMAD.IADD R20, R20, 0x1, -R2 ;  /* 0x000000011414b824 */ /* 0x000fc600078e0a02 */
[----:B------:R-:W-:-:S09]  /*13800*/  ISETP.GT.U32.AND P1, PT, R2, R17, PT ;  /* 0x000000110200720c */ /* 0x000fd20003f24070 */
[----:B------:R-:W-:Y:S01]  /*13810*/  @!P0 IMAD.IADD R21, R21, 0x1, -R2 ;  /* 0x0000000115158824 */ /* 0x000fe200078e0a02 */
[----:B------:R-:W-:-:S03]  /*13820*/  ISETP.GT.U32.AND P6, PT, R2, R18, PT ;  /* 0x000000120200720c */ /* 0x000fc60003fc4070 */
[----:B------:R-:W-:Y:S01]  /*13830*/  @!P1 IMAD.IADD R17, R17, 0x1, -R2 ;  /* 0x0000000111119824 */ /* 0x000fe200078e0a02 */
[----:B------:R-:W-:-:S09]  /*13840*/  ISETP.GT.U32.AND P2, PT, R2, R19, PT ;  /* 0x000000130200720c */ /* 0x000fd20003f44070 */
[----:B------:R-:W-:-:S04]  /*13850*/  @!P6 IMAD.IADD R18, R18, 0x1, -R2 ;  /* 0x000000011212e824 */ /* 0x000fc800078e0a02 */
[----:B------:R-:W-:Y:S01]  /*13860*/  @!P2 IMAD.IADD R19, R19, 0x1, -R2 ;  /* 0x000000011313a824 */ /* 0x000fe200078e0a02 */
[----:B--2---:R-:W-:Y:S02]  /*13870*/  ISETP.GE.AND P0, PT, R13, RZ, PT ;  /* 0x000000ff0d00720c */ /* 0x004fe40003f06270 */
[----:B------:R-:W2:Y:S01]  /*13880*/  LDL.LU R13, [R1+0x35d4] ;  /* 0x0035d400010d7983 */ /* 0x000ea20000300800 */
[----:B---3--:R-:W-:-:S03]  /*13890*/  ISETP.GE.AND P3, PT, R14, RZ, PT ;  /* 0x000000ff0e00720c */ /* 0x008fc60003f66270 */
[----:B------:R-:W3:Y:S10]  /*138a0*/  LDL.LU R14, [R1+0x35d0] ;  /* 0x0035d000010e7983 */ /* 0x000ef40000300800 */
[----:B------:R-:W-:Y:S01]  /*138b0*/  @!P3 IMAD.MOV R20, RZ, RZ, -R20 ;  /* 0x000000ffff14b224 */ /* 0x000fe200078e0a14 */
[----:B----4-:R-:W-:-:S02]  /*138c0*/  ISETP.GE.AND P6, PT, R25, RZ, PT ;  /* 0x000000ff1900720c */ /* 0x010fc40003fc6270 */
[----:B------:R-:W4:Y:S11]  /*138d0*/  LDL R25, [R1+0x34b4] ;  /* 0x0034b40001197983 */ /* 0x000f360000100800 */
[----:B------:R-:W-:Y:S01]  /*138e0*/  @!P6 IMAD.MOV R19, RZ, RZ, -R19 ;  /* 0x000000ffff13e224 */ /* 0x000fe200078e0a13 */
[----:B-----5:R-:W-:Y:S01]  /*138f0*/  ISETP.GE.AND P1, PT, R23, RZ, PT ;  /* 0x000000ff1700720c */ /* 0x020fe20003f26270 */
[----:B------:R-:W-:-:S02]  /*13900*/  IMAD.MOV.U32 R23, RZ, RZ, R21 ;  /* 0x000000ffff177224 */ /* 0x000fc400078e0015 */
[----:B------:R-:W5:Y:S02]  /*13910*/  LDL R21, [R1+0x34ac] ;  /* 0x0034ac0001157983 */ /* 0x000f640000100800 */
[----:B------:R-:W-:Y:S01]  /*13920*/  @!P0 IMAD.MOV R23, RZ, RZ, -R23 ;  /* 0x000000ffff178224 */ /* 0x000fe200078e0a17 */
[----:B------:R-:W-:-:S07]  /*13930*/  ISETP.GT.U32.AND P4, PT, R2, R16, PT ;  /* 0x000000100200720c */ /* 0x000fce0003f84070 */
[----:B------:R-:W-:-:S06]  /*13940*/  @!P1 IMAD.MOV R18, RZ, RZ, -R18 ;  /* 0x000000ffff129224 */ /* 0x000fcc00078e0a12 */
[----:B------:R-:W-:Y:S01]  /*13950*/  @!P4 IMAD.IADD R16, R16, 0x1, -R2 ;  /* 0x000000011010c824 */ /* 0x000fe200078e0a02 */
[----:B------:R-:W-:Y:S02]  /*13960*/  ISETP.GE.AND P4, PT, R22, RZ, PT ;  /* 0x000000ff1600720c */ /* 0x000fe40003f86270 */
[----:B------:R-:W2:Y:S01]  /*13970*/  LDL.LU R22, [R1+0x52c] ;  /* 0x00052c0001167983 */ /* 0x000ea20000300800 */
[----:B------:R-:W-:-:S03]  /*13980*/  ISETP.GE.AND P1, PT, R24, RZ, PT ;  /* 0x000000ff1800720c */ /* 0x000fc60003f26270 */
[----:B------:R0:W-:Y:S04]  /*13990*/  STL [R1+0x14], R23 ;  /* 0x0000141701007387 */ /* 0x0001e80000100800 */
[----:B0-----:R-:W2:Y:S04]  /*139a0*/  LDL R23, [R1+0x34b8] ;  /* 0x0034b80001177983 */ /* 0x001ea80000100800 */
[----:B------:R-:W-:Y:S04]  /*139b0*/  STL [R1+0x10], R20 ;  /* 0x0000101401007387 */ /* 0x000fe80000100800 */
[----:B------:R-:W-:Y:S04]  /*139c0*/  STL [R1+0x4], R19 ;  /* 0x0000041301007387 */ /* 0x000fe80000100800 */
[----:B------:R-:W2:Y:S01]  /*139d0*/  LDL R24, [R1+0x34bc] ;  /* 0x0034bc0001187983 */ /* 0x000ea20000100800 */
[----:B------:R-:W-:-:S02]  /*139e0*/  ISETP.GT.U32.AND P5, PT, R2, R15, PT ;  /* 0x0000000f0200720c */ /* 0x000fc40003fa4070 */
[----:B------:R-:W-:Y:S01]  /*139f0*/  ISETP.GT.U32.AND P0, PT, R2, R16, PT ;  /* 0x000000100200720c */ /* 0x000fe20003f04070 */
[----:B------:R-:W-:-:S10]  /*13a00*/  @!P4 IMAD.MOV R17, RZ, RZ, -R17 ;  /* 0x000000ffff11c224 */ /* 0x000fd400078e0a11 */
[--C-:B------:R-:W-:Y:S01]  /*13a10*/  @!P5 IMAD.IADD R15, R15, 0x1, -R2.reuse ;  /* 0x000000010f0fd824 */ /* 0x100fe200078e0a02 */
[----:B------:R0:W-:Y:S01]  /*13a20*/  STL [R1], R18 ;  /* 0x0000001201007387 */ /* 0x0001e20000100800 */
[----:B------:R-:W-:-:S03]  /*13a30*/  @!P0 IMAD.IADD R16, R16, 0x1, -R2 ;  /* 0x0000000110108824 */ /* 0x000fc600078e0a02 */
[----:B------:R-:W-:Y:S01]  /*13a40*/  STL [R1+0x3574], R17 ;  /* 0x0035741101007387 */ /* 0x000fe20000100800 */
[----:B------:R-:W-:-:S13]  /*13a50*/  ISETP.GT.U32.AND P0, PT, R2, R12, PT ;  /* 0x0000000c0200720c */ /* 0x000fda0003f04070 */
[----:B------:R-:W-:Y:S01]  /*13a60*/  @!P0 IMAD.IADD R12, R12, 0x1, -R2 ;  /* 0x000000010c0c8824 */ /* 0x000fe200078e0a02 */
[----:B---3--:R-:W-:-:S13]  /*13a70*/  ISETP.GT.U32.AND P2, PT, R2, R14, PT ;  /* 0x0000000e0200720c */ /* 0x008fda0003f44070 */
[----:B------:R-:W-:Y:S01]  /*13a80*/  @!P2 IMAD.IADD R14, R14, 0x1, -R2 ;  /* 0x000000010e0ea824 */ /* 0x000fe200078e0a02 */
[----:B------:R-:W-:-:S04]  /*13a90*/  ISETP.GT.U32.AND P2, PT, R2, R15, PT ;  /* 0x0000000f0200720c */ /* 0x000fc80003f44070 */
[----:B------:R-:W-:-:S09]  /*13aa0*/  ISETP.GT.U32.AND P6, PT, R2, R14, PT ;  /* 0x0000000e0200720c */ /* 0x000fd20003fc4070 */
[----:B------:R-:W-:-:S04]  /*13ab0*/  @!P2 IMAD.IADD R15, R15, 0x1, -R2 ;  /* 0x000000010f0fa824 */ /* 0x000fc800078e0a02 */
[----:B------:R-:W-:Y:S02]  /*13ac0*/  @!P6 IMAD.IADD R14, R14, 0x1, -R2 ;  /* 0x000000010e0ee824 */ /* 0x000fe400078e0a02 */
[----:B------:R-:W-:Y:S01]  /*13ad0*/  @!P1 IMAD.MOV R15, RZ, RZ, -R15 ;  /* 0x000000ffff0f9224 */ /* 0x000fe200078e0a0f */
[----:B----4-:R-:W-:Y:S02]  /*13ae0*/  ISETP.GE.AND P4, PT, R25, RZ, PT ;  /* 0x000000ff1900720c */ /* 0x010fe40003f86270 */
[----:B------:R-:W3:Y:S11]  /*13af0*/  LDL R25, [R1+0x34c0] ;  /* 0x0034c00001197983 */ /* 0x000ef60000100800 */
[----:B------:R-:W-:Y:S01]  /*13b00*/  @!P4 IMAD.MOV R14, RZ, RZ, -R14 ;  /* 0x000000ffff0ec224 */ /* 0x000fe200078e0a0e */
[----:B-----5:R-:W-:-:S13]  /*13b10*/  ISETP.GE.AND P3, PT, R21, RZ, PT ;  /* 0x000000ff1500720c */ /* 0x020fda0003f66270 */
[----:B------:R-:W-:-:S05]  /*13b20*/  @!P3 IMAD.MOV R16, RZ, RZ, -R16 ;  /* 0x000000ffff10b224 */ /* 0x000fca00078e0a10 */
[----:B------:R1:W-:Y:S04]  /*13b30*/  STL [R1+0x3578], R16 ;  /* 0x0035781001007387 */ /* 0x0003e80000100800 */
[----:B------:R-:W-:Y:S01]  /*13b40*/  STL [R1+0x357c], R15 ;  /* 0x00357c0f01007387 */ /* 0x000fe20000100800 */
[----:B--2---:R-:W-:Y:S02]  /*13b50*/  ISETP.GE.AND P2, PT, R22, RZ, PT ;  /* 0x000000ff1600720c */ /* 0x004fe40003f46270 */
[----:B0-----:R-:W-:Y:S02]  /*13b60*/  IABS R18, R22 ;  /* 0x0000001600127213 */ /* 0x001fe40000000000 */
[----:B------:R-:W2:Y:S04]  /*13b70*/  LDL R22, [R1+0x34c4] ;  /* 0x0034c40001167983 */ /* 0x000ea80000100800 */
[----:B------:R-:W-:Y:S01]  /*13b80*/  STL [R1+0x3580], R14 ;  /* 0x0035800e01007387 */ /* 0x000fe20000100800 */
[----:B------:R-:W-:-:S03]  /*13b90*/  ISETP.GE.AND P0, PT, R23, RZ, PT ;  /* 0x000000ff1700720c */ /* 0x000fc60003f06270 */
[----:B------:R-:W4:Y:S01]  /*13ba0*/  LDL R23, [R1+0x34c8] ;  /* 0x0034c80001177983 */ /* 0x000f220000100800 */
[----:B------:R-:W-:-:S03]  /*13bb0*/  ISETP.GE.AND P4, PT, R24, RZ, PT ;  /* 0x000000ff1800720c */ /* 0x000fc60003f86270 */
[----:B------:R-:W5:Y:S01]  /*13bc0*/  LDL R24, [R1+0x34cc] ;  /* 0x0034cc0001187983 */ /* 0x000f620000100800 */
[C---:B------:R-:W-:Y:S02]  /*13bd0*/  ISETP.GT.U32.AND P5, PT, R2.reuse, R13, PT ;  /* 0x0000000d0200720c */ /* 0x040fe40003fa4070 */
[----:B------:R-:W-:-:S11]  /*13be0*/  ISETP.GT.U32.AND P3, PT, R2, R11, PT ;  /* 0x0000000b0200720c */ /* 0x000fd60003f64070 */
[----:B------:R-:W-:-:S05]  /*13bf0*/  @!P5 IMAD.IADD R13, R13, 0x1, -R2 ;  /* 0x000000010d0dd824 */ /* 0x000fca00078e0a02 */
[C---:B------:R-:W-:Y:S01]  /*13c00*/  ISETP.GT.U32.AND P5, PT, R2.reuse, R13, PT ;  /* 0x0000000d0200720c */ /* 0x040fe20003fa4070 */
[----:B------:R-:W-:Y:S02]  /*13c10*/  IMAD.MOV.U32 R19, RZ, RZ, R18 ;  /* 0x000000ffff137224 */ /* 0x000fe400078e0012 */
[----:B------:R-:W-:Y:S01]  /*13c20*/  @!P3 IMAD.IADD R11, R11, 0x1, -R2 ;  /* 0x000000010b0bb824 */ /* 0x000fe200078e0a02 */
[----:B------:R-:W-:-:S09]  /*13c30*/  ISETP.GT.U32.AND P1, PT, R2, R12, PT ;  /* 0x0000000c0200720c */ /* 0x000fd20003f24070 */
[----:B------:R-:W-:Y:S01]  /*13c40*/  @!P5 IMAD.IADD R13, R13, 0x1, -R2 ;  /* 0x000000010d0dd824 */ /* 0x000fe200078e0a02 */
[----:B------:R-:W-:-:S03]  /*13c50*/  ISETP.GT.U32.AND P5, PT, R2, R9, PT ;  /* 0x000000090200720c */ /* 0x000fc60003fa4070 */
[----:B------:R-:W-:Y:S01]  /*13c60*/  IMAD.MOV.U32 R18, RZ, RZ, R13 ;  /* 0x000000ffff127224 */ /* 0x000fe200078e000d */
[----:B------:R-:W-:-:S03]  /*13c70*/  ISETP.GT.U32.AND P3, PT, R2, R11, PT ;  /* 0x0000000b0200720c */ /* 0x000fc60003f64070 */
[----:B------:R-:W-:-:S05]  /*13c80*/  @!P0 IMAD.MOV R18, RZ, RZ, -R18 ;  /* 0x000000ffff128224 */ /* 0x000fca00078e0a12 */
[----:B------:R-:W-:Y:S01]  /*13c90*/  STL [R1+0x3584], R18 ;  /* 0x0035841201007387 */ /* 0x000fe20000100800 */
[--C-:B------:R-:W-:Y:S02]  /*13ca0*/  @!P5 IMAD.IADD R9, R9, 0x1, -R2.reuse ;  /* 0x000000010909d824 */ /* 0x100fe400078e0a02 */
[----:B------:R-:W-:-:S03]  /*13cb0*/  @!P1 IMAD.IADD R12, R12, 0x1, -R2 ;  /* 0x000000010c0c9824 */ /* 0x000fc600078e0a02 */
[----:B------:R-:W-:Y:S01]  /*13cc0*/  ISETP.GT.U32.AND P5, PT, R2, R9, PT ;  /* 0x000000090200720c */ /* 0x000fe20003fa4070 */
[----:B------:R-:W-:Y:S02]  /*13cd0*/  @!P3 IMAD.IADD R11, R11, 0x1, -R2 ;  /* 0x000000010b0bb824 */ /* 0x000fe400078e0a02 */
[----:B------:R-:W-:-:S10]  /*13ce0*/  @!P4 IMAD.MOV R12, RZ, RZ, -R12 ;  /* 0x000000ffff0cc224 */ /* 0x000fd400078e0a0c */
[----:B------:R-:W-:Y:S01]  /*13cf0*/  @!P5 IMAD.IADD R9, R9, 0x1, -R2 ;  /* 0x000000010909d824 */ /* 0x000fe200078e0a02 */
[----:B---3--:R-:W-:Y:S02]  /*13d00*/  ISETP.GE.AND P0, PT, R25, RZ, PT ;  /* 0x000000ff1900720c */ /* 0x008fe40003f06270 */
[----:B------:R-:W3:Y:S04]  /*13d10*/  LDL R25, [R1+0x34d0] ;  /* 0x0034d00001197983 */ /* 0x000ee80000100800 */
[----:B------:R-:W-:Y:S07]  /*13d20*/  STL [R1+0x3588], R12 ;  /* 0x0035880c01007387 */ /* 0x000fee0000100800 */
[----:B------:R-:W-:Y:S01]  /*13d30*/  @!P0 IMAD.MOV R11, RZ, RZ, -R11 ;  /* 0x000000ffff0b8224 */ /* 0x000fe200078e0a0b */
[----:B--2---:R-:W-:-:S02]  /*13d40*/  ISETP.GE.AND P4, PT, R22, RZ, PT ;  /* 0x000000ff1600720c */ /* 0x004fc40003f86270 */
[----:B------:R-:W2:Y:S04]  /*13d50*/  LDL R22, [R1+0x34d4] ;  /* 0x0034d40001167983 */ /* 0x000ea80000100800 */
[----:B------:R-:W-:Y:S01]  /*13d60*/  STL [R1+0x358c], R11 ;  /* 0x00358c0b01007387 */ /* 0x000fe20000100800 */
[----:B----4-:R-:W-:-:S03]  /*13d70*/  ISETP.GE.AND P0, PT, R23, RZ, PT ;  /* 0x000000ff1700720c */ /* 0x010fc60003f06270 */
[----:B------:R-:W4:Y:S01]  /*13d80*/  LDL R23, [R1+0x34d8] ;  /* 0x0034d80001177983 */ /* 0x000f220000100800 */
[----:B-----5:R-:W-:-:S03]  /*13d90*/  ISETP.GE.AND P5, PT, R24, RZ, PT ;  /* 0x000000ff1800720c */ /* 0x020fc60003fa6270 */
[----:B------:R-:W5:Y:S01]  /*13da0*/  LDL.LU R24, [R1+0x538] ;  /* 0x0005380001187983 */ /* 0x000f620000300800 */
[C---:B------:R-:W-:Y:S02]  /*13db0*/  ISETP.GT.U32.AND P6, PT, R2.reuse, R10, PT ;  /* 0x0000000a0200720c */ /* 0x040fe40003fc4070 */
[C---:B------:R-:W-:Y:S02]  /*13dc0*/  ISETP.GT.U32.AND P1, PT, R2.reuse, R8, PT ;  /* 0x000000080200720c */ /* 0x040fe40003f24070 */
[----:B------:R-:W-:-:S09]  /*13dd0*/  ISETP.GT.U32.AND P3, PT, R2, R7, PT ;  /* 0x000000070200720c */ /* 0x000fd20003f64070 */
[----:B------:R-:W-:-:S05]  /*13de0*/  @!P6 IMAD.IADD R10, R10, 0x1, -R2 ;  /* 0x000000010a0ae824 */ /* 0x000fca00078e0a02 */
[----:B------:R-:W-:Y:S01]  /*13df0*/  ISETP.GT.U32.AND P6, PT, R2, R10, PT ;  /* 0x0000000a0200720c */ /* 0x000fe20003fc4070 */
[--C-:B------:R-:W-:Y:S02]  /*13e00*/  @!P1 IMAD.IADD R8, R8, 0x1, -R2.reuse ;  /* 0x0000000108089824 */ /* 0x100fe400078e0a02 */
[----:B------:R-:W-:-:S03]  /*13e10*/  @!P3 IMAD.IADD R7, R7, 0x1, -R2 ;  /* 0x000000010707b824 */ /* 0x000fc600078e0a02 */
[----:B------:R-:W-:-:S07]  /*13e20*/  ISETP.GT.U32.AND P1, PT, R2, R8, PT ;  /* 0x000000080200720c */ /* 0x000fce0003f24070 */
[----:B------:R-:W-:Y:S01]  /*13e30*/  @!P6 IMAD.IADD R10, R10, 0x1, -R2 ;  /* 0x000000010a0ae824 */ /* 0x000fe200078e0a02 */
[----:B------:R-:W-:-:S03]  /*13e40*/  ISETP.GT.U32.AND P6, PT, R2, R6, PT ;  /* 0x000000060200720c */ /* 0x000fc60003fc4070 */
[----:B------:R-:W-:Y:S01]  /*13e50*/  @!P4 IMAD.MOV R10, RZ, RZ, -R10 ;  /* 0x000000ffff0ac224 */ /* 0x000fe200078e0a0a */
[----:B------:R-:W-:Y:S01]  /*13e60*/  ISETP.GT.U32.AND P4, PT, R2, R7, PT ;  /* 0x000000070200720c */ /* 0x000fe20003f84070 */
[----:B------:R-:W-:Y:S02]  /*13e70*/  @!P1 IMAD.IADD R8, R8, 0x1, -R2 ;  /* 0x0000000108089824 */ /* 0x000fe400078e0a02 */
[----:B------:R-:W-:-:S06]  /*13e80*/  @!P0 IMAD.MOV R9, RZ, RZ, -R9 ;  /* 0x000000ffff098224 */ /* 0x000fcc00078e0a09 */
[----:B------:R-:W-:Y:S02]  /*13e90*/  @!P6 IMAD.IADD R6, R6, 0x1, -R2 ;  /* 0x000000010606e824 */ /* 0x000fe400078e0a02 */
[----:B------:R-:W-:Y:S02]  /*13ea0*/  @!P5 IMAD.MOV R8, RZ, RZ, -R8 ;  /* 0x000000ffff08d224 */ /* 0x000fe400078e0a08 */
[----:B------:R-:W-:Y:S01]  /*13eb0*/  @!P4 IMAD.IADD R7, R7, 0x1, -R2 ;  /* 0x000000010707c824 */ /* 0x000fe200078e0a02 */
[----:B------:R-:W-:Y:S01]  /*13ec0*/  ISETP.GT.U32.AND P6, PT, R2, R6, PT ;  /* 0x000000060200720c */ /* 0x000fe20003fc4070 */
[----:B------:R-:W-:-:S04]  /*13ed0*/  IMAD.HI.U32 R13, R0, R19, RZ ;  /* 0x00000013000d7227 */ /* 0x000fc800078e00ff */
[----:B------:R-:W-:Y:S01]  /*13ee0*/  IMAD.MOV R13, RZ, RZ, -R13 ;  /* 0x000000ffff0d7224 */ /* 0x000fe200078e0a0d */
[----:B------:R-:W-:-:S03]  /*13ef0*/  ISETP.GT.U32.AND P1, PT, R2, R4, PT ;  /* 0x000000040200720c */ /* 0x000fc60003f24070 */
[----:B------:R-:W-:-:S04]  /*13f00*/  IMAD R13, R2, R13, R19 ;  /* 0x0000000d020d7224 */ /* 0x000fc800078e0213 */
[----:B------:R-:W-:-:S06]  /*13f10*/  @!P6 IMAD.IADD R6, R6, 0x1, -R2 ;  /* 0x000000010606e824 */ /* 0x000fcc00078e0a02 */
[----:B------:R-:W-:Y:S01]  /*13f20*/  @!P1 IMAD.IADD R4, R4, 0x1, -R2 ;  /* 0x0000000104049824 */ /* 0x000fe200078e0a02 */
[----:B---3--:R-:W-:Y:S02]  /*13f30*/  ISETP.GE.AND P3, PT, R25, RZ, PT ;  /* 0x000000ff1900720c */ /* 0x008fe40003f66270 */
[----:B------:R-:W3:Y:S04]  /*13f40*/  LDL.LU R25, [R1+0x53c] ;  /* 0x00053c0001197983 */ /* 0x000ee80000300800 */
[----:B------:R-:W-:Y:S04]  /*13f50*/  STL [R1+0x3590], R10 ;  /* 0x0035900a01007387 */ /* 0x000fe80000100800 */
[----:B------:R-:W-:Y:S03]  /*13f60*/  STL [R1+0x3594], R9 ;  /* 0x0035940901007387 */ /* 0x000fe60000100800 */
[----:B------:R-:W-:Y:S01]  /*13f70*/  @!P3 IMAD.MOV R7, RZ, RZ, -R7 ;  /* 0x000000ffff07b224 */ /* 0x000fe200078e0a07 */
[----:B------:R-:W-:Y:S04]  /*13f80*/  STL [R1+0x3598], R8 ;  /* 0x0035980801007387 */ /* 0x000fe80000100800 */
[----:B-1----:R-:W3:Y:S04]  /*13f90*/  LDL R16, [R1+0x34dc] ;  /* 0x0034dc0001107983 */ /* 0x002ee80000100800 */
[----:B------:R-:W-:Y:S01]  /*13fa0*/  STL [R1+0x359c], R7 ;  /* 0x00359c0701007387 */ /* 0x000fe20000100800 */
[----:B--2---:R-:W-:-:S02]  /*13fb0*/  ISETP.GE.AND P0, PT, R22, RZ, PT ;  /* 0x000000ff1600720c */ /* 0x004fc40003f06270 */
[----:B----4-:R-:W-:Y:S02]  /*13fc0*/  ISETP.GE.AND P4, PT, R23, RZ, PT ;  /* 0x000000ff1700720c */ /* 0x010fe40003f86270 */
[----:B------:R-:W2:Y:S01]  /*13fd0*/  LDL R23, [R1+0x34e0] ;  /* 0x0034e00001177983 */ /* 0x000ea20000100800 */
[----:B-----5:R-:W-:-:S05]  /*13fe0*/  IABS R19, R24 ;  /* 0x0000001800137213 */ /* 0x020fca0000000000 */
[----:B------:R-:W-:Y:S02]  /*13ff0*/  IMAD.MOV.U32 R21, RZ, RZ, R19 ;  /* 0x000000ffff157224 */ /* 0x000fe400078e0013 */
[----:B------:R-:W-:-:S04]  /*14000*/  IMAD.MOV.U32 R19, RZ, RZ, R6 ;  /* 0x000000ffff137224 */ /* 0x000fc800078e0006 */
[----:B------:R-:W-:Y:S01]  /*14010*/  @!P0 IMAD.MOV R19, RZ, RZ, -R19 ;  /* 0x000000ffff138224 */ /* 0x000fe200078e0a13 */
[----:B------:R-:W-:-:S04]  /*14020*/  ISETP.GE.AND P1, PT, R24, RZ, PT ;  /* 0x000000ff1800720c */ /* 0x000fc80003f26270 */
[----:B------:R-:W-:Y:S04]  /*14030*/  STL [R1+0x35a0], R19 ;  /* 0x0035a01301007387 */ /* 0x000fe80000100800 */
[----:B------:R-:W4:Y:S01]  /*14040*/  LDL R24, [R1+0x34e4] ;  /* 0x0034e40001187983 */ /* 0x000f220000100800 */
[C---:B------:R-:W-:Y:S02]  /*14050*/  ISETP.GT.U32.AND P6, PT, R2.reuse, R27, PT ;  /* 0x0000001b0200720c */ /* 0x040fe40003fc4070 */
[C---:B------:R-:W-:Y:S02]  /*14060*/  ISETP.GT.U32.AND P3, PT, R2.reuse, R4, PT ;  /* 0x000000040200720c */ /* 0x040fe40003f64070 */
[----:B------:R-:W-:-:S09]  /*14070*/  ISETP.GT.U32.AND P5, PT, R2, R3, PT ;  /* 0x000000030200720c */ /* 0x000fd20003fa4070 */
[--C-:B------:R-:W-:Y:S02]  /*14080*/  @!P6 IMAD.IADD R27, R27, 0x1, -R2.reuse ;  /* 0x000000011b1be824 */ /* 0x100fe400078e0a02 */
[--C-:B------:R-:W-:Y:S01]  /*14090*/  @!P3 IMAD.IADD R4, R4, 0x1, -R2.reuse ;  /* 0x000000010404b824 */ /* 0x100fe200078e0a02 */
[C---:B------:R-:W-:Y:S02]  /*140a0*/  ISETP.GT.U32.AND P3, PT, R2.reuse, R28, PT ;  /* 0x0000001c0200720c */ /* 0x040fe40003f64070 */
[----:B------:R-:W-:Y:S01]  /*140b0*/  ISETP.GT.U32.AND P0, PT, R2, R27, PT ;  /* 0x0000001b0200720c */ /* 0x000fe20003f04070 */
[----:B------:R-:W-:Y:S02]  /*140c0*/  @!P5 IMAD.IADD R3, R3, 0x1, -R2 ;  /* 0x000000010303d824 */ /* 0x000fe400078e0a02 */
[----:B------:R-:W-:-:S03]  /*140d0*/  IMAD.HI.U32 R20, R0, R21, RZ ;  /* 0x0000001500147227 */ /* 0x000fc600078e00ff */
[----:B------:R-:W-:Y:S01]  /*140e0*/  ISETP.GT.U32.AND P5, PT, R2, R3, PT ;  /* 0x000000030200720c */ /* 0x000fe20003fa4070 */
[----:B------:R-:W-:-:S04]  /*140f0*/  IMAD.MOV R20, RZ, RZ, -R20 ;  /* 0x000000ffff147224 */ /* 0x000fc800078e0a14 */
[--C-:B------:R-:W-:Y:S02]  /*14100*/  @!P3 IMAD.IADD R28, R28, 0x1, -R2.reuse ;  /* 0x000000011c1cb824 */ /* 0x100fe400078e0a02 */
[----:B------:R-:W-:-:S06]  /*14110*/  @!P0 IMAD.IADD R27, R27, 0x1, -R2 ;  /* 0x000000011b1b8824 */ /* 0x000fcc00078e0a02 */
[----:B------:R-:W-:Y:S01]  /*14120*/  @!P5 IMAD.IADD R3, R3, 0x1, -R2 ;  /* 0x000000010303d824 */ /* 0x000fe200078e0a02 */
[----:B---3--:R-:W-:Y:S02]  /*14130*/  ISETP.GE.AND P6, PT, R25, RZ, PT ;  /* 0x000000ff1900720c */ /* 0x008fe40003fc6270 */
[----:B------:R-:W-:Y:S02]  /*14140*/  IABS R6, R25 ;  /* 0x0000001900067213 */ /* 0x000fe40000000000 */
[----:B------:R-:W3:Y:S04]  /*14150*/  LDL.LU R25, [R1+0x530] ;  /* 0x0005300001197983 */ /* 0x000ee80000300800 */
[----:B------:R-:W5:Y:S01]  /*14160*/  LDL.LU R17, [R1+0x534] ;  /* 0x0005340001117983 */ /* 0x000f620000300800 */
[----:B------:R-:W-:Y:S01]  /*14170*/  IMAD.MOV.U32 R22, RZ, RZ, R6 ;  /* 0x000000ffff167224 */ /* 0x000fe200078e0006 */
[----:B------:R-:W-:Y:S01]  /*14180*/  ISETP.GE.AND P0, PT, R16, RZ, PT ;  /* 0x000000ff1000720c */ /* 0x000fe20003f06270 */
[----:B------:R-:W-:-:S02]  /*14190*/  IMAD R6, R2, R20, R21 ;  /* 0x0000001402067224 */ /* 0x000fc400078e0215 */
[----:B------:R-:W-:-:S04]  /*141a0*/  IMAD.MOV.U32 R20, RZ, RZ, R4 ;  /* 0x000000ffff147224 */ /* 0x000fc800078e0004 */
[----:B------:R-:W-:-:S06]  /*141b0*/  @!P4 IMAD.MOV R20, RZ, RZ, -R20 ;  /* 0x000000ffff14c224 */ /* 0x000fcc00078e0a14 */
[----:B------:R-:W-:Y:S01]  /*141c0*/  @!P0 IMAD.MOV R3, RZ, RZ, -R3 ;  /* 0x000000ffff038224 */ /* 0x000fe200078e0a03 */
[----:B------:R-:W-:Y:S04]  /*141d0*/  STL [R1+0x35a4], R20 ;  /* 0x0035a41401007387 */ /* 0x000fe80000100800 */
[----:B------:R0:W-:Y:S01]  /*141e0*/  STL [R1+0x35a8], R3 ;  /* 0x0035a80301007387 */ /* 0x0001e20000100800 */
[----:B--2---:R-:W-:-:S13]  /*141f0*/  ISETP.GE.AND P3, PT, R23, RZ, PT ;  /* 0x000000ff1700720c */ /* 0x004fda0003f66270 */
[----:B------:R-:W-:-:S05]  /*14200*/  @!P3 IMAD.MOV R27, RZ, RZ, -R27 ;  /* 0x000000ffff1bb224 */ /* 0x000fca00078e0a1b */
[----:B------:R-:W-:Y:S01]  /*14210*/  STL [R1+0x35ac], R27 ;  /* 0x0035ac1b01007387 */ /* 0x000fe20000100800 */
[----:B----4-:R-:W-:-:S03]  /*14220*/  ISETP.GE.AND P3, PT, R24, RZ, PT ;  /* 0x000000ff1800720c */ /* 0x010fc60003f66270 */
[----:B------:R-:W2:Y:S01]  /*14230*/  LDL R24, [R1+0x34e8] ;  /* 0x0034e80001187983 */ /* 0x000ea20000100800 */
[C---:B------:R-:W-:Y:S02]  /*14240*/  ISETP.GT.U32.AND P5, PT, R2.reuse, R29, PT ;  /* 0x0000001d0200720c */ /* 0x040fe40003fa4070 */
[----:B------:R-:W-:-:S11]  /*14250*/  ISETP.GT.U32.AND P0, PT, R2, R26, PT ;  /* 0x0000001a0200720c */ /* 0x000fd60003f04070 */
[----:B------:R-:W-:Y:S01]  /*14260*/  @!P5 IMAD.IADD R29, R29, 0x1, -R2 ;  /* 0x000000011d1dd824 */ /* 0x000fe200078e0a02 */
[----:B------:R-:W-:-:S04]  /*14270*/  ISETP.GT.U32.AND P5, PT, R2, R28, PT ;  /* 0x0000001c0200720c */ /* 0x000fc80003fa4070 */
[----:B------:R-:W-:Y:S01]  /*14280*/  ISETP.GT.U32.AND P4, PT, R2, R29, PT ;  /* 0x0000001d0200720c */ /* 0x000fe20003f84070 */
[----:B------:R-:W0:Y:S01]  /*14290*/  S2R R16, SR_TID.X ;  /* 0x0000000000107919 */ /* 0x000e220000002100 */
[----:B------:R-:W-:-:S07]  /*142a0*/  IMAD.HI.U32 R21, R0, R22, RZ ;  /* 0x0000001600157227 */ /* 0x000fce00078e00ff */
[--C-:B------:R-:W-:Y:S01]  /*142b0*/  @!P5 IMAD.IADD R28, R28, 0x1, -R2.reuse ;  /* 0x000000011c1cd824 */ /* 0x100fe200078e0a02 */
[C---:B------:R-:W-:Y:S01]  /*142c0*/  ISETP.GT.U32.AND P5, PT, R2.reuse, R13, PT ;  /* 0x0000000d0200720c */ /* 0x040fe20003fa4070 */
[----:B------:R-:W-:Y:S02]  /*142d0*/  IMAD.MOV R4, RZ, RZ, -R21 ;  /* 0x000000ffff047224 */ /* 0x000fe400078e0a15 */
[----:B------:R-:W-:Y:S01]  /*142e0*/  @!P4 IMAD.IADD R29, R29, 0x1, -R2 ;  /* 0x000000011d1dc824 */ /* 0x000fe200078e0a02 */
[C---:B------:R-:W-:Y:S01]  /*142f0*/  ISETP.GT.U32.AND P4, PT, R2.reuse, R6, PT ;  /* 0x000000060200720c */ /* 0x040fe20003f84070 */
[----:B------:R-:W-:Y:S02]  /*14300*/  IMAD R4, R2, R4, R22 ;  /* 0x0000000402047224 */ /* 0x000fe400078e0216 */
[----:B------:R-:W-:-:S03]  /*14310*/  @!P0 IMAD.IADD R26, R26, 0x1, -R2 ;  /* 0x000000011a1a8824 */ /* 0x000fc600078e0a02 */
[----:B------:R-:W-:-:S03]  /*14320*/  ISETP.GT.U32.AND P0, PT, R2, R4, PT ;  /* 0x000000040200720c */ /* 0x000fc60003f04070 */
[----:B------:R-:W-:Y:S01]  /*14330*/  @!P5 IMAD.IADD R13, R13, 0x1, -R2 ;  /* 0x000000010d0dd824 */ /* 0x000fe200078e0a02 */
[----:B------:R-:W-:-:S03]  /*14340*/  ISETP.GT.U32.AND P5, PT, R2, R26, PT ;  /* 0x0000001a0200720c */ /* 0x000fc60003fa4070 */
[----:B------:R-:W-:Y:S02]  /*14350*/  @!P4 IMAD.IADD R6, R6, 0x1, -R2 ;  /* 0x000000010606c824 */ /* 0x000fe400078e0a02 */
[----:B------:R-:W-:-:S03]  /*14360*/  @!P3 IMAD.MOV R28, RZ, RZ, -R28 ;  /* 0x000000ffff1cb224 */ /* 0x000fc600078e0a1c */
[----:B------:R-:W-:Y:S01]  /*14370*/  ISETP.GT.U32.AND P3, PT, R2, R6, PT ;  /* 0x000000060200720c */ /* 0x000fe20003f64070 */
[----:B------:R-:W-:-:S04]  /*14380*/  @!P0 IMAD.IADD R4, R4, 0x1, -R2 ;  /* 0x0000000104048824 */ /* 0x000fc800078e0a02 */
[----:B------:R-:W-:Y:S01]  /*14390*/  @!P5 IMAD.IADD R26, R26, 0x1, -R2 ;  /* 0x000000011a1ad824 */ /* 0x000fe200078e0a02 */
[----:B------:R-:W-:-:S07]  /*143a0*/  ISETP.GT.U32.AND P0, PT, R2, R4, PT ;  /* 0x000000040200720c */ /* 0x000fce0003f04070 */
[----:B------:R-:W-:-:S06]  /*143b0*/  @!P3 IMAD.IADD R6, R6, 0x1, -R2 ;  /* 0x000000010606b824 */ /* 0x000fcc00078e0a02 */
[----:B------:R-:W-:Y:S01]  /*143c0*/  @!P0 IMAD.IADD R4, R4, 0x1, -R2 ;  /* 0x0000000104048824 */ /* 0x000fe200078e0a02 */
[----:B------:R-:W-:Y:S01]  /*143d0*/  STL [R1+0x35b0], R28 ;  /* 0x0035b01c01007387 */ /* 0x000fe20000100800 */
[----:B0-----:R-:W-:Y:S01]  /*143e0*/  IMAD.SHL.U32 R3, R16, 0x10, RZ ;  /* 0x0000001010037824 */ /* 0x001fe200078e00ff */
[----:B---3--:R-:W-:-:S05]  /*143f0*/  IABS R21, R25 ;  /* 0x0000001900157213 */ /* 0x008fca0000000000 */
[----:B------:R-:W-:Y:S01]  /*14400*/  IMAD.HI.U32 R23, R0, R21, RZ ;  /* 0x0000001500177227 */ /* 0x000fe200078e00ff */
[----:B-----5:R-:W-:-:S03]  /*14410*/  IABS R22, R17 ;  /* 0x0000001100167213 */ /* 0x020fc60000000000 */
[----:B------:R-:W-:Y:S02]  /*14420*/  IMAD.MOV R23, RZ, RZ, -R23 ;  /* 0x000000ffff177224 */ /* 0x000fe400078e0a17 */
[----:B------:R-:W-:-:S04]  /*14430*/  IMAD.HI.U32 R0, R0, R22, RZ ;  /* 0x0000001600007227 */ /* 0x000fc800078e00ff */
[----:B------:R-:W-:Y:S02]  /*14440*/  IMAD R21, R2, R23, R21 ;  /* 0x0000001702157224 */ /* 0x000fe400078e0215 */
[----:B------:R-:W-:Y:S02]  /*14450*/  IMAD.MOV R0, RZ, RZ, -R0 ;  /* 0x000000ffff007224 */ /* 0x000fe400078e0a00 */
[----:B------:R-:W-:Y:S01]  /*14460*/  IMAD.SHL.U32 R23, R16, 0x40, RZ ;  /* 0x0000004010177824 */ /* 0x000fe200078e00ff */
[C---:B------:R-:W-:Y:S01]  /*14470*/  ISETP.GT.U32.AND P5, PT, R2.reuse, R21, PT ;  /* 0x000000150200720c */ /* 0x040fe20003fa4070 */
[----:B------:R-:W-:Y:S02]  /*14480*/  IMAD R22, R2, R0, R22 ;  /* 0x0000000002167224 */ /* 0x000fe400078e0216 */
[----:B------:R-:W-:Y:S01]  /*14490*/  IMAD.SHL.U32 R0, R16, 0x8, RZ ;  /* 0x0000000810007824 */ /* 0x000fe200078e00ff */
[----:B------:R-:W-:-:S04]  /*144a0*/  LOP3.LUT R23, R23, 0x1c0, RZ, 0xc0, !PT ;  /* 0x000001c017177812 */ /* 0x000fc800078ec0ff */
[----:B------:R-:W-:Y:S01]  /*144b0*/  LOP3.LUT R23, R23, 0x30, R0, 0xf8, !PT ;  /* 0x0000003017177812 */ /* 0x000fe200078ef800 */
[----:B------:R-:W-:-:S04]  /*144c0*/  IMAD.SHL.U32 R0, R16, 0x2, RZ ;  /* 0x0000000210007824 */ /* 0x000fc800078e00ff */
[----:B------:R-:W-:Y:S01]  /*144d0*/  @!P5 IMAD.IADD R21, R21, 0x1, -R2 ;  /* 0x000000011515d824 */ /* 0x000fe200078e0a02 */
[----:B------:R-:W-:Y:S02]  /*144e0*/  LOP3.LUT R23, R23, 0x30, R0, 0x78, !PT ;  /* 0x0000003017177812 */ /* 0x000fe400078e7800 */
[----:B------:R-:W-:Y:S02]  /*144f0*/  LOP3.LUT R0, R16, 0x3, RZ, 0xc0, !PT ;  /* 0x0000000310007812 */ /* 0x000fe400078ec0ff */
[----:B------:R-:W-:Y:S02]  /*14500*/  ISETP.GE.AND P0, PT, R25, RZ, PT ;  /* 0x000000ff1900720c */ /* 0x000fe40003f06270 */
[----:B------:R-:W-:Y:S02]  /*14510*/  ISETP.GT.U32.AND P5, PT, R2, R21, PT ;  /* 0x000000150200720c */ /* 0x000fe40003fa4070 */
[----:B------:R-:W-:Y:S01]  /*14520*/  SHF.R.U32.HI R25, RZ, 0x2, R16 ;  /* 0x00000002ff197819 */ /* 0x000fe20000011610 */
[----:B------:R-:W-:-:S03]  /*14530*/  IMAD R0, R0, 0x420, RZ ;  /* 0x0000042000007824 */ /* 0x000fc600078e02ff */
[----:B------:R-:W-:-:S04]  /*14540*/  SGXT.U32 R25, R25, 0x3 ;  /* 0x000000031919781a */ /* 0x000fc80000000000 */
[----:B------:R-:W-:-:S03]  /*14550*/  LOP3.LUT R0, R0, R25, RZ, 0xfc, !PT ;  /* 0x0000001900007212 */ /* 0x000fc600078efcff */
[----:B------:R-:W-:Y:S01]  /*14560*/  @!P5 IMAD.IADD R21, R21, 0x1, -R2 ;  /* 0x000000011515d824 */ /* 0x000fe200078e0a02 */
[----:B------:R-:W-:Y:S02]  /*14570*/  ISETP.GE.AND P5, PT, R17, RZ, PT ;  /* 0x000000ff1100720c */ /* 0x000fe40003fa6270 */
[----:B--2---:R-:W-:-:S13]  /*14580*/  ISETP.GE.AND P3, PT, R24, RZ, PT ;  /* 0x000000ff1800720c */ /* 0x004fda0003f66270 */
[----:B------:R-:W-:Y:S01]  /*14590*/  @!P3 IMAD.MOV R29, RZ, RZ, -R29 ;  /* 0x000000ffff1db224 */ /* 0x000fe200078e0a1d */
[----:B------:R-:W-:-:S04]  /*145a0*/  ISETP.GE.AND P3, PT, R5, RZ, PT ;  /* 0x000000ff0500720c */ /* 0x000fc80003f66270 */
[----:B------:R-:W-:Y:S04]  /*145b0*/  STL [R1+0x354c], R29 ;  /* 0x00354c1d01007387 */ /* 0x000fe80000100800 */
[----:B------:R-:W2:Y:S04]  /*145c0*/  LDL.LU R5, [R1+0x35cc] ;  /* 0x0035cc0001057983 */ /* 0x000ea80000300800 */
[----:B------:R-:W-:Y:S04]  /*145d0*/  STL [R1+0x3490], R3 ;  /* 0x0034900301007387 */ /* 0x000fe80000100800 */
[----:B------:R0:W-:Y:S04]  /*145e0*/  STL [R1+0x34f0], R0 ;  /* 0x0034f00001007387 */ /* 0x0001e80000100800 */
[----:B------:R-:W3:Y:S01]  /*145f0*/  LDL.LU R17, [R1+0x46c] ;  /* 0x00046c0001117983 */ /* 0x000ee20000300800 */
[----:B------:R-:W-:-:S13]  /*14600*/  ISETP.GT.U32.AND P4, PT, R2, R13, PT ;  /* 0x0000000d0200720c */ /* 0x000fda0003f84070 */
[----:B------:R-:W-:Y:S01]  /*14610*/  @!P4 IMAD.IADD R13, R13, 0x1, -R2 ;  /* 0x000000010d0dc824 */ /* 0x000fe200078e0a02 */
[----:B------:R-:W-:Y:S02]  /*14620*/  ISETP.GT.U32.AND P4, PT, R2, R22, PT ;  /* 0x000000160200720c */ /* 0x000fe40003f84070 */
[----:B------:R-:W-:Y:S02]  /*14630*/  LOP3.LUT R24, R3, 0x200, RZ, 0xc0, !PT ;  /* 0x0000020003187812 */ /* 0x000fe400078ec0ff */
[----:B------:R-:W-:-:S09]  /*14640*/  LOP3.LUT R16, R16, 0x3f, RZ, 0xc0, !PT ;  /* 0x0000003f10107812 */ /* 0x000fd200078ec0ff */
[----:B------:R-:W-:Y:S01]  /*14650*/  @!P4 IMAD.IADD R22, R22, 0x1, -R2 ;  /* 0x000000011616c824 */ /* 0x000fe200078e0a02 */
[----:B0-----:R-:W-:-:S04]  /*14660*/  IADD3 R0, PT, PT, R23, UR4, R24 ;  /* 0x0000000417007c10 */ /* 0x001fc8000fffe018 */
[----:B------:R-:W-:Y:S01]  /*14670*/  ISETP.GT.U32.AND P4, PT, R2, R22, PT ;  /* 0x000000160200720c */ /* 0x000fe20003f84070 */
[----:B------:R0:W-:Y:S01]  /*14680*/  STL [R1+0x10a4], R0 ;  /* 0x0010a40001007387 */ /* 0x0001e20000100800 */
[----:B------:R-:W-:Y:S02]  /*14690*/  @!P3 IMAD.MOV R26, RZ, RZ, -R26 ;  /* 0x000000ffff1ab224 */ /* 0x000fe400078e0a1a */
[----:B------:R-:W-:Y:S02]  /*146a0*/  @!P2 IMAD.MOV R13, RZ, RZ, -R13 ;  /* 0x000000ffff0da224 */ /* 0x000fe400078e0a0d */
[----:B0-----:R-:W-:Y:S01]  /*146b0*/  IMAD R0, R16, UR45, RZ ;  /* 0x0000002d10007c24 */ /* 0x001fe2000f8e02ff */
[----:B------:R-:W-:Y:S06]  /*146c0*/  STL [R1+0x3550], R26 ;  /* 0x0035501a01007387 */ /* 0x000fec0000100800 */
[----:B------:R-:W-:Y:S01]  /*146d0*/  @!P4 IMAD.IADD R22, R22, 0x1, -R2 ;  /* 0x000000011616c824 */ /* 0x000fe200078e0a02 */
[----:B------:R-:W-:Y:S01]  /*146e0*/  IADD3 R2, P4, PT, R0, UR22, RZ ;  /* 0x0000001600027c10 */ /* 0x000fe2000ff9e0ff */
[----:B------:R-:W-:Y:S01]  /*146f0*/  STL [R1+0x434], R0 ;  /* 0x0004340001007387 */ /* 0x000fe20000100800 */
[----:B------:R-:W-:-:S02]  /*14700*/  @!P1 IMAD.MOV R6, RZ, RZ, -R6 ;  /* 0x000000ffff069224 */ /* 0x000fc400078e0a06 */
[----:B------:R-:W-:Y:S01]  /*14710*/  @!P6 IMAD.MOV R4, RZ, RZ, -R4 ;  /* 0x000000ffff04e224 */ /* 0x000fe200078e0a04 */
[----:B------:R-:W4:Y:S01]  /*14720*/  LDL.LU R25, [R1+0x460] ;  /* 0x0004600001197983 */ /* 0x000f220000300800 */
[----:B------:R-:W-:-:S03]  /*14730*/  @!P0 IMAD.MOV R21, RZ, RZ, -R21 ;  /* 0x000000ffff158224 */ /* 0x000fc600078e0a15 */
[----:B------:R-:W5:Y:S01]  /*14740*/  LDL.LU R23, [R1+0x458] ;  /* 0x0004580001177983 */ /* 0x000f620000300800 */
[----:B------:R-:W-:-:S03]  /*14750*/  @!P5 IMAD.MOV R22, RZ, RZ, -R22 ;  /* 0x000000ffff16d224 */ /* 0x000fc600078e0a16 */
[----:B------:R-:W4:Y:S04]  /*14760*/  LDL.LU R24, [R1+0x44c] ;  /* 0x00044c0001187983 */ /* 0x000f280000300800 */
[----:B------:R-:W-:Y:S04]  /*14770*/  STL [R1+0x3538], R2 ;  /* 0x0035380201007387 */ /* 0x000fe80000100800 */
[----:B------:R-:W-:Y:S04]  /*14780*/  STL [R1+0x3554], R13 ;  /* 0x0035540d01007387 */ /* 0x000fe80000100800 */
[----:B------:R-:W-:Y:S04]  /*14790*/  STL [R1+0x3558], R6 ;  /* 0x0035580601007387 */ /* 0x000fe80000100800 */
[----:B------:R-:W-:Y:S04]  /*147a0*/  STL [R1+0x355c], R4 ;  /* 0x00355c0401007387 */ /* 0x000fe80000100800 */
[----:B------:R-:W-:Y:S04]  /*147b0*/  STL [R1+0x3560], R21 ;  /* 0x0035601501007387 */ /* 0x000fe80000100800 */
[----:B------:R0:W-:Y:S04]  /*147c0*/  STL [R1+0x3564], R22 ;  /* 0x0035641601007387 */ /* 0x0001e80000100800 */
[----:B0-----:R-:W5:Y:S04]  /*147d0*/  LDL.LU R22, [R1+0x468] ;  /* 0x0004680001167983 */ /* 0x001f680000300800 */
[----:B------:R-:W5:Y:S04]  /*147e0*/  LDL.LU R21, [R1+0x448] ;  /* 0x0004480001157983 */ /* 0x000f680000300800 */
[----:B------:R-:W5:Y:S01]  /*147f0*/  LDL.LU R4, [R1+0x444] ;  /* 0x0004440001047983 */ /* 0x000f620000300800 */
[----:B--2---:R-:W-:-:S02]  /*14800*/  ISETP.NE.AND P3, PT, R5, RZ, PT ;  /* 0x000000ff0500720c */ /* 0x004fc40003f65270 */
[----:B------:R-:W-:-:S04]  /*14810*/  LOP3.LUT R5, RZ, R5, RZ, 0x33, !PT ;  /* 0x00000005ff057212 */ /* 0x000fc800078e33ff */
[----:B---3--:R-:W-:-:S05]  /*14820*/  SEL R0, R5, R17, !P3 ;  /* 0x0000001105007207 */ /* 0x008fca0005800000 */
[----:B------:R0:W-:Y:S04]  /*14830*/  STL [R1+0xc], R0 ;  /* 0x00000c0001007387 */ /* 0x0001e80000100800 */
[----:B------:R-:W2:Y:S04]  /*14840*/  LDL.LU R6, [R1+0x440] ;  /* 0x0004400001067983 */ /* 0x000ea80000300800 */
[----:B------:R-:W3:Y:S04]  /*14850*/  LDL.LU R13, [R1+0x43c] ;  /* 0x00043c00010d7983 */ /* 0x000ee80000300800 */
[----:B------:R-:W3:Y:S04]  /*14860*/  LDL.LU R2, [R1+0x430] ;  /* 0x0004300001027983 */ /* 0x000ee80000300800 */
[----:B------:R-:W3:Y:S04]  /*14870*/  LDL.LU R26, [R1+0x42c] ;  /* 0x00042c00011a7983 */ /* 0x000ee80000300800 */
[----:B0-----:R-:W3:Y:S04]  /*14880*/  LDL.LU R0, [R1+0x420] ;  /* 0x0004200001007983 */ /* 0x001ee80000300800 */
[----:B------:R-:W3:Y:S04]  /*14890*/  LDL.LU R29, [R1+0x41c] ;  /* 0x00041c00011d7983 */ /* 0x000ee80000300800 */
        /* <DEDUP_REMOVED lines=13> */
[----:B------:R-:W3:Y:S01]  /*14970*/  LDL.LU R15, [R1+0x3b8] ;  /* 0x0003b800010f7983 */ /* 0x000ee20000300800 */
[----:B----4-:R-:W-:-:S03]  /*14980*/  SEL R25, R5, R25, !P3 ;  /* 0x0000001905197207 */ /* 0x010fc60005800000 */
[----:B------:R-:W4:Y:S01]  /*14990*/  LDL.LU R16, [R1+0x3b4] ;  /* 0x0003b40001107983 */ /* 0x000f220000300800 */
[----:B-----5:R-:W-:-:S03]  /*149a0*/  SEL R23, R5, R23, !P3 ;  /* 0x0000001705177207 */ /* 0x020fc60005800000 */
[----:B------:R-:W5:Y:S01]  /*149b0*/  LDL.LU R17, [R1+0x3b0] ;  /* 0x0003b00001117983 */ /* 0x000f620000300800 */
[----:B------:R-:W-:-:S03]  /*149c0*/  SEL R22, R5, R22, !P3 ;  /* 0x0000001605167207 */ /* 0x000fc60005800000 */
[----:B------:R-:W-:Y:S01]  /*149d0*/  STL [R1+0x3568], R25 ;  /* 0x0035681901007387 */ /* 0x000fe20000100800 */
[----:B------:R-:W-:-:S03]  /*149e0*/  SEL R24, R5, R24, !P3 ;  /* 0x0000001805187207 */ /* 0x000fc60005800000 */
[----:B------:R0:W-:Y:S04]  /*149f0*/  STL [R1+0x8], R22 ;  /* 0x0000081601007387 */ /* 0x0001e80000100800 */
[----:B------:R-:W-:Y:S01]  /*14a00*/  STL [R1+0x356c], R23 ;  /* 0x00356c1701007387 */ /* 0x000fe20000100800 */
[C---:B0-----:R-:W-:Y:S02]  /*14a10*/  SEL R22, R5.reuse, R21, !P3 ;  /* 0x0000001505167207 */ /* 0x041fe40005800000 */
[C---:B------:R-:W-:Y:S01]  /*14a20*/  SEL R21, R5.reuse, R4, !P3 ;  /* 0x0000000405157207 */ /* 0x040fe20005800000 */
[----:B------:R-:W-:Y:S04]  /*14a30*/  STL [R1+0x3570], R24 ;  /* 0x0035701801007387 */ /* 0x000fe80000100800 */
[----:B------:R-:W-:Y:S04]  /*14a40*/  STL [R1+0x44], R22 ;  /* 0x0000441601007387 */ /* 0x000fe80000100800 */
[----:B------:R-:W-:Y:S01]  /*14a50*/  STL [R1+0x4c], R21 ;  /* 0x00004c1501007387 */ /* 0x000fe20000100800 */
[----:B--2---:R-:W-:-:S02]  /*14a60*/  SEL R6, R5, R6, !P3 ;  /* 0x0000000605067207 */ /* 0x004fc40005800000 */
[----:B---3--:R-:W-:-:S03]  /*14a70*/  SEL R4, R5, R13, !P3 ;  /* 0x0000000d05047207 */ /* 0x008fc60005800000 */
[----:B------:R0:W-:Y:S01]  /*14a80*/  STL [R1+0x54], R6 ;  /* 0x0000540601007387 */ /* 0x0001e20000100800 */
[----:B------:R-:W-:-:S03]  /*14a90*/  SEL R2, R5, R2, !P3 ;  /* 0x0000000205027207 */ /* 0x000fc60005800000 */
[----:B------:R1:W-:Y:S04]  /*14aa0*/  STL [R1+0x5c], R4 ;  /* 0x00005c0401007387 */ /* 0x0003e80000100800 */
[----:B------:R2:W-:Y:S01]  /*14ab0*/  STL [R1+0x64], R2 ;  /* 0x0000640201007387 */ /* 0x0005e20000100800 */
[C---:B0-----:R-:W-:Y:S02]  /*14ac0*/  SEL R6, R5.reuse, R26, !P3 ;  /* 0x0000001a05067207 */ /* 0x041fe40005800000 */
[----:B-1----:R-:W-:-:S03]  /*14ad0*/  SEL R4, R5, R0, !P3 ;  /* 0x0000000005047207 */ /* 0x002fc60005800000 */
[----:B------:R-:W-:Y:S01]  /*14ae0*/  STL [R1+0x234], R6 ;  /* 0x0002340601007387 */ /* 0x000fe20000100800 */
[C---:B--2---:R-:W-:Y:S02]  /*14af0*/  SEL R2, R5.reuse, R29, !P3 ;  /* 0x0000001d05027207 */ /* 0x044fe40005800000 */
[C---:B------:R-:W-:Y:S01]  /*14b00*/  SEL R0, R5.reuse, R28, !P3 ;  /* 0x0000001c05007207 */ /* 0x040fe20005800000 */
[----:B------:R0:W-:Y:S04]  /*14b10*/  STL [R1+0x23c], R4 ;  /* 0x00023c0401007387 */ /* 0x0001e80000100800 */
[----:B------:R1:W-:Y:S04]  /*14b20*/  STL [R1+0x244], R2 ;  /* 0x0002440201007387 */ /* 0x0003e80000100800 */
[----:B------:R2:W-:Y:S01]  /*14b30*/  STL [R1+0x24c], R0 ;  /* 0x00024c0001007387 */ /* 0x0005e20000100800 */
[----:B0-----:R-:W-:-:S02]  /*14b40*/  SEL R4, R5, R27, !P3 ;  /* 0x0000001b05047207 */ /* 0x001fc40005800000 */
[C---:B-1----:R-:W-:Y:S02]  /*14b50*/  SEL R2, R5.reuse, R3, !P3 ;  /* 0x0000000305027207 */ /* 0x042fe40005800000 */
[C---:B------:R-:W-:Y:S02]  /*14b60*/  SEL R3, R5.reuse, R19, !P3 ;  /* 0x0000001305037207 */ /* 0x040fe40005800000 */
[C---:B--2---:R-:W-:Y:S01]  /*14b70*/  SEL R0, R5.reuse, R20, !P3 ;  /* 0x0000001405007207 */ /* 0x044fe20005800000 */
[----:B------:R-:W-:Y:S04]  /*14b80*/  STL [R1+0x254], R4 ;  /* 0x0002540401007387 */ /* 0x000fe80000100800 */
[----:B------:R0:W-:Y:S04]  /*14b90*/  STL [R1+0x25c], R2 ;  /* 0x00025c0201007387 */ /* 0x0001e80000100800 */
[----:B------:R1:W-:Y:S04]  /*14ba0*/  STL [R1+0x264], R0 ;  /* 0x0002640001007387 */ /* 0x0003e80000100800 */
[----:B------:R2:W-:Y:S01]  /*14bb0*/  STL [R1+0x2cc], R3 ;  /* 0x0002cc0301007387 */ /* 0x0005e20000100800 */
[----:B0-----:R-:W-:-:S02]  /*14bc0*/  SEL R2, R5, R7, !P3 ;  /* 0x0000000705027207 */ /* 0x001fc40005800000 */
[----:B-1----:R-:W-:-:S03]  /*14bd0*/  SEL R0, R5, R8, !P3 ;  /* 0x0000000805007207 */ /* 0x002fc60005800000 */
[----:B------:R0:W-:Y:S01]  /*14be0*/  STL [R1+0x2d4], R2 ;  /* 0x0002d40201007387 */ /* 0x0001e20000100800 */
[----:B--2---:R-:W-:-:S03]  /*14bf0*/  SEL R3, R5, R9, !P3 ;  /* 0x0000000905037207 */ /* 0x004fc60005800000 */
[----:B------:R1:W-:Y:S04]  /*14c00*/  STL [R1+0x2dc], R0 ;  /* 0x0002dc0001007387 */ /* 0x0003e80000100800 */
[----:B------:R2:W-:Y:S01]  /*14c10*/  STL [R1+0x2e4], R3 ;  /* 0x0002e40301007387 */ /* 0x0005e20000100800 */
[C---:B0-----:R-:W-:Y:S02]  /*14c20*/  SEL R2, R5.reuse, R10, !P3 ;  /* 0x0000000a05027207 */ /* 0x041fe40005800000 */
        /* <DEDUP_REMOVED lines=10> */
[----:B------:R-:W-:Y:S04]  /*14cd0*/  STL [R1+0x304], R3 ;  /* 0x0003040301007387 */ /* 0x000fe80000100800 */
[----:B------:R-:W2:Y:S01]  /*14ce0*/  LDL.LU R24, [R1+0x320] ;  /* 0x0003200001187983 */ /* 0x000ea20000300800 */
[C---:B----4-:R-:W-:Y:S02]  /*14cf0*/  SEL R2, R5.reuse, R16, !P3 ;  /* 0x0000001005027207 */ /* 0x050fe40005800000 */
[----:B-----5:R-:W-:-:S03]  /*14d00*/  SEL R0, R5, R17, !P3 ;  /* 0x0000001105007207 */ /* 0x020fc60005800000 */
[----:B------:R-:W-:Y:S04]  /*14d10*/  STL [R1+0x30c], R2 ;  /* 0x00030c0201007387 */ /* 0x000fe80000100800 */
[----:B--2---:R0:W-:Y:S04]  /*14d20*/  STL [R1+0x35c0], R24 ;  /* 0x0035c01801007387 */ /* 0x0041e80000100800 */
[----:B------:R-:W-:Y:S04]  /*14d30*/  STL [R1+0x310], R0 ;  /* 0x0003100001007387 */ /* 0x000fe80000100800 */
[----:B0-----:R-:W2:Y:S04]  /*14d40*/  LDL.LU R24, [R1+0x3a4] ;  /* 0x0003a40001187983 */ /* 0x001ea80000300800 */
[----:B--2---:R0:W-:Y:S04]  /*14d50*/  STL [R1+0x35c4], R24 ;  /* 0x0035c41801007387 */ /* 0x0041e80000100800 */
[----:B0-----:R-:W2:Y:S04]  /*14d60*/  LDL.LU R24, [R1+0x3a8] ;  /* 0x0003a80001187983 */ /* 0x001ea80000300800 */
[----:B--2---:R0:W-:Y:S04]  /*14d70*/  STL [R1+0x35c8], R24 ;  /* 0x0035c81801007387 */ /* 0x0041e80000100800 */
[----:B0-----:R-:W2:Y:S04]  /*14d80*/  LDL.LU R24, [R1+0x3ac] ;  /* 0x0003ac0001187983 */ /* 0x001ea80000300800 */
[----:B------:R-:W3:Y:S04]  /*14d90*/  LDL.LU R23, [R1+0x324] ;  /* 0x0003240001177983 */ /* 0x000ee80000300800 */
[----:B------:R-:W4:Y:S04]  /*14da0*/  LDL.LU R25, [R1+0x328] ;  /* 0x0003280001197983 */ /* 0x000f280000300800 */
[----:B------:R-:W5:Y:S04]  /*14db0*/  LDL.LU R22, [R1+0x32c] ;  /* 0x00032c0001167983 */ /* 0x000f680000300800 */
        /* <DEDUP_REMOVED lines=24> */
[----:B--2---:R-:W-:-:S05]  /*14f40*/  SEL R24, R5, R24, !P3 ;  /* 0x0000001805187207 */ /* 0x004fca0005800000 */
[----:B------:R0:W-:Y:S04]  /*14f50*/  STL [R1+0x314], R24 ;  /* 0x0003141801007387 */ /* 0x0001e80000100800 */
[----:B0-----:R-:W2:Y:S02]  /*14f60*/  LDL.LU R24, [R1+0x35c8] ;  /* 0x0035c80001187983 */ /* 0x001ea40000300800 */
[----:B--2---:R-:W-:-:S05]  /*14f70*/  SEL R24, R5, R24, !P3 ;  /* 0x0000001805187207 */ /* 0x004fca0005800000 */
[----:B------:R0:W-:Y:S04]  /*14f80*/  STL [R1+0x318], R24 ;  /* 0x0003181801007387 */ /* 0x0001e80000100800 */
[----:B0-----:R-:W2:Y:S02]  /*14f90*/  LDL.LU R24, [R1+0x35c4] ;  /* 0x0035c40001187983 */ /* 0x001ea40000300800 */
[----:B--2---:R-:W-:-:S05]  /*14fa0*/  SEL R24, R5, R24, !P3 ;  /* 0x0000001805187207 */ /* 0x004fca0005800000 */
[----:B------:R0:W-:Y:S04]  /*14fb0*/  STL [R1+0x31c], R24 ;  /* 0x00031c1801007387 */ /* 0x0001e80000100800 */
[----:B0-----:R-:W2:Y:S01]  /*14fc0*/  LDL.LU R24, [R1+0x35c0] ;  /* 0x0035c00001187983 */ /* 0x001ea20000300800 */
[C---:B---3--:R-:W-:Y:S02]  /*14fd0*/  SEL R23, R5.reuse, R23, !P3 ;  /* 0x0000001705177207 */ /* 0x048fe40005800000 */
[C---:B------:R-:W-:Y:S02]  /*14fe0*/  SEL R6, R5.reuse, R6, !P3 ;  /* 0x0000000605067207 */ /* 0x040fe40005800000 */
[C---:B------:R-:W-:Y:S02]  /*14ff0*/  SEL R2, R5.reuse, R2, !P3 ;  /* 0x0000000205027207 */ /* 0x040fe40005800000 */
[----:B--2---:R-:W-:-:S05]  /*15000*/  SEL R24, R5, R24, !P3 ;  /* 0x0000001805187207 */ /* 0x004fca0005800000 */
[----:B------:R4:W-:Y:S04]  /*15010*/  STL [R1+0x320], R24 ;  /* 0x0003201801007387 */ /* 0x0009e80000100800 */
[----:B------:R5:W-:Y:S01]  /*15020*/  STL [R1+0x324], R23 ;  /* 0x0003241701007387 */ /* 0x000be20000100800 */
[C---:B----4-:R-:W-:Y:S02]  /*15030*/  SEL R24, R5.reuse, R25, !P3 ;  /* 0x0000001905187207 */ /* 0x050fe40005800000 */
[C---:B-----5:R-:W-:Y:S02]  /*15040*/  SEL R23, R5.reuse, R22, !P3 ;  /* 0x0000001605177207 */ /* 0x060fe40005800000 */
[C---:B------:R-:W-:Y:S02]  /*15050*/  SEL R22, R5.reuse, R21, !P3 ;  /* 0x0000001505167207 */ /* 0x040fe40005800000 */
[C---:B------:R-:W-:Y:S01]  /*15060*/  SEL R21, R5.reuse, R4, !P3 ;  /* 0x0000000405157207 */ /* 0x040fe20005800000 */
[----:B------:R-:W-:Y:S01]  /*15070*/  STL [R1+0x328], R24 ;  /* 0x0003281801007387 */ /* 0x000fe20000100800 */
[----:B------:R-:W-:-:S03]  /*15080*/  SEL R4, R5, R13, !P3 ;  /* 0x0000000d05047207 */ /* 0x000fc60005800000 */
[----:B------:R-:W-:Y:S04]  /*15090*/  STL [R1+0x32c], R23 ;  /* 0x00032c1701007387 */ /* 0x000fe80000100800 */
[----:B------:R-:W-:Y:S04]  /*150a0*/  STL [R1+0x330], R22 ;  /* 0x0003301601007387 */ /* 0x000fe80000100800 */
[----:B------:R-:W-:Y:S04]  /*150b0*/  STL [R1+0x334], R21 ;  /* 0x0003341501007387 */ /* 0x000fe80000100800 */
        /* <DEDUP_REMOVED lines=38> */
[C---:B0-----:R-:W-:Y:S02]  /*15320*/  SEL R2, R5.reuse, R16, !P3 ;  /* 0x0000001005027207 */ /* 0x041fe40005800000 */
[----:B-1----:R-:W-:-:S03]  /*15330*/  SEL R0, R5, R17, !P3 ;  /* 0x0000001105007207 */ /* 0x002fc60005800000 */
        /* <DEDUP_REMOVED lines=34> */
[----:B------:R-:W3:Y:S01]  /*15560*/  LDL.LU R29, [R1] ;  /* 0x00000000011d7983 */ /* 0x000ee20000300800 */
        /* <DEDUP_REMOVED lines=10> */
[C---:B----4-:R-:W-:Y:S02]  /*15610*/  SEL R3, R5.reuse, R3, !P3 ;  /* 0x0000000305037207 */ /* 0x050fe40005800000 */
[C---:B-----5:R-:W-:Y:S02]  /*15620*/  SEL R20, R5.reuse, R20, !P3 ;  /* 0x0000001405147207 */ /* 0x060fe40005800000 */
[----:B------:R-:W-:-:S02]  /*15630*/  SEL R19, R5, R19, !P3 ;  /* 0x0000001305137207 */ /* 0x000fc40005800000 */
[C---:B------:R-:W-:Y:S02]  /*15640*/  SEL R7, R5.reuse, R7, !P3 ;  /* 0x0000000705077207 */ /* 0x040fe40005800000 */
[C---:B------:R-:W-:Y:S02]  /*15650*/  SEL R8, R5.reuse, R8, !P3 ;  /* 0x0000000805087207 */ /* 0x040fe40005800000 */
[C---:B------:R-:W-:Y:S02]  /*15660*/  SEL R9, R5.reuse, R9, !P3 ;  /* 0x0000000905097207 */ /* 0x040fe40005800000 */
[C---:B------:R-:W-:Y:S02]  /*15670*/  SEL R10, R5.reuse, R10, !P3 ;  /* 0x0000000a050a7207 */ /* 0x040fe40005800000 */
[C---:B------:R-:W-:Y:S02]  /*15680*/  SEL R11, R5.reuse, R11, !P3 ;  /* 0x0000000b050b7207 */ /* 0x040fe40005800000 */
[----:B------:R-:W-:-:S02]  /*15690*/  SEL R12, R5, R12, !P3 ;  /* 0x0000000c050c7207 */ /* 0x000fc40005800000 */
[C---:B------:R-:W-:Y:S02]  /*156a0*/  SEL R18, R5.reuse, R18, !P3 ;  /* 0x0000001205127207 */ /* 0x040fe40005800000 */
[C---:B------:R-:W-:Y:S02]  /*156b0*/  SEL R14, R5.reuse, R14, !P3 ;  /* 0x0000000e050e7207 */ /* 0x040fe40005800000 */
[C---:B------:R-:W-:Y:S02]  /*156c0*/  SEL R15, R5.reuse, R15, !P3 ;  /* 0x0000000f050f7207 */ /* 0x040fe40005800000 */
[C---:B------:R-:W-:Y:S02]  /*156d0*/  SEL R16, R5.reuse, R16, !P3 ;  /* 0x0000001005107207 */ /* 0x040fe40005800000 */
[C---:B------:R-:W-:Y:S02]  /*156e0*/  SEL R17, R5.reuse, R17, !P3 ;  /* 0x0000001105117207 */ /* 0x040fe40005800000 */
[----:B--2---:R-:W-:-:S05]  /*156f0*/  SEL R28, R5, R28, !P3 ;  /* 0x0000001c051c7207 */ /* 0x004fca0005800000 */
[----:B------:R0:W-:Y:S04]  /*15700*/  STL [R1+0x3a0], R28 ;  /* 0x0003a01c01007387 */ /* 0x0001e80000100800 */
[----:B0-----:R-:W2:Y:S04]  /*15710*/  LDL.LU R28, [R1+0x35b0] ;  /* 0x0035b000011c7983 */ /* 0x001ea80000300800 */
[----:B------:R0:W-:Y:S04]  /*15720*/  STL [R1+0x3a4], R27 ;  /* 0x0003a41b01007387 */ /* 0x0001e80000100800 */
[----:B0-----:R-:W3:Y:S04]  /*15730*/  LDL.LU R27, [R1+0x35ac] ;  /* 0x0035ac00011b7983 */ /* 0x001ee80000300800 */
[----:B------:R0:W-:Y:S04]  /*15740*/  STL [R1+0x3a8], R3 ;  /* 0x0003a80301007387 */ /* 0x0001e80000100800 */
[----:B0-----:R-:W4:Y:S04]  /*15750*/  LDL.LU R3, [R1+0x35a8] ;  /* 0x0035a80001037983 */ /* 0x001f280000300800 */
[----:B------:R0:W-:Y:S04]  /*15760*/  STL [R1+0x3ac], R20 ;  /* 0x0003ac1401007387 */ /* 0x0001e80000100800 */
[----:B0-----:R-:W5:Y:S04]  /*15770*/  LDL.LU R20, [R1+0x35a4] ;  /* 0x0035a40001147983 */ /* 0x001f680000300800 */
[----:B------:R0:W-:Y:S04]  /*15780*/  STL [R1+0x3b0], R19 ;  /* 0x0003b01301007387 */ /* 0x0001e80000100800 */
[----:B0-----:R-:W2:Y:S04]  /*15790*/  LDL.LU R19, [R1+0x35a0] ;  /* 0x0035a00001137983 */ /* 0x001ea80000300800 */
        /* <DEDUP_REMOVED lines=19> */
[----:B0-----:R-:W3:Y:S04]  /*158d0*/  LDL.LU R16, [R1+0x3578] ;  /* 0x0035780001107983 */ /* 0x001ee80000300800 */
[----:B------:R0:W-:Y:S04]  /*158e0*/  STL [R1+0x3dc], R17 ;  /* 0x0003dc1101007387 */ /* 0x0001e80000100800 */
[----:B0-----:R-:W4:Y:S01]  /*158f0*/  LDL.LU R17, [R1+0x3574] ;  /* 0x0035740001117983 */ /* 0x001f220000300800 */
[----:B------:R-:W-:-:S02]  /*15900*/  SEL R24, R5, R24, !P3 ;  /* 0x0000001805187207 */ /* 0x000fc40005800000 */
[----:B------:R-:W-:-:S03]  /*15910*/  SEL R23, R5, R23, !P3 ;  /* 0x0000001705177207 */ /* 0x000fc60005800000 */
[----:B------:R0:W-:Y:S04]  /*15920*/  STL [R1+0x3e0], R24 ;  /* 0x0003e01801007387 */ /* 0x0001e80000100800 */
[----:B------:R1:W-:Y:S01]  /*15930*/  STL [R1+0x3e8], R23 ;  /* 0x0003e81701007387 */ /* 0x0003e20000100800 */
[C---:B0-----:R-:W-:Y:S02]  /*15940*/  SEL R24, R5.reuse, R25, !P3 ;  /* 0x0000001905187207 */ /* 0x041fe40005800000 */
[C---:B-1----:R-:W-:Y:S02]  /*15950*/  SEL R23, R5.reuse, R22, !P3 ;  /* 0x0000001605177207 */ /* 0x042fe40005800000 */
[C---:B------:R-:W-:Y:S02]  /*15960*/  SEL R22, R5.reuse, R21, !P3 ;  /* 0x0000001505167207 */ /* 0x040fe40005800000 */
[C---:B------:R-:W-:Y:S01]  /*15970*/  SEL R21, R5.reuse, R4, !P3 ;  /* 0x0000000405157207 */ /* 0x040fe20005800000 */
[----:B------:R-:W-:Y:S01]  /*15980*/  STL [R1+0x3ec], R24 ;  /* 0x0003ec1801007387 */ /* 0x000fe20000100800 */
[----:B------:R-:W-:-:S03]  /*15990*/  SEL R4, R5, R6, !P3 ;  /* 0x0000000605047207 */ /* 0x000fc60005800000 */
[----:B------:R-:W-:Y:S01]  /*159a0*/  STL [R1+0x42c], R23 ;  /* 0x00042c1701007387 */ /* 0x000fe20000100800 */
[----:B------:R-:W-:-:S03]  /*159b0*/  SEL R13, R5, R13, !P3 ;  /* 0x0000000d050d7207 */ /* 0x000fc60005800000 */
[----:B------:R-:W-:Y:S01]  /*159c0*/  STL [R1+0x428], R22 ;  /* 0x0004281601007387 */ /* 0x000fe20000100800 */
[----:B------:R-:W-:-:S03]  /*159d0*/  SEL R6, R5, R2, !P3 ;  /* 0x0000000205067207 */ /* 0x000fc60005800000 */
[----:B------:R-:W-:Y:S01]  /*159e0*/  STL [R1+0x424], R21 ;  /* 0x0004241501007387 */ /* 0x000fe20000100800 */
[----:B------:R-:W-:-:S03]  /*159f0*/  SEL R2, R5, R0, !P3 ;  /* 0x0000000005027207 */ /* 0x000fc60005800000 */
[----:B------:R0:W-:Y:S01]  /*15a00*/  STL [R1+0x420], R4 ;  /* 0x0004200401007387 */ /* 0x0001e20000100800 */
[----:B------:R-:W-:-:S03]  /*15a10*/  SEL R0, R5, R29, !P3 ;  /* 0x0000001d05007207 */ /* 0x000fc60005800000 */
[----:B------:R-:W-:Y:S01]  /*15a20*/  STL [R1+0x41c], R13 ;  /* 0x00041c0d01007387 */ /* 0x000fe20000100800 */
[----:B0-----:R-:W-:-:S03]  /*15a30*/  SEL R4, R5, R26, !P3 ;  /* 0x0000001a05047207 */ /* 0x001fc60005800000 */
[----:B------:R-:W-:Y:S04]  /*15a40*/  STL [R1+0x418], R6 ;  /* 0x0004180601007387 */ /* 0x000fe80000100800 */
[----:B------:R-:W-:Y:S04]  /*15a50*/  STL [R1+0x414], R4 ;  /* 0x0004140401007387 */ /* 0x000fe80000100800 */
[----:B------:R-:W-:Y:S04]  /*15a60*/  STL [R1+0x410], R2 ;  /* 0x0004100201007387 */ /* 0x000fe80000100800 */
[----:B------:R2:W-:Y:S02]  /*15a70*/  STL [R1+0x40c], R0 ;  /* 0x00040c0001007387 */ /* 0x0005e40000100800 */
[----:B--2---:R-:W-:-:S02]  /*15a80*/  SEL R0, R5, R15, !P3 ;  /* 0x0000000f05007207 */ /* 0x004fc40005800000 */
[C---:B---3--:R-:W-:Y:S02]  /*15a90*/  SEL R2, R5.reuse, R16, !P3 ;  /* 0x0000001005027207 */ /* 0x048fe40005800000 */
[----:B----4-:R-:W-:-:S05]  /*15aa0*/  SEL R4, R5, R17, !P3 ;  /* 0x0000001105047207 */ /* 0x010fca0005800000 */
[----:B------:R-:W-:Y:S04]  /*15ab0*/  STL [R1+0x408], R4 ;  /* 0x0004080401007387 */ /* 0x000fe80000100800 */
[----:B------:R-:W2:Y:S04]  /*15ac0*/  LDL.LU R15, [R1+0x288] ;  /* 0x00028800010f7983 */ /* 0x000ea80000300800 */
[----:B------:R-:W-:Y:S04]  /*15ad0*/  STL [R1+0x404], R2 ;  /* 0x0004040201007387 */ /* 0x000fe80000100800 */
[----:B------:R-:W3:Y:S04]  /*15ae0*/  LDL.LU R16, [R1+0x27c] ;  /* 0x00027c0001107983 */ /* 0x000ee80000300800 */
[----:B------:R0:W-:Y:S04]  /*15af0*/  STL [R1+0x400], R0 ;  /* 0x0004000001007387 */ /* 0x0001e80000100800 */
[----:B------:R-:W4:Y:S04]  /*15b00*/  LDL.LU R17, [R1+0x278] ;  /* 0x0002780001117983 */ /* 0x000f280000300800 */
[----:B------:R-:W2:Y:S04]  /*15b10*/  LDL.LU R24, [R1+0x274] ;  /* 0x0002740001187983 */ /* 0x000ea80000300800 */
[----:B------:R-:W2:Y:S01]  /*15b20*/  LDL.LU R23, [R1+0x270] ;  /* 0x0002700001177983 */ /* 0x000ea20000300800 */
[----:B0-----:R-:W-:-:S03]  /*15b30*/  SEL R0, R5, R14, !P3 ;  /* 0x0000000e05007207 */ /* 0x001fc60005800000 */
[----:B------:R-:W2:Y:S04]  /*15b40*/  LDL.LU R25, [R1+0x26c] ;  /* 0x00026c0001197983 */ /* 0x000ea80000300800 */
[----:B------:R-:W2:Y:S04]  /*15b50*/  LDL.LU R22, [R1+0x268] ;  /* 0x0002680001167983 */ /* 0x000ea80000300800 */
[----:B------:R-:W2:Y:S04]  /*15b60*/  LDL.LU R21, [R1+0x260] ;  /* 0x0002600001157983 */ /* 0x000ea80000300800 */
[----:B------:R-:W2:Y:S04]  /*15b70*/  LDL.LU R4, [R1+0x258] ;  /* 0x0002580001047983 */ /* 0x000ea80000300800 */
[----:B------:R-:W2:Y:S04]  /*15b80*/  LDL.LU R29, [R1+0x250] ;  /* 0x00025000011d7983 */ /* 0x000ea80000300800 */
[----:B------:R-:W2:Y:S04]  /*15b90*/  LDL.LU R14, [R1+0x28c] ;  /* 0x00028c00010e7983 */ /* 0x000ea80000300800 */
[----:B------:R-:W3:Y:S04]  /*15ba0*/  LDL.LU R6, [R1+0x248] ;  /* 0x0002480001067983 */ /* 0x000ee80000300800 */
[----:B------:R0:W-:Y:S04]  /*15bb0*/  STL [R1+0x3fc], R0 ;  /* 0x0003fc0001007387 */ /* 0x0001e80000100800 */
[----:B------:R-:W3:Y:S04]  /*15bc0*/  LDL.LU R13, [R1+0x240] ;  /* 0x00024000010d7983 */ /* 0x000ee80000300800 */
[----:B------:R-:W3:Y:S01]  /*15bd0*/  LDL.LU R2, [R1+0x238] ;  /* 0x0002380001027983 */ /* 0x000ee20000300800 */
[----:B0-----:R-:W-:-:S03]  /*15be0*/  SEL R0, R5, R18, !P3 ;  /* 0x0000001205007207 */ /* 0x001fc60005800000 */
[----:B------:R-:W3:Y:S04]  /*15bf0*/  LDL.LU R18, [R1+0x298] ;  /* 0x0002980001127983 */ /* 0x000ee80000300800 */
[----:B------:R-:W4:Y:S04]  /*15c00*/  LDL.LU R26, [R1+0x230] ;  /* 0x00023000011a7983 */ /* 0x000f280000300800 */
[----:B------:R0:W-:Y:S02]  /*15c10*/  STL [R1+0x3f8], R0 ;  /* 0x0003f80001007387 */ /* 0x0001e40000100800 */
[----:B0-----:R-:W-:-:S02]  /*15c20*/  SEL R0, R5, R12, !P3 ;  /* 0x0000000c05007207 */ /* 0x001fc40005800000 */
[----:B------:R-:W4:Y:S01]  /*15c30*/  LDL.LU R12, [R1+0x2a0] ;  /* 0x0002a000010c7983 */ /* 0x000f220000300800 */
[----:B------:R-:W-:-:S03]  /*15c40*/  SEL R11, R5, R11, !P3 ;  /* 0x0000000b050b7207 */ /* 0x000fc60005800000 */
[----:B------:R0:W-:Y:S01]  /*15c50*/  STL [R1+0x3f4], R0 ;  /* 0x0003f40001007387 */ /* 0x0001e20000100800 */
[----:B------:R-:W-:-:S03]  /*15c60*/  SEL R8, R5, R8, !P3 ;  /* 0x0000000805087207 */ /* 0x000fc60005800000 */
[----:B0-----:R-:W4:Y:S04]  /*15c70*/  LDL.LU R0, [R1+0x22c] ;  /* 0x00022c0001007983 */ /* 0x001f280000300800 */
[----:B------:R0:W-:Y:S01]  /*15c80*/  STL [R1+0x3f0], R11 ;  /* 0x0003f00b01007387 */ /* 0x0001e20000100800 */
[C---:B------:R-:W-:Y:S02]  /*15c90*/  SEL R3, R5.reuse, R3, !P3 ;  /* 0x0000000305037207 */ /* 0x040fe40005800000 */
[C---:B0-----:R-:W-:Y:S02]  /*15ca0*/  SEL R11, R5.reuse, R10, !P3 ;  /* 0x0000000a050b7207 */ /* 0x041fe40005800000 */
[C---:B------:R-:W-:Y:S02]  /*15cb0*/  SEL R10, R5.reuse, R9, !P3 ;  /* 0x00000009050a7207 */ /* 0x040fe40005800000 */
[C---:B------:R-:W-:Y:S01]  /*15cc0*/  SEL R9, R5.reuse, R7, !P3 ;  /* 0x0000000705097207 */ /* 0x040fe20005800000 */
[----:B------:R-:W-:Y:S01]  /*15cd0*/  STL [R1+0x3e4], R11 ;  /* 0x0003e40b01007387 */ /* 0x000fe20000100800 */
[----:B------:R-:W-:-:S03]  /*15ce0*/  SEL R7, R5, R19, !P3 ;  /* 0x0000001305077207 */ /* 0x000fc60005800000 */
[----:B------:R-:W-:Y:S04]  /*15cf0*/  STL [R1+0x37c], R10 ;  /* 0x00037c0a01007387 */ /* 0x000fe80000100800 */
[----:B------:R5:W-:Y:S04]  /*15d00*/  STL [R1+0x308], R8 ;  /* 0x0003080801007387 */ /* 0x000be80000100800 */
[----:B------:R-:W-:Y:S04]  /*15d10*/  STL [R1+0x2f0], R9 ;  /* 0x0002f00901007387 */ /* 0x000fe80000100800 */
[----:B------:R0:W-:Y:S01]  /*15d20*/  STL [R1+0x2e8], R7 ;  /* 0x0002e80701007387 */ /* 0x0001e20000100800 */
[----:B-----5:R-:W-:-:S05]  /*15d30*/  SEL R8, R5, R20, !P3 ;  /* 0x0000001405087207 */ /* 0x020fca0005800000 */
[----:B------:R1:W-:Y:S01]  /*15d40*/  STL [R1+0x2e0], R8 ;  /* 0x0002e00801007387 */ /* 0x0003e20000100800 */
[----:B0-----:R-:W-:-:S03]  /*15d50*/  SEL R7, R5, R27, !P3 ;  /* 0x0000001b05077207 */ /* 0x001fc60005800000 */
[----:B------:R-:W-:Y:S04]  /*15d60*/  STL [R1+0x2d8], R3 ;  /* 0x0002d80301007387 */ /* 0x000fe80000100800 */
[----:B------:R-:W-:Y:S01]  /*15d70*/  STL [R1+0x2d0], R7 ;  /* 0x0002d00701007387 */ /* 0x000fe20000100800 */
[----:B-1----:R-:W-:-:S05]  /*15d80*/  SEL R8, R5, R28, !P3 ;  /* 0x0000001c05087207 */ /* 0x002fca0005800000 */
[----:B------:R2:W-:Y:S02]  /*15d90*/  STL [R1+0x2c8], R8 ;  /* 0x0002c80801007387 */ /* 0x0005e40000100800 */
[C---:B--2---:R-:W-:Y:S02]  /*15da0*/  SEL R8, R5.reuse, R14, !P3 ;  /* 0x0000000e05087207 */ /* 0x044fe40005800000 */
[C---:B---3--:R-:W-:Y:S02]  /*15db0*/  SEL R7, R5.reuse, R18, !P3 ;  /* 0x0000001205077207 */ /* 0x048fe40005800000 */
[----:B----4-:R-:W-:-:S05]  /*15dc0*/  SEL R3, R5, R12, !P3 ;  /* 0x0000000c05037207 */ /* 0x010fca0005800000 */
[----:B------:R0:W-:Y:S04]  /*15dd0*/  STL [R1+0x2c4], R3 ;  /* 0x0002c40301007387 */ /* 0x0001e80000100800 */
[----:B------:R1:W-:Y:S01]  /*15de0*/  STL [R1+0x2c0], R7 ;  /* 0x0002c00701007387 */ /* 0x0003e20000100800 */
[----:B0-----:R-:W-:-:S03]  /*15df0*/  SEL R3, R5, R15, !P3 ;  /* 0x0000000f05037207 */ /* 0x001fc60005800000 */
[----:B------:R0:W-:Y:S01]  /*15e00*/  STL [R1+0x2bc], R8 ;  /* 0x0002bc0801007387 */ /* 0x0001e20000100800 */
[----:B-1----:R-:W-:-:S03]  /*15e10*/  SEL R7, R5, R16, !P3 ;  /* 0x0000001005077207 */ /* 0x002fc60005800000 */
        /* <DEDUP_REMOVED lines=10> */
[----:B------:R-:W-:Y:S01]  /*15ec0*/  STL [R1+0x2a4], R8 ;  /* 0x0002a40801007387 */ /* 0x000fe20000100800 */
[----:B--2---:R-:W-:-:S03]  /*15ed0*/  SEL R7, R5, R21, !P3 ;  /* 0x0000001505077207 */ /* 0x004fc60005800000 */
[----:B------:R0:W-:Y:S04]  /*15ee0*/  STL [R1+0x2a0], R3 ;  /* 0x0002a00301007387 */ /* 0x0001e80000100800 */
[----:B------:R-:W-:Y:S01]  /*15ef0*/  STL [R1+0x29c], R7 ;  /* 0x00029c0701007387 */ /* 0x000fe20000100800 */
[----:B0-----:R-:W-:-:S03]  /*15f00*/  SEL R3, R5, R29, !P3 ;  /* 0x0000001d05037207 */ /* 0x001fc60005800000 */
[----:B------:R-:W2:Y:S01]  /*15f10*/  LDL.LU R29, [R1+0x228] ;  /* 0x00022800011d7983 */ /* 0x000ea20000300800 */
[C---:B------:R-:W-:Y:S02]  /*15f20*/  SEL R4, R5.reuse, R4, !P3 ;  /* 0x0000000405047207 */ /* 0x040fe40005800000 */
[----:B------:R-:W-:-:S03]  /*15f30*/  SEL R6, R5, R6, !P3 ;  /* 0x0000000605067207 */ /* 0x000fc60005800000 */
[----:B------:R0:W-:Y:S04]  /*15f40*/  STL [R1+0x298], R4 ;  /* 0x0002980401007387 */ /* 0x0001e80000100800 */
[----:B------:R1:W-:Y:S04]  /*15f50*/  STL [R1+0x294], R3 ;  /* 0x0002940301007387 */ /* 0x0003e80000100800 */
[----:B------:R-:W-:Y:S01]  /*15f60*/  STL [R1+0x290], R6 ;  /* 0x0002900601007387 */ /* 0x000fe20000100800 */
[----:B0-----:R-:W-:-:S03]  /*15f70*/  SEL R4, R5, R2, !P3 ;  /* 0x0000000205047207 */ /* 0x001fc60005800000 */
[----:B------:R-:W3:Y:S01]  /*15f80*/  LDL.LU R2, [R1+0x224] ;  /* 0x0002240001027983 */ /* 0x000ee20000300800 */
[----:B-1----:R-:W-:-:S05]  /*15f90*/  SEL R3, R5, R13, !P3 ;  /* 0x0000000d05037207 */ /* 0x002fca0005800000 */
[----:B------:R0:W-:Y:S04]  /*15fa0*/  STL [R1+0x28c], R3 ;  /* 0x00028c0301007387 */ /* 0x0001e80000100800 */
[----:B------:R-:W-:Y:S01]  /*15fb0*/  STL [R1+0x288], R4 ;  /* 0x0002880401007387 */ /* 0x000fe20000100800 */
[----:B0-----:R-:W-:-:S03]  /*15fc0*/  SEL R3, R5, R26, !P3 ;  /* 0x0000001a05037207 */ /* 0x001fc60005800000 */
[----:B------:R-:W4:Y:S01]  /*15fd0*/  LDL.LU R26, [R1+0x220] ;  /* 0x00022000011a7983 */ /* 0x000f220000300800 */
[----:B------:R-:W-:-:S03]  /*15fe0*/  SEL R0, R5, R0, !P3 ;  /* 0x0000000005007207 */ /* 0x000fc60005800000 */
[----:B------:R0:W-:Y:S04]  /*15ff0*/  STL [R1+0x284], R3 ;  /* 0x0002840301007387 */ /* 0x0001e80000100800 */
[----:B------:R-:W5:Y:S04]  /*16000*/  LDL.LU R28, [R1+0x21c] ;  /* 0x00021c00011c7983 */ /* 0x000f680000300800 */
[----:B------:R-:W5:Y:S04]  /*16010*/  LDL.LU R27, [R1+0x218] ;  /* 0x00021800011b7983 */ /* 0x000f680000300800 */
[----:B------:R1:W-:Y:S04]  /*16020*/  STL [R1+0x280], R0 ;  /* 0x0002800001007387 */ /* 0x0003e80000100800 */
[----:B0-----:R-:W5:Y:S04]  /*16030*/  LDL.LU R3, [R1+0x214] ;  /* 0x0002140001037983 */ /* 0x001f680000300800 */
[----:B------:R-:W5:Y:S04]  /*16040*/  LDL.LU R20, [R1+0x74] ;  /* 0x0000740001147983 */ /* 0x000f680000300800 */
        /* <DEDUP_REMOVED lines=18> */
[----:B-1----:R-:W5:Y:S04]  /*16170*/  LDL.LU R0, [R1+0x1f4] ;  /* 0x0001f40001007983 */ /* 0x002f680000300800 */
[----:B------:R-:W5:Y:S04]  /*16180*/  LDL.LU R6, [R1+0x1f0] ;  /* 0x0001f00001067983 */ /* 0x000f680000300800 */
[----:B------:R-:W5:Y:S01]  /*16190*/  LDL.LU R13, [R1+0x1e8] ;  /* 0x0001e800010d7983 */ /* 0x000f620000300800 */
[----:B--2---:R-:W-:-:S05]  /*161a0*/  SEL R29, R5, R29, !P3 ;  /* 0x0000001d051d7207 */ /* 0x004fca0005800000 */
[----:B------:R0:W-:Y:S04]  /*161b0*/  STL [R1+0x27c], R29 ;  /* 0x00027c1d01007387 */ /* 0x0001e80000100800 */
[----:B0-----:R-:W2:Y:S01]  /*161c0*/  LDL.LU R29, [R1+0x1e0] ;  /* 0x0001e000011d7983 */ /* 0x001ea20000300800 */
[----:B---3--:R-:W-:-:S05]  /*161d0*/  SEL R2, R5, R2, !P3 ;  /* 0x0000000205027207 */ /* 0x008fca0005800000 */
[----:B------:R0:W-:Y:S04]  /*161e0*/  STL [R1+0x278], R2 ;  /* 0x0002780201007387 */ /* 0x0001e80000100800 */
[----:B0-----:R-:W3:Y:S01]  /*161f0*/  LDL.LU R2, [R1+0x1dc] ;  /* 0x0001dc0001027983 */ /* 0x001ee20000300800 */
[----:B----4-:R-:W-:-:S05]  /*16200*/  SEL R26, R5, R26, !P3 ;  /* 0x0000001a051a7207 */ /* 0x010fca0005800000 */
[----:B------:R0:W-:Y:S01]  /*16210*/  STL [R1+0x274], R26 ;  /* 0x0002741a01007387 */ /* 0x0001e20000100800 */
[----:B-----5:R-:W-:-:S03]  /*16220*/  SEL R28, R5, R28, !P3 ;  /* 0x0000001c051c7207 */ /* 0x020fc60005800000 */
        /* <DEDUP_REMOVED lines=8> */
[----:B------:R-:W-:Y:S01]  /*162b0*/  STL [R1+0x268], R27 ;  /* 0x0002681b01007387 */ /* 0x000fe20000100800 */
[----:B------:R-:W-:-:S03]  /*162c0*/  SEL R8, R5, R8, !P3 ;  /* 0x0000000805087207 */ /* 0x000fc60005800000 */
[----:B------:R-:W-:Y:S04]  /*162d0*/  STL [R1+0x260], R20 ;  /* 0x0002601401007387 */ /* 0x000fe80000100800 */
        /* <DEDUP_REMOVED lines=10> */
[----:B-----5:R-:W-:-:S03]  /*16380*/  SEL R7, R5, R18, !P3 ;  /* 0x0000001205077207 */ /* 0x020fc60005800000 */
        /* <DEDUP_REMOVED lines=16> */
[----:B------:R-:W-:Y:S01]  /*16490*/  STL [R1+0x20c], R8 ;  /* 0x00020c0801007387 */ /* 0x000fe20000100800 */
[----:B-----5:R-:W-:-:S03]  /*164a0*/  SEL R7, R5, R21, !P3 ;  /* 0x0000001505077207 */ /* 0x020fc60005800000 */
[----:B------:R0:W-:Y:S01]  /*164b0*/  STL [R1+0x208], R3 ;  /* 0x0002080301007387 */ /* 0x0001e20000100800 */
[C---:B------:R-:W-:Y:S02]  /*164c0*/  SEL R4, R5.reuse, R4, !P3 ;  /* 0x0000000405047207 */ /* 0x040fe40005800000 */
[C---:B------:R-:W-:Y:S01]  /*164d0*/  SEL R6, R5.reuse, R6, !P3 ;  /* 0x0000000605067207 */ /* 0x040fe20005800000 */
[----:B------:R-:W-:Y:S01]  /*164e0*/  STL [R1+0x204], R7 ;  /* 0x0002040701007387 */ /* 0x000fe20000100800 */
[----:B0-----:R-:W-:-:S03]  /*164f0*/  SEL R3, R5, R0, !P3 ;  /* 0x0000000005037207 */ /* 0x001fc60005800000 */
[----:B------:R-:W5:Y:S04]  /*16500*/  LDL.LU R0, [R1+0x1b0] ;  /* 0x0001b00001007983 */ /* 0x000f680000300800 */
[----:B------:R-:W-:Y:S04]  /*16510*/  STL [R1+0x200], R4 ;  /* 0x0002000401007387 */ /* 0x000fe80000100800 */
[----:B------:R2:W-:Y:S04]  /*16520*/  STL [R1+0x1fc], R3 ;  /* 0x0001fc0301007387 */ /* 0x0005e80000100800 */
[----:B------:R-:W-:Y:S01]  /*16530*/  STL [R1+0x1f8], R6 ;  /* 0x0001f80601007387 */ /* 0x000fe20000100800 */
[----:B--2---:R-:W-:-:S03]  /*16540*/  SEL R3, R5, R29, !P3 ;  /* 0x0000001d05037207 */ /* 0x004fc60005800000 */
[----:B------:R-:W2:Y:S01]  /*16550*/  LDL.LU R29, [R1+0x1bc] ;  /* 0x0001bc00011d7983 */ /* 0x000ea20000300800 */
[----:B------:R-:W-:-:S05]  /*16560*/  SEL R4, R5, R13, !P3 ;  /* 0x0000000d05047207 */ /* 0x000fca0005800000 */
[----:B------:R3:W-:Y:S04]  /*16570*/  STL [R1+0x1f4], R4 ;  /* 0x0001f40401007387 */ /* 0x0007e80000100800 */
[----:B------:R4:W-:Y:S01]  /*16580*/  STL [R1+0x1f0], R3 ;  /* 0x0001f00301007387 */ /* 0x0009e20000100800 */
[----:B---3--:R-:W-:-:S03]  /*16590*/  SEL R4, R5, R2, !P3 ;  /* 0x0000000205047207 */ /* 0x008fc60005800000 */
[----:B------:R-:W3:Y:S04]  /*165a0*/  LDL.LU R2, [R1+0x1c4] ;  /* 0x0001c40001027983 */ /* 0x000ee80000300800 */
[----:B------:R-:W-:Y:S04]  /*165b0*/  STL [R1+0x1ec], R4 ;  /* 0x0001ec0401007387 */ /* 0x000fe80000100800 */
[----:B------:R-:W3:Y:S04]  /*165c0*/  LDL.LU R28, [R1+0x1cc] ;  /* 0x0001cc00011c7983 */ /* 0x000ee80000300800 */
[----:B------:R-:W3:Y:S01]  /*165d0*/  LDL.LU R27, [R1+0x1c8] ;  /* 0x0001c800011b7983 */ /* 0x000ee20000300800 */
[----:B----4-:R-:W-:-:S05]  /*165e0*/  SEL R3, R5, R26, !P3 ;  /* 0x0000001a05037207 */ /* 0x010fca0005800000 */
[----:B------:R0:W-:Y:S04]  /*165f0*/  STL [R1+0x1e8], R3 ;  /* 0x0001e80301007387 */ /* 0x0001e80000100800 */
[----:B0-----:R-:W4:Y:S04]  /*16600*/  LDL.LU R3, [R1+0x1c0] ;  /* 0x0001c00001037983 */ /* 0x001f280000300800 */
[----:B------:R-:W4:Y:S04]  /*16610*/  LDL.LU R20, [R1+0x1b8] ;  /* 0x0001b80001147983 */ /* 0x000f280000300800 */
        /* <DEDUP_REMOVED lines=20> */
[----:B------:R-:W4:Y:S01]  /*16760*/  LDL.LU R13, [R1+0x158] ;  /* 0x00015800010d7983 */ /* 0x000f220000300800 */
[----:B-----5:R-:W-:-:S05]  /*16770*/  SEL R0, R5, R0, !P3 ;  /* 0x0000000005007207 */ /* 0x020fca0005800000 */
[----:B------:R0:W-:Y:S04]  /*16780*/  STL [R1+0x1e0], R0 ;  /* 0x0001e00001007387 */ /* 0x0001e80000100800 */
[----:B0-----:R-:W5:Y:S01]  /*16790*/  LDL.LU R0, [R1+0x154] ;  /* 0x0001540001007983 */ /* 0x001f620000300800 */
[----:B--2---:R-:W-:-:S05]  /*167a0*/  SEL R29, R5, R29, !P3 ;  /* 0x0000001d051d7207 */ /* 0x004fca0005800000 */
[----:B------:R0:W-:Y:S04]  /*167b0*/  STL [R1+0x1dc], R29 ;  /* 0x0001dc1d01007387 */ /* 0x0001e80000100800 */
[----:B0-----:R-:W2:Y:S01]  /*167c0*/  LDL.LU R29, [R1+0x150] ;  /* 0x00015000011d7983 */ /* 0x001ea20000300800 */
[----:B---3--:R-:W-:-:S05]  /*167d0*/  SEL R2, R5, R2, !P3 ;  /* 0x0000000205027207 */ /* 0x008fca0005800000 */
[----:B------:R0:W-:Y:S01]  /*167e0*/  STL [R1+0x1d8], R2 ;  /* 0x0001d80201007387 */ /* 0x0001e20000100800 */
[----:B------:R-:W-:-:S03]  /*167f0*/  SEL R28, R5, R28, !P3 ;  /* 0x0000001c051c7207 */ /* 0x000fc60005800000 */
[----:B0-----:R-:W3:Y:S04]  /*16800*/  LDL.LU R2, [R1+0x13c] ;  /* 0x00013c0001027983 */ /* 0x001ee80000300800 */
[----:B------:R0:W-:Y:S02]  /*16810*/  STL [R1+0x1d4], R28 ;  /* 0x0001d41c01007387 */ /* 0x0001e40000100800 */
[C---:B0-----:R-:W-:Y:S02]  /*16820*/  SEL R28, R5.reuse, R27, !P3 ;  /* 0x0000001b051c7207 */ /* 0x041fe40005800000 */
[C---:B----4-:R-:W-:Y:S02]  /*16830*/  SEL R27, R5.reuse, R3, !P3 ;  /* 0x00000003051b7207 */ /* 0x050fe40005800000 */
[C---:B------:R-:W-:Y:S01]  /*16840*/  SEL R20, R5.reuse, R20, !P3 ;  /* 0x0000001405147207 */ /* 0x040fe20005800000 */
[----:B------:R-:W-:Y:S01]  /*16850*/  STL [R1+0x1d0], R28 ;  /* 0x0001d01c01007387 */ /* 0x000fe20000100800 */
[----:B------:R-:W-:-:S03]  /*16860*/  SEL R3, R5, R19, !P3 ;  /* 0x0000001305037207 */ /* 0x000fc60005800000 */
[----:B------:R-:W-:Y:S01]  /*16870*/  STL [R1+0x1cc], R27 ;  /* 0x0001cc1b01007387 */ /* 0x000fe20000100800 */
[----:B------:R-:W-:-:S03]  /*16880*/  SEL R7, R5, R7, !P3 ;  /* 0x0000000705077207 */ /* 0x000fc60005800000 */
[----:B------:R-:W-:Y:S01]  /*16890*/  STL [R1+0x1c8], R20 ;  /* 0x0001c81401007387 */ /* 0x000fe20000100800 */
[----:B------:R-:W-:-:S03]  /*168a0*/  SEL R8, R5, R8, !P3 ;  /* 0x0000000805087207 */ /* 0x000fc60005800000 */
[----:B------:R0:W-:Y:S04]  /*168b0*/  STL [R1+0x1c4], R3 ;  /* 0x0001c40301007387 */ /* 0x0001e80000100800 */
[----:B------:R1:W-:Y:S01]  /*168c0*/  STL [R1+0x1c0], R7 ;  /* 0x0001c00701007387 */ /* 0x0003e20000100800 */
[----:B0-----:R-:W-:-:S03]  /*168d0*/  SEL R3, R5, R9, !P3 ;  /* 0x0000000905037207 */ /* 0x001fc60005800000 */
[----:B------:R0:W-:Y:S01]  /*168e0*/  STL [R1+0x1bc], R8 ;  /* 0x0001bc0801007387 */ /* 0x0001e20000100800 */
[----:B-1----:R-:W-:-:S03]  /*168f0*/  SEL R7, R5, R10, !P3 ;  /* 0x0000000a05077207 */ /* 0x002fc60005800000 */
        /* <DEDUP_REMOVED lines=9> */
[----:B----4-:R-:W-:-:S03]  /*16990*/  SEL R3, R5, R15, !P3 ;  /* 0x0000000f05037207 */ /* 0x010fc60005800000 */
        /* <DEDUP_REMOVED lines=12> */
[----:B------:R-:W-:Y:S01]  /*16a60*/  STL [R1+0x18c], R8 ;  /* 0x00018c0801007387 */ /* 0x000fe20000100800 */
[----:B------:R-:W-:-:S03]  /*16a70*/  SEL R4, R5, R4, !P3 ;  /* 0x0000000405047207 */ /* 0x000fc60005800000 */
[----:B------:R1:W-:Y:S01]  /*16a80*/  STL [R1+0x188], R3 ;  /* 0x0001880301007387 */ /* 0x0003e20000100800 */
[C---:B0-----:R-:W-:Y:S02]  /*16a90*/  SEL R7, R5.reuse, R21, !P3 ;  /* 0x0000001505077207 */ /* 0x041fe40005800000 */
[----:B------:R-:W-:-:S03]  /*16aa0*/  SEL R6, R5, R6, !P3 ;  /* 0x0000000605067207 */ /* 0x000fc60005800000 */
[----:B------:R-:W-:Y:S01]  /*16ab0*/  STL [R1+0x184], R7 ;  /* 0x0001840701007387 */ /* 0x000fe20000100800 */
[----:B-1----:R-:W-:-:S03]  /*16ac0*/  SEL R3, R5, R26, !P3 ;  /* 0x0000001a05037207 */ /* 0x002fc60005800000 */
[----:B------:R-:W4:Y:S04]  /*16ad0*/  LDL.LU R26, [R1+0x14c] ;  /* 0x00014c00011a7983 */ /* 0x000f280000300800 */
[----:B------:R5:W-:Y:S04]  /*16ae0*/  STL [R1+0x180], R4 ;  /* 0x0001800401007387 */ /* 0x000be80000100800 */
[----:B------:R0:W-:Y:S04]  /*16af0*/  STL [R1+0x17c], R3 ;  /* 0x00017c0301007387 */ /* 0x0001e80000100800 */
[----:B------:R-:W-:Y:S01]  /*16b00*/  STL [R1+0x178], R6 ;  /* 0x0001780601007387 */ /* 0x000fe20000100800 */
[----:B-----5:R-:W-:-:S03]  /*16b10*/  SEL R4, R5, R0, !P3 ;  /* 0x0000000005047207 */ /* 0x020fc60005800000 */
[----:B------:R-:W5:Y:S01]  /*16b20*/  LDL.LU R0, [R1+0x148] ;  /* 0x0001480001007983 */ /* 0x000f620000300800 */
[----:B0-----:R-:W-:-:S05]  /*16b30*/  SEL R3, R5, R13, !P3 ;  /* 0x0000000d05037207 */ /* 0x001fca0005800000 */
[----:B------:R2:W-:Y:S04]  /*16b40*/  STL [R1+0x174], R3 ;  /* 0x0001740301007387 */ /* 0x0005e80000100800 */
[----:B------:R-:W-:Y:S01]  /*16b50*/  STL [R1+0x170], R4 ;  /* 0x0001700401007387 */ /* 0x000fe20000100800 */
[----:B--2---:R-:W-:-:S03]  /*16b60*/  SEL R3, R5, R29, !P3 ;  /* 0x0000001d05037207 */ /* 0x004fc60005800000 */
[----:B------:R-:W2:Y:S04]  /*16b70*/  LDL.LU R29, [R1+0x144] ;  /* 0x00014400011d7983 */ /* 0x000ea80000300800 */
[----:B------:R0:W-:Y:S04]  /*16b80*/  STL [R1+0x16c], R3 ;  /* 0x00016c0301007387 */ /* 0x0001e80000100800 */
[----:B------:R-:W2:Y:S04]  /*16b90*/  LDL.LU R28, [R1+0x140] ;  /* 0x00014000011c7983 */ /* 0x000ea80000300800 */
[----:B------:R-:W2:Y:S01]  /*16ba0*/  LDL.LU R27, [R1+0x124] ;  /* 0x00012400011b7983 */ /* 0x000ea20000300800 */
[----:B---3--:R-:W-:-:S05]  /*16bb0*/  SEL R2, R5, R2, !P3 ;  /* 0x0000000205027207 */ /* 0x008fca0005800000 */
[----:B------:R1:W-:Y:S04]  /*16bc0*/  STL [R1+0x164], R2 ;  /* 0x0001640201007387 */ /* 0x0003e80000100800 */
        /* <DEDUP_REMOVED lines=22> */
[----:B-1----:R-:W3:Y:S01]  /*16d30*/  LDL.LU R2, [R1+0xe4] ;  /* 0x0000e40001027983 */ /* 0x002ee20000300800 */
[----:B----4-:R-:W-:-:S05]  /*16d40*/  SEL R26, R5, R26, !P3 ;  /* 0x0000001a051a7207 */ /* 0x010fca0005800000 */
[----:B------:R0:W-:Y:S04]  /*16d50*/  STL [R1+0x160], R26 ;  /* 0x0001601a01007387 */ /* 0x0001e80000100800 */
[----:B0-----:R-:W4:Y:S01]  /*16d60*/  LDL.LU R26, [R1+0x40] ;  /* 0x00004000011a7983 */ /* 0x001f220000300800 */
[----:B-----5:R-:W-:-:S05]  /*16d70*/  SEL R0, R5, R0, !P3 ;  /* 0x0000000005007207 */ /* 0x020fca0005800000 */
[----:B------:R0:W-:Y:S04]  /*16d80*/  STL [R1+0x15c], R0 ;  /* 0x00015c0001007387 */ /* 0x0001e80000100800 */
[----:B0-----:R-:W5:Y:S01]  /*16d90*/  LDL.LU R0, [R1+0x88] ;  /* 0x0000880001007983 */ /* 0x001f620000300800 */
[----:B--2---:R-:W-:-:S05]  /*16da0*/  SEL R29, R5, R29, !P3 ;  /* 0x0000001d051d7207 */ /* 0x004fca0005800000 */
[----:B------:R0:W-:Y:S04]  /*16db0*/  STL [R1+0x158], R29 ;  /* 0x0001581d01007387 */ /* 0x0001e80000100800 */
[----:B0-----:R-:W2:Y:S01]  /*16dc0*/  LDL.LU R29, [R1+0xcc] ;  /* 0x0000cc00011d7983 */ /* 0x001ea20000300800 */
[----:B------:R-:W-:-:S05]  /*16dd0*/  SEL R28, R5, R28, !P3 ;  /* 0x0000001c051c7207 */ /* 0x000fca0005800000 */
[----:B------:R0:W-:Y:S01]  /*16de0*/  STL [R1+0x154], R28 ;  /* 0x0001541c01007387 */ /* 0x0001e20000100800 */
[C---:B---3--:R-:W-:Y:S02]  /*16df0*/  SEL R20, R5.reuse, R20, !P3 ;  /* 0x0000001405147207 */ /* 0x048fe40005800000 */
        /* <DEDUP_REMOVED lines=18> */
[----:B---3--:R-:W-:-:S03]  /*16f20*/  SEL R7, R5, R18, !P3 ;  /* 0x0000001205077207 */ /* 0x008fc60005800000 */
        /* <DEDUP_REMOVED lines=12> */
[----:B------:R1:W-:Y:S01]  /*16ff0*/  STL [R1+0x114], R3 ;  /* 0x0001140301007387 */ /* 0x0003e20000100800 */
[----:B------:R-:W-:-:S03]  /*17000*/  SEL R4, R5, R4, !P3 ;  /* 0x0000000405047207 */ /* 0x000fc60005800000 */
[----:B------:R3:W-:Y:S01]  /*17010*/  STL [R1+0x110], R7 ;  /* 0x0001100701007387 */ /* 0x0007e20000100800 */
[C---:B0-----:R-:W-:Y:S02]  /*17020*/  SEL R8, R5.reuse, R25, !P3 ;  /* 0x0000001905087207 */ /* 0x041fe40005800000 */
[----:B-1----:R-:W-:-:S03]  /*17030*/  SEL R3, R5, R22, !P3 ;  /* 0x0000001605037207 */ /* 0x002fc60005800000 */
[----:B------:R-:W-:Y:S01]  /*17040*/  STL [R1+0x10c], R8 ;  /* 0x00010c0801007387 */ /* 0x000fe20000100800 */
[----:B---3--:R-:W-:-:S03]  /*17050*/  SEL R7, R5, R21, !P3 ;  /* 0x0000001505077207 */ /* 0x008fc60005800000 */
[----:B------:R0:W-:Y:S04]  /*17060*/  STL [R1+0x108], R3 ;  /* 0x0001080301007387 */ /* 0x0001e80000100800 */
[----:B------:R-:W-:Y:S04]  /*17070*/  STL [R1+0x104], R7 ;  /* 0x0001040701007387 */ /* 0x000fe80000100800 */
[----:B------:R-:W3:Y:S01]  /*17080*/  LDL.LU R17, [R1+0xd8] ;  /* 0x0000d80001117983 */ /* 0x000ee20000300800 */
[C---:B0-----:R-:W-:Y:S02]  /*17090*/  SEL R3, R5.reuse, R6, !P3 ;  /* 0x0000000605037207 */ /* 0x041fe40005800000 */
[C---:B------:R-:W-:Y:S01]  /*170a0*/  SEL R6, R5.reuse, R13, !P3 ;  /* 0x0000000d05067207 */ /* 0x040fe20005800000 */
[----:B------:R0:W-:Y:S04]  /*170b0*/  STL [R1+0x100], R4 ;  /* 0x0001000401007387 */ /* 0x0001e80000100800 */
[----:B------:R4:W-:Y:S01]  /*170c0*/  STL [R1+0xfc], R3 ;  /* 0x0000fc0301007387 */ /* 0x0009e20000100800 */
[----:B0-----:R-:W-:-:S03]  /*170d0*/  SEL R4, R5, R2, !P3 ;  /* 0x0000000205047207 */ /* 0x001fc60005800000 */
[----:B------:R-:W-:Y:S04]  /*170e0*/  STL [R1+0xf8], R6 ;  /* 0x0000f80601007387 */ /* 0x000fe80000100800 */
[----:B------:R-:W3:Y:S01]  /*170f0*/  LDL.LU R2, [R1+0xd4] ;  /* 0x0000d40001027983 */ /* 0x000ee20000300800 */
[----:B----4-:R-:W-:-:S03]  /*17100*/  SEL R3, R5, R26, !P3 ;  /* 0x0000001a05037207 */ /* 0x010fc60005800000 */
[----:B------:R5:W-:Y:S04]  /*17110*/  STL [R1+0xf4], R4 ;  /* 0x0000f40401007387 */ /* 0x000be80000100800 */
[----:B------:R2:W-:Y:S01]  /*17120*/  STL [R1+0xf0], R3 ;  /* 0x0000f00301007387 */ /* 0x0005e20000100800 */
[----:B-----5:R-:W-:-:S03]  /*17130*/  SEL R4, R5, R0, !P3 ;  /* 0x0000000005047207 */ /* 0x020fc60005800000 */
[----:B------:R-:W4:Y:S04]  /*17140*/  LDL.LU R0, [R1+0xd0] ;  /* 0x0000d00001007983 */ /* 0x000f280000300800 */
[----:B------:R0:W-:Y:S04]  /*17150*/  STL [R1+0xec], R4 ;  /* 0x0000ec0401007387 */ /* 0x0001e80000100800 */
[----:B------:R-:W5:Y:S04]  /*17160*/  LDL.LU R24, [R1+0xb8] ;  /* 0x0000b80001187983 */ /* 0x000f680000300800 */
[----:B------:R-:W5:Y:S01]  /*17170*/  LDL.LU R23, [R1+0xc4] ;  /* 0x0000c40001177983 */ /* 0x000f620000300800 */
[----:B--2---:R-:W-:-:S05]  /*17180*/  SEL R3, R5, R29, !P3 ;  /* 0x0000001d05037207 */ /* 0x004fca0005800000 */
[----:B------:R1:W-:Y:S04]  /*17190*/  STL [R1+0xe8], R3 ;  /* 0x0000e80301007387 */ /* 0x0003e80000100800 */
[----:B------:R-:W2:Y:S04]  /*171a0*/  LDL.LU R25, [R1+0xc8] ;  /* 0x0000c80001197983 */ /* 0x000ea80000300800 */
[----:B------:R-:W2:Y:S04]  /*171b0*/  LDL.LU R22, [R1+0xc0] ;  /* 0x0000c00001167983 */ /* 0x000ea80000300800 */
[----:B------:R-:W2:Y:S04]  /*171c0*/  LDL.LU R21, [R1+0xbc] ;  /* 0x0000bc0001157983 */ /* 0x000ea80000300800 */
[----:B0-----:R-:W2:Y:S04]  /*171d0*/  LDL.LU R4, [R1+0x9c] ;  /* 0x00009c0001047983 */ /* 0x001ea80000300800 */
[----:B------:R-:W2:Y:S04]  /*171e0*/  LDL.LU R6, [R1+0xa0] ;  /* 0x0000a00001067983 */ /* 0x000ea80000300800 */
[----:B------:R-:W2:Y:S04]  /*171f0*/  LDL.LU R13, [R1+0xa4] ;  /* 0x0000a400010d7983 */ /* 0x000ea80000300800 */
[----:B------:R-:W2:Y:S04]  /*17200*/  LDL.LU R26, [R1+0xb4] ;  /* 0x0000b400011a7983 */ /* 0x000ea80000300800 */
[----:B------:R-:W2:Y:S04]  /*17210*/  LDL.LU R29, [R1+0xa8] ;  /* 0x0000a800011d7983 */ /* 0x000ea80000300800 */
[----:B------:R-:W2:Y:S04]  /*17220*/  LDL.LU R28, [R1+0xb0] ;  /* 0x0000b000011c7983 */ /* 0x000ea80000300800 */
[----:B------:R-:W2:Y:S04]  /*17230*/  LDL.LU R27, [R1+0xac] ;  /* 0x0000ac00011b7983 */ /* 0x000ea80000300800 */
[----:B-1----:R-:W2:Y:S04]  /*17240*/  LDL.LU R3, [R1+0x1e4] ;  /* 0x0001e40001037983 */ /* 0x002ea80000300800 */
[----:B------:R-:W2:Y:S04]  /*17250*/  LDL.LU R20, [R1+0x98] ;  /* 0x0000980001147983 */ /* 0x000ea80000300800 */
        /* <DEDUP_REMOVED lines=10> */
[----:B------:R-:W2:Y:S01]  /*17300*/  LDL.LU R16, [R1+0x34] ;  /* 0x0000340001107983 */ /* 0x000ea20000300800 */
[----:B---3--:R-:W-:-:S05]  /*17310*/  SEL R17, R5, R17, !P3 ;  /* 0x0000001105117207 */ /* 0x008fca0005800000 */
[----:B------:R0:W-:Y:S04]  /*17320*/  STL [R1+0xe4], R17 ;  /* 0x0000e41101007387 */ /* 0x0001e80000100800 */
[----:B0-----:R-:W3:Y:S01]  /*17330*/  LDL.LU R17, [R1+0x30] ;  /* 0x0000300001117983 */ /* 0x001ee20000300800 */
[----:B------:R-:W-:-:S05]  /*17340*/  SEL R2, R5, R2, !P3 ;  /* 0x0000000205027207 */ /* 0x000fca0005800000 */
[----:B------:R0:W-:Y:S04]  /*17350*/  STL [R1+0xe0], R2 ;  /* 0x0000e00201007387 */ /* 0x0001e80000100800 */
[----:B0-----:R-:W3:Y:S01]  /*17360*/  LDL.LU R2, [R1+0x2c] ;  /* 0x00002c0001027983 */ /* 0x001ee20000300800 */
[----:B----4-:R-:W-:-:S05]  /*17370*/  SEL R0, R5, R0, !P3 ;  /* 0x0000000005007207 */ /* 0x010fca0005800000 */
[----:B------:R0:W-:Y:S01]  /*17380*/  STL [R1+0xdc], R0 ;  /* 0x0000dc0001007387 */ /* 0x0001e20000100800 */
[C---:B-----5:R-:W-:Y:S02]  /*17390*/  SEL R24, R5.reuse, R24, !P3 ;  /* 0x0000001805187207 */ /* 0x060fe40005800000 */
[C---:B------:R-:W-:Y:S01]  /*173a0*/  SEL R23, R5.reuse, R23, !P3 ;  /* 0x0000001705177207 */ /* 0x040fe20005800000 */
[----:B0-----:R-:W4:Y:S04]  /*173b0*/  LDL.LU R0, [R1+0x28] ;  /* 0x0000280001007983 */ /* 0x001f280000300800 */
[----:B------:R0:W-:Y:S04]  /*173c0*/  STL [R1+0xd8], R24 ;  /* 0x0000d81801007387 */ /* 0x0001e80000100800 */
[----:B0-----:R-:W5:Y:S04]  /*173d0*/  LDL.LU R24, [R1+0x3570] ;  /* 0x0035700001187983 */ /* 0x001f680000300800 */
[----:B------:R0:W-:Y:S04]  /*173e0*/  STL [R1+0xd4], R23 ;  /* 0x0000d41701007387 */ /* 0x0001e80000100800 */
[----:B0-----:R-:W3:Y:S01]  /*173f0*/  LDL.LU R23, [R1+0x356c] ;  /* 0x00356c0001177983 */ /* 0x001ee20000300800 */
[----:B--2---:R-:W-:-:S02]  /*17400*/  SEL R25, R5, R25, !P3 ;  /* 0x0000001905197207 */ /* 0x004fc40005800000 */
[----:B------:R-:W-:-:S03]  /*17410*/  SEL R22, R5, R22, !P3 ;  /* 0x0000001605167207 */ /* 0x000fc60005800000 */
[----:B------:R0:W-:Y:S01]  /*17420*/  STL [R1+0xd0], R25 ;  /* 0x0000d01901007387 */ /* 0x0001e20000100800 */
[C---:B------:R-:W-:Y:S02]  /*17430*/  SEL R21, R5.reuse, R21, !P3 ;  /* 0x0000001505157207 */ /* 0x040fe40005800000 */
[C---:B------:R-:W-:Y:S01]  /*17440*/  SEL R4, R5.reuse, R4, !P3 ;  /* 0x0000000405047207 */ /* 0x040fe20005800000 */
[----:B0-----:R-:W2:Y:S01]  /*17450*/  LDL.LU R25, [R1+0x3568] ;  /* 0x0035680001197983 */ /* 0x001ea20000300800 */
[----:B------:R-:W-:-:S03]  /*17460*/  SEL R6, R5, R6, !P3 ;  /* 0x0000000605067207 */ /* 0x000fc60005800000 */
[----:B------:R0:W-:Y:S01]  /*17470*/  STL [R1+0xcc], R22 ;  /* 0x0000cc1601007387 */ /* 0x0001e20000100800 */
[C---:B------:R-:W-:Y:S02]  /*17480*/  SEL R13, R5.reuse, R13, !P3 ;  /* 0x0000000d050d7207 */ /* 0x040fe40005800000 */
[C---:B------:R-:W-:Y:S01]  /*17490*/  SEL R26, R5.reuse, R26, !P3 ;  /* 0x0000001a051a7207 */ /* 0x040fe20005800000 */
[----:B0-----:R-:W2:Y:S04]  /*174a0*/  LDL.LU R22, [R1+0x3564] ;  /* 0x0035640001167983 */ /* 0x001ea80000300800 */
[----:B------:R0:W-:Y:S01]  /*174b0*/  STL [R1+0xc8], R21 ;  /* 0x0000c81501007387 */ /* 0x0001e20000100800 */
[----:B------:R-:W-:-:S03]  /*174c0*/  SEL R29, R5, R29, !P3 ;  /* 0x0000001d051d7207 */ /* 0x000fc60005800000 */
        /* <DEDUP_REMOVED lines=8> */
[----:B0-----:R-:W5:Y:S04]  /*17550*/  LDL.LU R26, [R1+0x3550] ;  /* 0x00355000011a7983 */ /* 0x001f680000300800 */
[----:B------:R0:W-:Y:S04]  /*17560*/  STL [R1+0xb4], R29 ;  /* 0x0000b41d01007387 */ /* 0x0001e80000100800 */
[----:B0-----:R-:W5:Y:S01]  /*17570*/  LDL.LU R29, [R1+0x354c] ;  /* 0x00354c00011d7983 */ /* 0x001f620000300800 */
[----:B------:R-:W-:-:S05]  /*17580*/  SEL R28, R5, R28, !P3 ;  /* 0x0000001c051c7207 */ /* 0x000fca0005800000 */
[----:B------:R0:W-:Y:S01]  /*17590*/  STL [R1+0xb0], R28 ;  /* 0x0000b01c01007387 */ /* 0x0001e20000100800 */
[C---:B------:R-:W-:Y:S02]  /*175a0*/  SEL R19, R5.reuse, R19, !P3 ;  /* 0x0000001305137207 */ /* 0x040fe40005800000 */
[C---:B------:R-:W-:Y:S02]  /*175b0*/  SEL R7, R5.reuse, R7, !P3 ;  /* 0x0000000705077207 */ /* 0x040fe40005800000 */
[C---:B0-----:R-:W-:Y:S02]  /*175c0*/  SEL R28, R5.reuse, R27, !P3 ;  /* 0x0000001b051c7207 */ /* 0x041fe40005800000 */
[C---:B------:R-:W-:Y:S02]  /*175d0*/  SEL R27, R5.reuse, R3, !P3 ;  /* 0x00000003051b7207 */ /* 0x040fe40005800000 */
[C---:B------:R-:W-:Y:S01]  /*175e0*/  SEL R3, R5.reuse, R20, !P3 ;  /* 0x0000001405037207 */ /* 0x040fe20005800000 */
[----:B------:R-:W-:Y:S04]  /*175f0*/  STL [R1+0xac], R28 ;  /* 0x0000ac1c01007387 */ /* 0x000fe80000100800 */
[----:B------:R-:W-:Y:S04]  /*17600*/  STL [R1+0xa8], R27 ;  /* 0x0000a81b01007387 */ /* 0x000fe80000100800 */
[----:B------:R0:W-:Y:S04]  /*17610*/  STL [R1+0xa4], R3 ;  /* 0x0000a40301007387 */ /* 0x0001e80000100800 */
[----:B------:R-:W-:Y:S01]  /*17620*/  STL [R1+0xa0], R19 ;  /* 0x0000a01301007387 */ /* 0x000fe20000100800 */
[----:B0-----:R-:W-:-:S03]  /*17630*/  SEL R3, R5, R8, !P3 ;  /* 0x0000000805037207 */ /* 0x001fc60005800000 */
[----:B------:R0:W-:Y:S01]  /*17640*/  STL [R1+0x9c], R7 ;  /* 0x00009c0701007387 */ /* 0x0001e20000100800 */
[----:B------:R-:W-:-:S03]  /*17650*/  SEL R8, R5, R9, !P3 ;  /* 0x0000000905087207 */ /* 0x000fc60005800000 */
        /* <DEDUP_REMOVED lines=10> */
[----:B------:R-:W4:Y:S04]  /*17700*/  LDL.LU R10, [R1+0x434] ;  /* 0x00043400010a7983 */ /* 0x000f280000300800 */
[----:B------:R1:W-:Y:S01]  /*17710*/  STL [R1+0x84], R7 ;  /* 0x0000840701007387 */ /* 0x0003e20000100800 */
[----:B0-----:R-:W-:-:S03]  /*17720*/  SEL R8, R5, R15, !P3 ;  /* 0x0000000f05087207 */ /* 0x001fc60005800000 */
[----:B------:R3:W-:Y:S01]  /*17730*/  STL [R1+0x80], R3 ;  /* 0x0000800301007387 */ /* 0x0007e20000100800 */
[----:B-1----:R-:W-:-:S03]  /*17740*/  SEL R7, R5, R16, !P3 ;  /* 0x0000001005077207 */ /* 0x002fc60005800000 */
[----:B------:R-:W-:Y:S01]  /*17750*/  STL [R1+0x7c], R8 ;  /* 0x00007c0801007387 */ /* 0x000fe20000100800 */
[----:B---3--:R-:W-:-:S03]  /*17760*/  SEL R3, R5, R17, !P3 ;  /* 0x0000001105037207 */ /* 0x008fc60005800000 */
[----:B------:R-:W3:Y:S04]  /*17770*/  LDL.LU R16, [R1+0xc] ;  /* 0x00000c0001107983 */ /* 0x000ee80000300800 */
[----:B------:R-:W-:Y:S04]  /*17780*/  STL [R1+0x78], R7 ;  /* 0x0000780701007387 */ /* 0x000fe80000100800 */
[----:B------:R-:W-:Y:S04]  /*17790*/  STL [R1+0x74], R3 ;  /* 0x0000740301007387 */ /* 0x000fe80000100800 */
[----:B------:R-:W3:Y:S01]  /*177a0*/  LDL.LU R17, [R1+0x8] ;  /* 0x0000080001117983 */ /* 0x000ee20000300800 */
[----:B------:R-:W-:-:S02]  /*177b0*/  SEL R2, R5, R2, !P3 ;  /* 0x0000000205027207 */ /* 0x000fc40005800000 */
[----:B------:R-:W-:-:S03]  /*177c0*/  SEL R0, R5, R0, !P3 ;  /* 0x0000000005007207 */ /* 0x000fc60005800000 */
[----:B------:R2:W-:Y:S02]  /*177d0*/  STL [R1+0x70], R2 ;  /* 0x0000700201007387 */ /* 0x0005e40000100800 */
[C---:B--2---:R-:W-:Y:S02]  /*177e0*/  SEL R2, R5.reuse, R13, !P3 ;  /* 0x0000000d05027207 */ /* 0x044fe40005800000 */
[C---:B-----5:R-:W-:Y:S02]  /*177f0*/  SEL R3, R5.reuse, R26, !P3 ;  /* 0x0000001a05037207 */ /* 0x060fe40005800000 */
[----:B------:R-:W-:-:S05]  /*17800*/  SEL R28, R5, R29, !P3 ;  /* 0x0000001d051c7207 */ /* 0x000fca0005800000 */
[----:B------:R-:W-:Y:S04]  /*17810*/  STL [R1+0x3548], R28 ;  /* 0x0035481c01007387 */ /* 0x000fe80000100800 */
[----:B------:R0:W-:Y:S04]  /*17820*/  STL [R1+0x6c], R0 ;  /* 0x00006c0001007387 */ /* 0x0001e80000100800 */
[----:B------:R-:W-:Y:S04]  /*17830*/  STL [R1+0x68], R3 ;  /* 0x0000680301007387 */ /* 0x000fe80000100800 */
[----:B------:R-:W2:Y:S04]  /*17840*/  LDL.LU R13, [R1+0x44] ;  /* 0x00004400010d7983 */ /* 0x000ea80000300800 */
[----:B------:R1:W-:Y:S04]  /*17850*/  STL [R1+0x60], R2 ;  /* 0x0000600201007387 */ /* 0x0003e80000100800 */
[----:B------:R-:W5:Y:S01]  /*17860*/  LDL.LU R18, [R1+0x4c] ;  /* 0x00004c0001127983 */ /* 0x000f620000300800 */
[----:B0-----:R-:W-:-:S05]  /*17870*/  SEL R0, R5, R6, !P3 ;  /* 0x0000000605007207 */ /* 0x001fca0005800000 */
[----:B------:R0:W-:Y:S04]  /*17880*/  STL [R1+0x58], R0 ;  /* 0x0000580001007387 */ /* 0x0001e80000100800 */
[----:B------:R-:W5:Y:S04]  /*17890*/  LDL.LU R26, [R1+0x54] ;  /* 0x00005400011a7983 */ /* 0x000f680000300800 */
[----:B------:R-:W5:Y:S01]  /*178a0*/  LDL.LU R11, [R1+0x5c] ;  /* 0x00005c00010b7983 */ /* 0x000f620000300800 */
[----:B-1----:R-:W-:-:S03]  /*178b0*/  SEL R2, R5, R4, !P3 ;  /* 0x0000000405027207 */ /* 0x002fc60005800000 */
[----:B------:R-:W5:Y:S01]  /*178c0*/  LDL.LU R12, [R1+0x64] ;  /* 0x00006400010c7983 */ /* 0x000f620000300800 */
[----:B0-----:R-:W-:-:S03]  /*178d0*/  SEL R0, R5, R21, !P3 ;  /* 0x0000001505007207 */ /* 0x001fc60005800000 */
[----:B------:R-:W-:Y:S04]  /*178e0*/  STL [R1+0x353c], R2 ;  /* 0x00353c0201007387 */ /* 0x000fe80000100800 */
[----:B------:R-:W5:Y:S04]  /*178f0*/  LDL.LU R28, [R1+0x234] ;  /* 0x00023400011c7983 */ /* 0x000f680000300800 */
[----:B------:R-:W5:Y:S04]  /*17900*/  LDL.LU R20, [R1+0x23c] ;  /* 0x00023c0001147983 */ /* 0x000f680000300800 */
[----:B------:R0:W-:Y:S04]  /*17910*/  STL [R1+0x48], R0 ;  /* 0x0000480001007387 */ /* 0x0001e80000100800 */
[----:B------:R-:W5:Y:S04]  /*17920*/  LDL.LU R14, [R1+0x244] ;  /* 0x00024400010e7983 */ /* 0x000f680000300800 */
[----:B------:R-:W5:Y:S04]  /*17930*/  LDL.LU R29, [R1+0x24c] ;  /* 0x00024c00011d7983 */ /* 0x000f680000300800 */
[----:B------:R-:W5:Y:S04]  /*17940*/  LDL.LU R27, [R1+0x254] ;  /* 0x00025400011b7983 */ /* 0x000f680000300800 */
[----:B------:R-:W5:Y:S04]  /*17950*/  LDL.LU R19, [R1+0x25c] ;  /* 0x00025c0001137983 */ /* 0x000f680000300800 */
[----:B------:R-:W5:Y:S01]  /*17960*/  LDL.LU R15, [R1+0x264] ;  /* 0x00026400010f7983 */ /* 0x000f620000300800 */
[----:B0-----:R-:W-:-:S02]  /*17970*/  SEL R0, R5, R22, !P3 ;  /* 0x0000001605007207 */ /* 0x001fc40005800000 */
[----:B----4-:R-:W-:-:S03]  /*17980*/  LEA.HI.X.SX32 R3, R10, UR23, 0x1, P4 ;  /* 0x000000170a037c11 */ /* 0x010fc6000a0f0eff */
[----:B------:R3:W-:Y:S04]  /*17990*/  STL [R1+0x3540], R0 ;  /* 0x0035400001007387 */ /* 0x0007e80000100800 */
[----:B------:R-:W4:Y:S04]  /*179a0*/  LDL.LU R7, [R1+0x2cc] ;  /* 0x0002cc0001077983 */ /* 0x000f280000300800 */
[----:B------:R-:W4:Y:S01]  /*179b0*/  LDL.LU R8, [R1+0x2d4] ;  /* 0x0002d40001087983 */ /* 0x000f220000300800 */
[----:B---3--:R-:W-:-:S03]  /*179c0*/  IMAD R0, R16, UR41, RZ ;  /* 0x0000002910007c24 */ /* 0x008fc6000f8e02ff */
[----:B------:R-:W-:Y:S04]  /*179d0*/  STL [R1+0x3534], R3 ;  /* 0x0035340301007387 */ /* 0x000fe80000100800 */
[----:B------:R-:W3:Y:S01]  /*179e0*/  LDL.LU R9, [R1+0x2dc] ;  /* 0x0002dc0001097983 */ /* 0x000ee20000300800 */
[----:B------:R-:W-:-:S03]  /*179f0*/  IMAD R2, R17, UR41, RZ ;  /* 0x0000002911027c24 */ /* 0x000fc6000f8e02ff */
[----:B------:R0:W-:Y:S04]  /*17a00*/  STL [R1+0x40], R0 ;  /* 0x0000400001007387 */ /* 0x0001e80000100800 */
[----:B------:R-:W3:Y:S04]  /*17a10*/  LDL.LU R16, [R1+0x2e4] ;  /* 0x0002e40001107983 */ /* 0x000ee80000300800 */
[----:B------:R1:W-:Y:S01]  /*17a20*/  STL [R1+0x38], R2 ;  /* 0x0000380201007387 */ /* 0x0003e20000100800 */
[----:B0-----:R-:W-:-:S03]  /*17a30*/  IMAD R0, R25, UR41, RZ ;  /* 0x0000002919007c24 */ /* 0x001fc6000f8e02ff */
[----:B------:R-:W3:Y:S01]  /*17a40*/  LDL.LU R10, [R1+0x2ec] ;  /* 0x0002ec00010a7983 */ /* 0x000ee20000300800 */
[----:B-1----:R-:W-:-:S03]  /*17a50*/  IMAD R2, R23, UR41, RZ ;  /* 0x0000002917027c24 */ /* 0x002fc6000f8e02ff */
[----:B------:R0:W-:Y:S04]  /*17a60*/  STL [R1+0x34], R0 ;  /* 0x0000340001007387 */ /* 0x0001e80000100800 */
[----:B------:R2:W-:Y:S04]  /*17a70*/  STL [R1+0x30], R2 ;  /* 0x0000300201007387 */ /* 0x0005e80000100800 */
[----:B------:R-:W3:Y:S01]  /*17a80*/  LDL.LU R17, [R1+0x2f4] ;  /* 0x0002f40001117983 */ /* 0x000ee20000300800 */
[----:B0-----:R-:W-:-:S05]  /*17a90*/  IMAD R0, R24, UR41, RZ ;  /* 0x0000002918007c24 */ /* 0x001fca000f8e02ff */
[----:B------:R5:W-:Y:S01]  /*17aa0*/  STL [R1+0x2c], R0 ;  /* 0x00002c0001007387 */ /* 0x000be20000100800 */
[----:B--2---:R-:W-:Y:S02]  /*17ab0*/  IMAD R2, R13, UR41, RZ ;  /* 0x000000290d027c24 */ /* 0x004fe4000f8e02ff */
[----:B-----5:R-:W-:Y:S02]  /*17ac0*/  IMAD R0, R18, UR41, RZ ;  /* 0x0000002912007c24 */ /* 0x020fe4000f8e02ff */
[----:B------:R-:W2:Y:S04]  /*17ad0*/  LDL.LU R18, [R1+0x2f8] ;  /* 0x0002f80001127983 */ /* 0x000ea80000300800 */
[----:B------:R0:W-:Y:S04]  /*17ae0*/  STL [R1+0x28], R2 ;  /* 0x0000280201007387 */ /* 0x0001e80000100800 */
[----:B------:R1:W-:Y:S01]  /*17af0*/  STL [R1+0x24], R0 ;  /* 0x0000240001007387 */ /* 0x0003e20000100800 */
[----:B0-----:R-:W-:-:S02]  /*17b00*/  IMAD R2, R26, UR41, RZ ;  /* 0x000000291a027c24 */ /* 0x001fc4000f8e02ff */
[----:B-1----:R-:W-:Y:S02]  /*17b10*/  IMAD R0, R11, UR41, RZ ;  /* 0x000000290b007c24 */ /* 0x002fe4000f8e02ff */
[----:B------:R-:W5:Y:S04]  /*17b20*/  LDL.LU R11, [R1+0x2fc] ;  /* 0x0002fc00010b7983 */ /* 0x000f680000300800 */
[----:B------:R0:W-:Y:S04]  /*17b30*/  STL [R1+0x20], R2 ;  /* 0x0000200201007387 */ /* 0x0001e80000100800 */
[----:B------:R1:W-:Y:S01]  /*17b40*/  STL [R1+0x1c], R0 ;  /* 0x00001c0001007387 */ /* 0x0003e20000100800 */
[----:B0-----:R-:W-:-:S03]  /*17b50*/  IMAD R2, R12, UR41, RZ ;  /* 0x000000290c027c24 */ /* 0x001fc6000f8e02ff */
[----:B------:R-:W5:Y:S01]  /*17b60*/  LDL.LU R12, [R1+0x300] ;  /* 0x00030000010c7983 */ /* 0x000f620000300800 */
[----:B-1----:R-:W-:-:S03]  /*17b70*/  IMAD R0, R28, UR41, RZ ;  /* 0x000000291c007c24 */ /* 0x002fc6000f8e02ff */
[----:B------:R0:W-:Y:S02]  /*17b80*/  STL [R1+0x18], R2 ;  /* 0x0000180201007387 */ /* 0x0001e40000100800 */
[----:B0-----:R-:W-:Y:S02]  /*17b90*/  IMAD R2, R20, UR41, RZ ;  /* 0x0000002914027c24 */ /* 0x001fe4000f8e02ff */
[----:B------:R-:W5:Y:S04]  /*17ba0*/  LDL.LU R20, [R1+0x304] ;  /* 0x0003040001147983 */ /* 0x000f680000300800 */
[----:B------:R0:W-:Y:S04]  /*17bb0*/  STL [R1+0x14], R0 ;  /* 0x0000140001007387 */ /* 0x0001e80000100800 */
[----:B------:R1:W-:Y:S01]  /*17bc0*/  STL [R1+0x10], R2 ;  /* 0x0000100201007387 */ /* 0x0003e20000100800 */
[----:B0-----:R-:W-:-:S03]  /*17bd0*/  IMAD R0, R14, UR41, RZ ;  /* 0x000000290e007c24 */ /* 0x001fc6000f8e02ff */
[----:B------:R-:W5:Y:S01]  /*17be0*/  LDL.LU R14, [R1+0x30c] ;  /* 0x00030c00010e7983 */ /* 0x000f620000300800 */
[----:B------:R-:W-:Y:S02]  /*17bf0*/  IMAD R3, R29, UR41, RZ ;  /* 0x000000291d037c24 */ /* 0x000fe4000f8e02ff */
[----:B-1----:R-:W-:Y:S01]  /*17c00*/  IMAD R2, R27, UR41, RZ ;  /* 0x000000291b027c24 */ /* 0x002fe2000f8e02ff */
[----:B------:R0:W-:Y:S01]  /*17c10*/  STL [R1+0xc], R0 ;  /* 0x00000c0001007387 */ /* 0x0001e20000100800 */
[----:B------:R-:W-:-:S03]  /*17c20*/  IMAD R29, R15, UR41, RZ ;  /* 0x000000290f1d7c24 */ /* 0x000fc6000f8e02ff */
[----:B------:R-:W-:Y:S04]  /*17c30*/  STL [R1+0x8], R3 ;  /* 0x0000080301007387 */ /* 0x000fe80000100800 */
[----:B------:R-:W-:Y:S04]  /*17c40*/  STL [R1+0x4], R2 ;  /* 0x0000040201007387 */ /* 0x000fe80000100800 */
[----:B------:R-:W5:Y:S01]  /*17c50*/  LDL.LU R15, [R1+0x310] ;  /* 0x00031000010f7983 */ /* 0x000f620000300800 */
[----:B0-----:R-:W-:Y:S02]  /*17c60*/  IMAD R0, R19, UR41, RZ ;  /* 0x0000002913007c24 */ /* 0x001fe4000f8e02ff */
[----:B----4-:R-:W-:-:S02]  /*17c70*/  IMAD R4, R7, UR41, RZ ;  /* 0x0000002907047c24 */ /* 0x010fc4000f8e02ff */
[----:B------:R-:W-:Y:S01]  /*17c80*/  IMAD R5, R8, UR41, RZ ;  /* 0x0000002908057c24 */ /* 0x000fe2000f8e02ff */
[----:B------:R-:W-:Y:S01]  /*17c90*/  STL [R1], R0 ;  /* 0x0000000001007387 */ /* 0x000fe20000100800 */
[----:B---3--:R-:W-:-:S03]  /*17ca0*/  IMAD R6, R9, UR41, RZ ;  /* 0x0000002909067c24 */ /* 0x008fc6000f8e02ff */
[----:B------:R-:W-:Y:S01]  /*17cb0*/  STL [R1+0x3510], R29 ;  /* 0x0035101d01007387 */ /* 0x000fe20000100800 */
[----:B------:R-:W-:-:S03]  /*17cc0*/  IMAD R7, R16, UR41, RZ ;  /* 0x0000002910077c24 */ /* 0x000fc6000f8e02ff */
[----:B------:R-:W-:Y:S04]  /*17cd0*/  STL [R1+0x350c], R4 ;  /* 0x00350c0401007387 */ /* 0x000fe80000100800 */
[----:B------:R-:W-:Y:S01]  /*17ce0*/  STL [R1+0x3508], R5 ;  /* 0x0035080501007387 */ /* 0x000fe20000100800 */
[----:B------:R-:W-:-:S03]  /*17cf0*/  IMAD R8, R10, UR41, RZ ;  /* 0x000000290a087c24 */ /* 0x000fc6000f8e02ff */
[----:B------:R-:W-:Y:S04]  /*17d00*/  STL [R1+0x3504], R6 ;  /* 0x0035040601007387 */ /* 0x000fe80000100800 */
[----:B------:R-:W3:Y:S01]  /*17d10*/  LDL.LU R16, [R1+0x314] ;  /* 0x0003140001107983 */ /* 0x000ee20000300800 */
[----:B------:R-:W-:-:S03]  /*17d20*/  IMAD R9, R17, UR41, RZ ;  /* 0x0000002911097c24 */ /* 0x000fc6000f8e02ff */
[----:B------:R-:W-:Y:S04]  /*17d30*/  STL [R1+0x3500], R7 ;  /* 0x0035000701007387 */ /* 0x000fe80000100800 */
[----:B------:R-:W-:Y:S04]  /*17d40*/  STL [R1+0x34fc], R8 ;  /* 0x0034fc0801007387 */ /* 0x000fe80000100800 */
[----:B------:R-:W4:Y:S04]  /*17d50*/  LDL.LU R17, [R1+0x318] ;  /* 0x0003180001117983 */ /* 0x000f280000300800 */
[----:B------:R-:W-:Y:S01]  /*17d60*/  STL [R1+0x34f8], R9 ;  /* 0x0034f80901007387 */ /* 0x000fe20000100800 */
[----:B--2---:R-:W-:-:S03]  /*17d70*/  IMAD R10, R18, UR41, RZ ;  /* 0x00000029120a7c24 */ /* 0x004fc6000f8e02ff */
[----:B------:R-:W2:Y:S04]  /*17d80*/  LDL.LU R18, [R1+0x31c] ;  /* 0x00031c0001127983 */ /* 0x000ea80000300800 */
[----:B------:R-:W-:Y:S01]  /*17d90*/  STL [R1+0x34f4], R10 ;  /* 0x0034f40a01007387 */ /* 0x000fe20000100800 */
[----:B-----5:R-:W-:-:S05]  /*17da0*/  IMAD R11, R11, UR41, RZ ;  /* 0x000000290b0b7c24 */ /* 0x020fca000f8e02ff */
[----:B------:R-:W-:Y:S04]  /*17db0*/  STL [R1+0x3514], R11 ;  /* 0x0035140b01007387 */ /* 0x000fe80000100800 */
[----:B------:R-:W5:Y:S01]  /*17dc0*/  LDL.LU R19, [R1+0x320] ;  /* 0x0003200001137983 */ /* 0x000f620000300800 */
[----:B------:R-:W-:-:S05]  /*17dd0*/  IMAD R12, R12, UR41, RZ ;  /* 0x000000290c0c7c24 */ /* 0x000fca000f8e02ff */
[----:B------:R0:W-:Y:S01]  /*17de0*/  STL [R1+0x3518], R12 ;  /* 0x0035180c01007387 */ /* 0x0001e20000100800 */
[----:B------:R-:W-:-:S05]  /*17df0*/  IMAD R13, R20, UR41, RZ ;  /* 0x00000029140d7c24 */ /* 0x000fca000f8e02ff */
[----:B------:R1:W-:Y:S04]  /*17e00*/  STL [R1+0x351c], R13 ;  /* 0x00351c0d01007387 */ /* 0x0003e80000100800 */
[----:B------:R-:W5:Y:S04]  /*17e10*/  LDL.LU R20, [R1+0x324] ;  /* 0x0003240001147983 */ /* 0x000f680000300800 */
[----:B------:R-:W5:Y:S01]  /*17e20*/  LDL.LU R21, [R1+0x328] ;  /* 0x0003280001157983 */ /* 0x000f620000300800 */
[----:B------:R-:W-:-:S03]  /*17e30*/  IMAD R14, R14, UR41, RZ ;  /* 0x000000290e0e7c24 */ /* 0x000fc6000f8e02ff */
[----:B------:R-:W5:Y:S04]  /*17e40*/  LDL.LU R22, [R1+0x32c] ;  /* 0x00032c0001167983 */ /* 0x000f680000300800 */
[----:B------:R-:W-:Y:S04]  /*17e50*/  STL [R1+0x3520], R14 ;  /* 0x0035200e01007387 */ /* 0x000fe80000100800 */
[----:B------:R-:W5:Y:S04]  /*17e60*/  LDL.LU R23, [R1+0x330] ;  /* 0x0003300001177983 */ /* 0x000f680000300800 */
[----:B------:R-:W5:Y:S04]  /*17e70*/  LDL.LU R24, [R1+0x334] ;  /* 0x0003340001187983 */ /* 0x000f680000300800 */
[----:B------:R-:W5:Y:S04]  /*17e80*/  LDL.LU R25, [R1+0x338] ;  /* 0x0003380001197983 */ /* 0x000f680000300800 */
[----:B------:R-:W5:Y:S04]  /*17e90*/  LDL.LU R26, [R1+0x33c] ;  /* 0x00033c00011a7983 */ /* 0x000f680000300800 */
[----:B------:R-:W5:Y:S04]  /*17ea0*/  LDL.LU R27, [R1+0x340] ;  /* 0x00034000011b7983 */ /* 0x000f680000300800 */
[----:B0-----:R-:W5:Y:S04]  /*17eb0*/  LDL.LU R12, [R1+0x344] ;  /* 0x00034400010c7983 */ /* 0x001f680000300800 */
[----:B------:R-:W1:Y:S01]  /*17ec0*/  LDL.LU R3, [R1+0x348] ;  /* 0x0003480001037983 */ /* 0x000e620000300800 */
[----:B------:R-:W-:-:S03]  /*17ed0*/  IMAD R15, R15, UR41, RZ ;  /* 0x000000290f0f7c24 */ /* 0x000fc6000f8e02ff */
[----:B------:R-:W5:Y:S04]  /*17ee0*/  LDL.LU R0, [R1+0x34c] ;  /* 0x00034c0001007983 */ /* 0x000f680000300800 */
[----:B------:R-:W-:Y:S04]  /*17ef0*/  STL [R1+0x3524], R15 ;  /* 0x0035240f01007387 */ /* 0x000fe80000100800 */
[----:B------:R-:W5:Y:S01]  /*17f00*/  LDL.LU R2, [R1+0x350] ;  /* 0x0003500001027983 */ /* 0x000f620000300800 */
[----:B---3--:R-:W-:-:S03]  /*17f10*/  IMAD R16, R16, UR41, RZ ;  /* 0x0000002910107c24 */ /* 0x008fc6000f8e02ff */
[----:B------:R-:W3:Y:S04]  /*17f20*/  LDL.LU R28, [R1+0x354] ;  /* 0x00035400011c7983 */ /* 0x000ee80000300800 */
[----:B------:R-:W-:Y:S01]  /*17f30*/  STL [R1+0x3528], R16 ;  /* 0x0035281001007387 */ /* 0x000fe20000100800 */
[----:B----4-:R-:W-:-:S03]  /*17f40*/  IMAD R17, R17, UR41, RZ ;  /* 0x0000002911117c24 */ /* 0x010fc6000f8e02ff */
[----:B------:R-:W4:Y:S04]  /*17f50*/  LDL.LU R9, [R1+0x358] ;  /* 0x0003580001097983 */ /* 0x000f280000300800 */
[----:B------:R-:W3:Y:S04]  /*17f60*/  LDL.LU R8, [R1+0x35c] ;  /* 0x00035c0001087983 */ /* 0x000ee80000300800 */
[----:B------:R-:W-:Y:S04]  /*17f70*/  STL [R1+0x352c], R17 ;  /* 0x00352c1101007387 */ /* 0x000fe80000100800 */
[----:B------:R-:W4:Y:S04]  /*17f80*/  LDL.LU R29, [R1+0x360] ;  /* 0x00036000011d7983 */ /* 0x000f280000300800 */
[----:B------:R-:W4:Y:S01]  /*17f90*/  LDL.LU R4, [R1+0x364] ;  /* 0x0003640001047983 */ /* 0x000f220000300800 */
[----:B--2---:R-:W-:-:S05]  /*17fa0*/  IMAD R18, R18, UR41, RZ ;  /* 0x0000002912127c24 */ /* 0x004fca000f8e02ff */
[----:B------:R-:W-:Y:S04]  /*17fb0*/  STL [R1+0x3530], R18 ;  /* 0x0035301201007387 */ /* 0x000fe80000100800 */
[----:B------:R-:W2:Y:S04]  /*17fc0*/  LDL.LU R11, [R1+0x368] ;  /* 0x00036800010b7983 */ /* 0x000ea80000300800 */
[----:B------:R-:W2:Y:S04]  /*17fd0*/  LDL.LU R10, [R1+0x36c] ;  /* 0x00036c00010a7983 */ /* 0x000ea80000300800 */
[----:B------:R-:W2:Y:S01]  /*17fe0*/  LDL.LU R5, [R1+0x370] ;  /* 0x0003700001057983 */ /* 0x000ea20000300800 */
[----:B-----5:R-:W-:-:S05]  /*17ff0*/  IMAD R19, R19, UR41, RZ ;  /* 0x0000002913137c24 */ /* 0x020fca000f8e02ff */
[----:B------:R-:W-:Y:S04]  /*18000*/  STL [R1+0x3544], R19 ;  /* 0x0035441301007387 */ /* 0x000fe80000100800 */
[----:B------:R-:W5:Y:S04]  /*18010*/  LDL.LU R6, [R1+0x374] ;  /* 0x0003740001067983 */ /* 0x000f680000300800 */
[----:B------:R-:W5:Y:S01]  /*18020*/  LDL.LU R7, [R1+0x378] ;  /* 0x0003780001077983 */ /* 0x000f620000300800 */
[----:B------:R-:W-:Y:S02]  /*18030*/  IMAD R12, R12, UR41, RZ ;  /* 0x000000290c0c7c24 */ /* 0x000fe4000f8e02ff */
[----:B-1----:R-:W-:-:S02]  /*18040*/  IMAD R13, R3, UR41, RZ ;  /* 0x00000029030d7c24 */ /* 0x002fc4000f8e02ff */
[----:B------:R-:W5:Y:S04]  /*18050*/  LDL.LU R3, [R1+0x380] ;  /* 0x0003800001037983 */ /* 0x000f680000300800 */
[----:B------:R0:W-:Y:S04]  /*18060*/  STL [R1+0x44], R12 ;  /* 0x0000440c01007387 */ /* 0x0001e80000100800 */
[----:B------:R1:W-:Y:S01]  /*18070*/  STL [R1+0x4c], R13 ;  /* 0x00004c0d01007387 */ /* 0x0003e20000100800 */
[----:B0-----:R-:W-:-:S03]  /*18080*/  IMAD R12, R0, UR41, RZ ;  /* 0x00000029000c7c24 */ /* 0x001fc6000f8e02ff */
[----:B------:R-:W5:Y:S01]  /*18090*/  LDL.LU R0, [R1+0x384] ;  /* 0x0003840001007983 */ /* 0x000f620000300800 */
[----:B-1----:R-:W-:-:S03]  /*180a0*/  IMAD R13, R2, UR41, RZ ;  /* 0x00000029020d7c24 */ /* 0x002fc6000f8e02ff */
[----:B------:R3:W-:Y:S04]  /*180b0*/  STL [R1+0x54], R12 ;  /* 0x0000540c01007387 */ /* 0x0007e80000100800 */
[----:B------:R-:W5:Y:S04]  /*180c0*/  LDL.LU R2, [R1+0x388] ;  /* 0x0003880001027983 */ /* 0x000f680000300800 */
[----:B------:R4:W-:Y:S01]  /*180d0*/  STL [R1+0x5c], R13 ;  /* 0x00005c0d01007387 */ /* 0x0009e20000100800 */
[----:B---3--:R-:W-:-:S03]  /*180e0*/  IMAD R12, R28, UR41, RZ ;  /* 0x000000291c0c7c24 */ /* 0x008fc6000f8e02ff */
[----:B------:R-:W3:Y:S04]  /*180f0*/  LDL.LU R28, [R1+0x38c] ;  /* 0x00038c00011c7983 */ /* 0x000ee80000300800 */
[----:B------:R0:W-:Y:S01]  /*18100*/  STL [R1+0x64], R12 ;  /* 0x0000640c01007387 */ /* 0x0001e20000100800 */
[----:B----4-:R-:W-:-:S03]  /*18110*/  IMAD R13, R9, UR41, RZ ;  /* 0x00000029090d7c24 */ /* 0x010fc6000f8e02ff */
[----:B------:R-:W4:Y:S04]  /*18120*/  LDL.LU R9, [R1+0x390] ;  /* 0x0003900001097983 */ /* 0x000f280000300800 */
[----:B------:R1:W-:Y:S01]  /*18130*/  STL [R1+0x168], R13 ;  /* 0x0001680d01007387 */ /* 0x0003e20000100800 */
[----:B0-----:R-:W-:-:S03]  /*18140*/  IMAD R12, R8, UR41, RZ ;  /* 0x00000029080c7c24 */ /* 0x001fc6000f8e02ff */
[----:B------:R-:W4:Y:S04]  /*18150*/  LDL.LU R8, [R1+0x394] ;  /* 0x0003940001087983 */ /* 0x000f280000300800 */
[----:B------:R0:W-:Y:S01]  /*18160*/  STL [R1+0x1e4], R12 ;  /* 0x0001e40c01007387 */ /* 0x0001e20000100800 */
[----:B-1----:R-:W-:-:S03]  /*18170*/  IMAD R13, R29, UR41, RZ ;  /* 0x000000291d0d7c24 */ /* 0x002fc6000f8e02ff */
[----:B------:R-:W4:Y:S04]  /*18180*/  LDL.LU R29, [R1+0x398] ;  /* 0x00039800011d7983 */ /* 0x000f280000300800 */
[----:B------:R-:W-:Y:S01]  /*18190*/  STL [R1+0x234], R13 ;  /* 0x0002340d01007387 */ /* 0x000fe20000100800 */
[----:B0-----:R-:W-:-:S03]  /*181a0*/  IMAD R12, R4, UR41, RZ ;  /* 0x00000029040c7c24 */ /* 0x001fc6000f8e02ff */
[----:B------:R-:W4:Y:S04]  /*181b0*/  LDL.LU R4, [R1+0x39c] ;  /* 0x00039c0001047983 */ /* 0x000f280000300800 */
[----:B------:R-:W-:Y:S01]  /*181c0*/  STL [R1+0x23c], R12 ;  /* 0x00023c0c01007387 */ /* 0x000fe20000100800 */
[----:B--2---:R-:W-:Y:S02]  /*181d0*/  IMAD R11, R11, UR41, RZ ;  /* 0x000000290b0b7c24 */ /* 0x004fe4000f8e02ff */
[----:B------:R-:W-:-:S03]  /*181e0*/  IMAD R10, R10, UR41, RZ ;  /* 0x000000290a0a7c24 */ /* 0x000fc6000f8e02ff */
[----:B------:R-:W-:Y:S01]  /*181f0*/  STL [R1+0x244], R11 ;  /* 0x0002440b01007387 */ /* 0x000fe20000100800 */
[----:B------:R-:W-:-:S03]  /*18200*/  IMAD R5, R5, UR41, RZ ;  /* 0x0000002905057c24 */ /* 0x000fc6000f8e02ff */
[----:B------:R-:W2:Y:S04]  /*18210*/  LDL.LU R19, [R1+0x3a0] ;  /* 0x0003a00001137983 */ /* 0x000ea80000300800 */
[----:B------:R5:W-:Y:S04]  /*18220*/  STL [R1+0x24c], R10 ;  /* 0x00024c0a01007387 */ /* 0x000be80000100800 */
[----:B------:R-:W2:Y:S04]  /*18230*/  LDL.LU R18, [R1+0x3a4] ;  /* 0x0003a40001127983 */ /* 0x000ea80000300800 */
[----:B------:R0:W-:Y:S01]  /*18240*/  STL [R1+0x254], R5 ;  /* 0x0002540501007387 */ /* 0x0001e20000100800 */
[----:B-----5:R-:W-:-:S03]  /*18250*/  IMAD R10, R6, UR41, RZ ;  /* 0x00000029060a7c24 */ /* 0x020fc6000f8e02ff */
[----:B0-----:R-:W5:Y:S04]  /*18260*/  LDL.LU R5, [R1+0x3a8] ;  /* 0x0003a80001057983 */ /* 0x001f680000300800 */
[----:B------:R-:W5:Y:S01]  /*18270*/  LDL.LU R6, [R1+0x3ac] ;  /* 0x0003ac0001067983 */ /* 0x000f620000300800 */
[----:B------:R-:W-:-:S03]  /*18280*/  IMAD R7, R7, UR41, RZ ;  /* 0x0000002907077c24 */ /* 0x000fc6000f8e02ff */
        /* <DEDUP_REMOVED lines=8> */
[----:B0-----:R-:W5:Y:S01]  /*18310*/  LDL.LU R7, [R1+0x3c8] ;  /* 0x0003c80001077983 */ /* 0x001f620000300800 */
[----:B------:R-:W-:-:S03]  /*18320*/  IMAD R10, R3, UR41, RZ ;  /* 0x00000029030a7c24 */ /* 0x000fc6000f8e02ff */
[----:B------:R-:W5:Y:S04]  /*18330*/  LDL.LU R3, [R1+0x3cc] ;  /* 0x0003cc0001037983 */ /* 0x000f680000300800 */
[----:B------:R0:W-:Y:S01]  /*18340*/  STL [R1+0x2cc], R10 ;  /* 0x0002cc0a01007387 */ /* 0x0001e20000100800 */
[----:B------:R-:W-:-:S03]  /*18350*/  IMAD R11, R0, UR41, RZ ;  /* 0x00000029000b7c24 */ /* 0x000fc6000f8e02ff */
[----:B------:R-:W5:Y:S04]  /*18360*/  LDL.LU R0, [R1+0x3d0] ;  /* 0x0003d00001007983 */ /* 0x000f680000300800 */
[----:B------:R3:W-:Y:S01]  /*18370*/  STL [R1+0x2d4], R11 ;  /* 0x0002d40b01007387 */ /* 0x0007e20000100800 */
[----:B0-----:R-:W-:-:S03]  /*18380*/  IMAD R10, R2, UR41, RZ ;  /* 0x00000029020a7c24 */ /* 0x001fc6000f8e02ff */
        /* <DEDUP_REMOVED lines=9> */
[----:B------:R-:W4:Y:S01]  /*18420*/  LDL.LU R8, [R1+0x3e0] ;  /* 0x0003e00001087983 */ /* 0x000f220000300800 */
[----:B-1----:R-:W-:-:S03]  /*18430*/  IMAD R10, R29, UR41, RZ ;  /* 0x000000291d0a7c24 */ /* 0x002fc6000f8e02ff */
[----:B------:R0:W-:Y:S04]  /*18440*/  STL [R1+0x2f4], R11 ;  /* 0x0002f40b01007387 */ /* 0x0001e80000100800 */
[----:B------:R-:W4:Y:S04]  /*18450*/  LDL.LU R29, [R1+0x3e8] ;  /* 0x0003e800011d7983 */ /* 0x000f280000300800 */
[----:B------:R1:W-:Y:S01]  /*18460*/  STL [R1+0x2f8], R10 ;  /* 0x0002f80a01007387 */ /* 0x0003e20000100800 */
[----:B------:R-:W-:-:S03]  /*18470*/  IMAD R4, R4, UR41, RZ ;  /* 0x0000002904047c24 */ /* 0x000fc6000f8e02ff */
[----:B0-----:R-:W4:Y:S04]  /*18480*/  LDL.LU R11, [R1+0x3ec] ;  /* 0x0003ec00010b7983 */ /* 0x001f280000300800 */
[----:B-1----:R-:W4:Y:S04]  /*18490*/  LDL.LU R10, [R1+0x42c] ;  /* 0x00042c00010a7983 */ /* 0x002f280000300800 */
[----:B------:R0:W-:Y:S04]  /*184a0*/  STL [R1+0x2fc], R4 ;  /* 0x0002fc0401007387 */ /* 0x0001e80000100800 */
[----:B0-----:R-:W4:Y:S01]  /*184b0*/  LDL.LU R4, [R1+0x428] ;  /* 0x0004280001047983 */ /* 0x001f220000300800 */
[----:B--2---:R-:W-:-:S05]  /*184c0*/  IMAD R19, R19, UR41, RZ ;  /* 0x0000002913137c24 */ /* 0x004fca000f8e02ff */
[----:B------:R0:W-:Y:S02]  /*184d0*/  STL [R1+0x300], R19 ;  /* 0x0003001301007387 */ /* 0x0001e40000100800 */
[----:B0-----:R-:W-:Y:S02]  /*184e0*/  IMAD R19, R18, UR41, RZ ;  /* 0x0000002912137c24 */ /* 0x001fe4000f8e02ff */
[----:B-----5:R-:W-:Y:S02]  /*184f0*/  IMAD R18, R5, UR41, RZ ;  /* 0x0000002905127c24 */ /* 0x020fe4000f8e02ff */
[----:B------:R-:W2:Y:S04]  /*18500*/  LDL.LU R5, [R1+0x424] ;  /* 0x0004240001057983 */ /* 0x000ea80000300800 */
[----:B------:R0:W-:Y:S04]  /*18510*/  STL [R1+0x304], R19 ;  /* 0x0003041301007387 */ /* 0x0001e80000100800 */
[----:B------:R1:W-:Y:S01]  /*18520*/  STL [R1+0x30c], R18 ;  /* 0x00030c1201007387 */ /* 0x0003e20000100800 */
[----:B0-----:R-:W-:-:S03]  /*18530*/  IMAD R19, R6, UR41, RZ ;  /* 0x0000002906137c24 */ /* 0x001fc6000f8e02ff */
[----:B------:R-:W5:Y:S01]  /*18540*/  LDL.LU R6, [R1+0x420] ;  /* 0x0004200001067983 */ /* 0x000f620000300800 */
[----:B-1----:R-:W-:Y:S02]  /*18550*/  IMAD R18, R17, UR41, RZ ;  /* 0x0000002911127c24 */ /* 0x002fe4000f8e02ff */
[----:B------:R-:W-:Y:S02]  /*18560*/  IMAD R17, R16, UR41, RZ ;  /* 0x0000002910117c24 */ /* 0x000fe4000f8e02ff */
[----:B------:R-:W-:Y:S01]  /*18570*/  IMAD R16, R15, UR41, RZ ;  /* 0x000000290f107c24 */ /* 0x000fe2000f8e02ff */
[----:B------:R-:W-:Y:S01]  /*18580*/  STL [R1+0x310], R19 ;  /* 0x0003101301007387 */ /* 0x000fe20000100800 */
[----:B------:R-:W-:-:S03]  /*18590*/  IMAD R15, R14, UR41, RZ ;  /* 0x000000290e0f7c24 */ /* 0x000fc6000f8e02ff */
[----:B------:R-:W-:Y:S01]  /*185a0*/  STL [R1+0x314], R18 ;  /* 0x0003141201007387 */ /* 0x000fe20000100800 */
[----:B------:R-:W-:-:S03]  /*185b0*/  IMAD R14, R13, UR41, RZ ;  /* 0x000000290d0e7c24 */ /* 0x000fc6000f8e02ff */
[----:B------:R-:W-:Y:S01]  /*185c0*/  STL [R1+0x318], R17 ;  /* 0x0003181101007387 */ /* 0x000fe20000100800 */
[----:B------:R-:W-:-:S03]  /*185d0*/  IMAD R12, R12, UR41, RZ ;  /* 0x000000290c0c7c24 */ /* 0x000fc6000f8e02ff */
[----:B------:R-:W-:Y:S01]  /*185e0*/  STL [R1+0x31c], R16 ;  /* 0x00031c1001007387 */ /* 0x000fe20000100800 */
[----:B------:R-:W-:-:S03]  /*185f0*/  IMAD R13, R7, UR41, RZ ;  /* 0x00000029070d7c24 */ /* 0x000fc6000f8e02ff */
[----:B------:R-:W-:Y:S04]  /*18600*/  STL [R1+0x320], R15 ;  /* 0x0003200f01007387 */ /* 0x000fe80000100800 */
[----:B------:R-:W-:Y:S04]  /*18610*/  STL [R1+0x324], R14 ;  /* 0x0003240e01007387 */ /* 0x000fe80000100800 */
[----:B------:R-:W5:Y:S04]  /*18620*/  LDL.LU R7, [R1+0x41c] ;  /* 0x00041c0001077983 */ /* 0x000f680000300800 */
[----:B------:R0:W-:Y:S04]  /*18630*/  STL [R1+0x328], R12 ;  /* 0x0003280c01007387 */ /* 0x0001e80000100800 */
[----:B------:R1:W-:Y:S01]  /*18640*/  STL [R1+0x32c], R13 ;  /* 0x00032c0d01007387 */ /* 0x0003e20000100800 */
[----:B0-----:R-:W-:-:S03]  /*18650*/  IMAD R12, R3, UR41, RZ ;  /* 0x00000029030c7c24 */ /* 0x001fc6000f8e02ff */
[----:B------:R-:W5:Y:S04]  /*18660*/  LDL.LU R3, [R1+0x418] ;  /* 0x0004180001037983 */ /* 0x000f680000300800 */
[----:B------:R0:W-:Y:S01]  /*18670*/  STL [R1+0x330], R12 ;  /* 0x0003300c01007387 */ /* 0x0001e20000100800 */
[----:B-1----:R-:W-:-:S03]  /*18680*/  IMAD R13, R0, UR41, RZ ;  /* 0x00000029000d7c24 */ /* 0x002fc6000f8e02ff */
        /* <DEDUP_REMOVED lines=13> */
[----:B------:R-:W-:Y:S01]  /*18760*/  STL [R1+0x344], R13 ;  /* 0x0003440d01007387 */ /* 0x000fe20000100800 */
[----:B-1----:R-:W-:-:S03]  /*18770*/  IMAD R12, R29, UR41, RZ ;  /* 0x000000291d0c7c24 */ /* 0x002fc6000f8e02ff */
[----:B------:R-:W4:Y:S01]  /*18780*/  LDL.LU R29, [R1+0x400] ;  /* 0x00040000011d7983 */ /* 0x000f220000300800 */
[----:B------:R-:W-:-:S03]  /*18790*/  IMAD R11, R11, UR41, RZ ;  /* 0x000000290b0b7c24 */ /* 0x000fc6000f8e02ff */
[----:B------:R-:W-:Y:S04]  /*187a0*/  STL [R1+0x348], R12 ;  /* 0x0003480c01007387 */ /* 0x000fe80000100800 */
[----:B------:R-:W-:Y:S01]  /*187b0*/  STL [R1+0x34c], R11 ;  /* 0x00034c0b01007387 */ /* 0x000fe20000100800 */
[----:B------:R-:W-:-:S03]  /*187c0*/  IMAD R10, R10, UR41, RZ ;  /* 0x000000290a0a7c24 */ /* 0x000fc6000f8e02ff */
[----:B------:R-:W4:Y:S04]  /*187d0*/  LDL.LU R19, [R1+0x3fc] ;  /* 0x0003fc0001137983 */ /* 0x000f280000300800 */
[----:B------:R-:W-:Y:S04]  /*187e0*/  STL [R1+0x350], R10 ;  /* 0x0003500a01007387 */ /* 0x000fe80000100800 */
[----:B------:R-:W4:Y:S01]  /*187f0*/  LDL.LU R18, [R1+0x3f8] ;  /* 0x0003f80001127983 */ /* 0x000f220000300800 */
[----:B------:R-:W-:-:S05]  /*18800*/  IMAD R4, R4, UR41, RZ ;  /* 0x0000002904047c24 */ /* 0x000fca000f8e02ff */
[----:B------:R0:W-:Y:S04]  /*18810*/  STL [R1+0x354], R4 ;  /* 0x0003540401007387 */ /* 0x0001e80000100800 */
[----:B0-----:R-:W4:Y:S01]  /*18820*/  LDL.LU R4, [R1+0x3f4] ;  /* 0x0003f40001047983 */ /* 0x001f220000300800 */
[----:B--2---:R-:W-:-:S03]  /*18830*/  IMAD R10, R5, UR41, RZ ;  /* 0x00000029050a7c24 */ /* 0x004fc6000f8e02ff */
[----:B------:R-:W2:Y:S04]  /*18840*/  LDL.LU R5, [R1+0x3f0] ;  /* 0x0003f00001057983 */ /* 0x000ea80000300800 */
[----:B------:R-:W-:Y:S04]  /*18850*/  STL [R1+0x358], R10 ;  /* 0x0003580a01007387 */ /* 0x000fe80000100800 */
[----:B------:R-:W2:Y:S04]  /*18860*/  LDL.LU R17, [R1+0x3e4] ;  /* 0x0003e40001117983 */ /* 0x000ea80000300800 */
[----:B------:R-:W2:Y:S01]  /*18870*/  LDL.LU R16, [R1+0x37c] ;  /* 0x00037c0001107983 */ /* 0x000ea20000300800 */
[----:B-----5:R-:W-:-:S05]  /*18880*/  IMAD R6, R6, UR41, RZ ;  /* 0x0000002906067c24 */ /* 0x020fca000f8e02ff */
        /* <DEDUP_REMOVED lines=15> */
[----:B-1----:R-:W-:-:S03]  /*18980*/  IMAD R11, R2, UR41, RZ ;  /* 0x00000029020b7c24 */ /* 0x002fc6000f8e02ff */
        /* <DEDUP_REMOVED lines=10> */
[----:B------:R0:W-:Y:S04]  /*18a30*/  STL [R1+0x378], R10 ;  /* 0x0003780a01007387 */ /* 0x0001e80000100800 */
[----:B-1----:R-:W4:Y:S01]  /*18a40*/  LDL.LU R11, [R1+0x2b0] ;  /* 0x0002b000010b7983 */ /* 0x002f220000300800 */
[----:B------:R-:W-:-:S03]  /*18a50*/  IMAD R29, R29, UR41, RZ ;  /* 0x000000291d1d7c24 */ /* 0x000fc6000f8e02ff */
[----:B0-----:R-:W4:Y:S04]  /*18a60*/  LDL.LU R10, [R1+0x2ac] ;  /* 0x0002ac00010a7983 */ /* 0x001f280000300800 */
[----:B------:R0:W-:Y:S01]  /*18a70*/  STL [R1+0x380], R29 ;  /* 0x0003801d01007387 */ /* 0x0001e20000100800 */
[----:B------:R-:W-:-:S03]  /*18a80*/  IMAD R19, R19, UR41, RZ ;  /* 0x0000002913137c24 */ /* 0x000fc6000f8e02ff */
[----:B0-----:R-:W4:Y:S04]  /*18a90*/  LDL.LU R29, [R1+0x2a8] ;  /* 0x0002a800011d7983 */ /* 0x001f280000300800 */
[----:B------:R0:W-:Y:S02]  /*18aa0*/  STL [R1+0x384], R19 ;  /* 0x0003841301007387 */ /* 0x0001e40000100800 */
[----:B0-----:R-:W-:Y:S02]  /*18ab0*/  IMAD R19, R18, UR41, RZ ;  /* 0x0000002912137c24 */ /* 0x001fe4000f8e02ff */
[----:B------:R-:W-:Y:S02]  /*18ac0*/  IMAD R18, R4, UR41, RZ ;  /* 0x0000002904127c24 */ /* 0x000fe4000f8e02ff */
[----:B------:R-:W4:Y:S04]  /*18ad0*/  LDL.LU R4, [R1+0x2a4] ;  /* 0x0002a40001047983 */ /* 0x000f280000300800 */
[----:B------:R2:W-:Y:S04]  /*18ae0*/  STL [R1+0x388], R19 ;  /* 0x0003881301007387 */ /* 0x0005e80000100800 */
[----:B------:R0:W-:Y:S01]  /*18af0*/  STL [R1+0x38c], R18 ;  /* 0x00038c1201007387 */ /* 0x0001e20000100800 */
[----:B--2---:R-:W-:-:S03]  /*18b00*/  IMAD R19, R5, UR41, RZ ;  /* 0x0000002905137c24 */ /* 0x004fc6000f8e02ff */
[----:B------:R-:W2:Y:S01]  /*18b10*/  LDL.LU R5, [R1+0x2a0] ;  /* 0x0002a00001057983 */ /* 0x000ea20000300800 */
[----:B0-----:R-:W-:-:S03]  /*18b20*/  IMAD R18, R17, UR41, RZ ;  /* 0x0000002911127c24 */ /* 0x001fc6000f8e02ff */
[----:B------:R-:W-:Y:S01]  /*18b30*/  STL [R1+0x390], R19 ;  /* 0x0003901301007387 */ /* 0x000fe20000100800 */
[----:B------:R-:W-:-:S03]  /*18b40*/  IMAD R17, R16, UR41, RZ ;  /* 0x0000002910117c24 */ /* 0x000fc6000f8e02ff */
[----:B------:R-:W-:Y:S04]  /*18b50*/  STL [R1+0x394], R18 ;  /* 0x0003941201007387 */ /* 0x000fe80000100800 */
[----:B------:R-:W-:Y:S01]  /*18b60*/  STL [R1+0x37c], R17 ;  /* 0x00037c1101007387 */ /* 0x000fe20000100800 */
[----:B-----5:R-:W-:Y:S02]  /*18b70*/  IMAD R16, R15, UR41, RZ ;  /* 0x000000290f107c24 */ /* 0x020fe4000f8e02ff */
[----:B------:R-:W-:-:S03]  /*18b80*/  IMAD R15, R14, UR41, RZ ;  /* 0x000000290e0f7c24 */ /* 0x000fc6000f8e02ff */
[----:B------:R-:W-:Y:S01]  /*18b90*/  STL [R1+0x308], R16 ;  /* 0x0003081001007387 */ /* 0x000fe20000100800 */
[----:B------:R-:W-:-:S03]  /*18ba0*/  IMAD R14, R13, UR41, RZ ;  /* 0x000000290d0e7c24 */ /* 0x000fc6000f8e02ff */
[----:B------:R-:W-:Y:S01]  /*18bb0*/  STL [R1+0x2f0], R15 ;  /* 0x0002f00f01007387 */ /* 0x000fe20000100800 */
[----:B------:R-:W-:-:S03]  /*18bc0*/  IMAD R13, R12, UR41, RZ ;  /* 0x000000290c0d7c24 */ /* 0x000fc6000f8e02ff */
[----:B------:R-:W-:Y:S01]  /*18bd0*/  STL [R1+0x2e8], R14 ;  /* 0x0002e80e01007387 */ /* 0x000fe20000100800 */
[----:B------:R-:W-:-:S03]  /*18be0*/  IMAD R12, R6, UR41, RZ ;  /* 0x00000029060c7c24 */ /* 0x000fc6000f8e02ff */
        /* <DEDUP_REMOVED lines=32> */
[----:B------:R-:W4:Y:S01]  /*18df0*/  LDL.LU R29, [R1+0x274] ;  /* 0x00027400011d7983 */ /* 0x000f220000300800 */
[----:B0-----:R-:W-:-:S03]  /*18e00*/  IMAD R10, R4, UR41, RZ ;  /* 0x00000029040a7c24 */ /* 0x001fc6000f8e02ff */
[----:B------:R-:W4:Y:S04]  /*18e10*/  LDL.LU R4, [R1+0x270] ;  /* 0x0002700001047983 */ /* 0x000f280000300800 */
[----:B------:R-:W-:Y:S04]  /*18e20*/  STL [R1+0x2a4], R10 ;  /* 0x0002a40a01007387 */ /* 0x000fe80000100800 */
[----:B------:R-:W4:Y:S04]  /*18e30*/  LDL.LU R17, [R1+0x26c] ;  /* 0x00026c0001117983 */ /* 0x000f280000300800 */
[----:B------:R-:W4:Y:S01]  /*18e40*/  LDL.LU R16, [R1+0x268] ;  /* 0x0002680001107983 */ /* 0x000f220000300800 */
[----:B--2---:R-:W-:-:S05]  /*18e50*/  IMAD R5, R5, UR41, RZ ;  /* 0x0000002905057c24 */ /* 0x004fca000f8e02ff */
[----:B------:R0:W-:Y:S04]  /*18e60*/  STL [R1+0x2a0], R5 ;  /* 0x0002a00501007387 */ /* 0x0001e80000100800 */
[----:B------:R-:W2:Y:S04]  /*18e70*/  LDL.LU R15, [R1+0x260] ;  /* 0x00026000010f7983 */ /* 0x000ea80000300800 */
[----:B------:R-:W2:Y:S04]  /*18e80*/  LDL.LU R14, [R1+0x258] ;  /* 0x00025800010e7983 */ /* 0x000ea80000300800 */
[----:B------:R-:W2:Y:S04]  /*18e90*/  LDL.LU R13, [R1+0x250] ;  /* 0x00025000010d7983 */ /* 0x000ea80000300800 */
[----:B------:R-:W2:Y:S04]  /*18ea0*/  LDL.LU R12, [R1+0x248] ;  /* 0x00024800010c7983 */ /* 0x000ea80000300800 */
[----:B0-----:R-:W2:Y:S01]  /*18eb0*/  LDL.LU R5, [R1+0x240] ;  /* 0x0002400001057983 */ /* 0x001ea20000300800 */
[----:B-----5:R-:W-:-:S03]  /*18ec0*/  IMAD R10, R6, UR41, RZ ;  /* 0x00000029060a7c24 */ /* 0x020fc6000f8e02ff */
        /* <DEDUP_REMOVED lines=20> */
[----:B------:R-:W-:-:S03]  /*19010*/  IMAD R8, R8, UR41, RZ ;  /* 0x0000002908087c24 */ /* 0x000fc6000f8e02ff */
[----:B0-----:R-:W4:Y:S04]  /*19020*/  LDL.LU R11, [R1+0x218] ;  /* 0x00021800010b7983 */ /* 0x001f280000300800 */
[----:B-1----:R-:W4:Y:S04]  /*19030*/  LDL.LU R10, [R1+0x214] ;  /* 0x00021400010a7983 */ /* 0x002f280000300800 */
        /* <DEDUP_REMOVED lines=9> */
[----:B0-----:R-:W-:-:S03]  /*190d0*/  IMAD R19, R4, UR41, RZ ;  /* 0x0000002904137c24 */ /* 0x001fc6000f8e02ff */
[----:B------:R-:W4:Y:S01]  /*190e0*/  LDL.LU R4, [R1+0x208] ;  /* 0x0002080001047983 */ /* 0x000f220000300800 */
[----:B-1----:R-:W-:-:S03]  /*190f0*/  IMAD R18, R17, UR41, RZ ;  /* 0x0000002911127c24 */ /* 0x002fc6000f8e02ff */
[----:B------:R-:W-:Y:S01]  /*19100*/  STL [R1+0x270], R19 ;  /* 0x0002701301007387 */ /* 0x000fe20000100800 */
[----:B------:R-:W-:-:S03]  /*19110*/  IMAD R17, R16, UR41, RZ ;  /* 0x0000002910117c24 */ /* 0x000fc6000f8e02ff */
[----:B------:R-:W-:Y:S04]  /*19120*/  STL [R1+0x26c], R18 ;  /* 0x00026c1201007387 */ /* 0x000fe80000100800 */
[----:B------:R-:W-:Y:S01]  /*19130*/  STL [R1+0x268], R17 ;  /* 0x0002681101007387 */ /* 0x000fe20000100800 */
[----:B--2---:R-:W-:Y:S02]  /*19140*/  IMAD R16, R15, UR41, RZ ;  /* 0x000000290f107c24 */ /* 0x004fe4000f8e02ff */
[----:B------:R-:W-:-:S03]  /*19150*/  IMAD R15, R14, UR41, RZ ;  /* 0x000000290e0f7c24 */ /* 0x000fc6000f8e02ff */
[----:B------:R-:W-:Y:S01]  /*19160*/  STL [R1+0x260], R16 ;  /* 0x0002601001007387 */ /* 0x000fe20000100800 */
[----:B------:R-:W-:-:S03]  /*19170*/  IMAD R14, R13, UR41, RZ ;  /* 0x000000290d0e7c24 */ /* 0x000fc6000f8e02ff */
[----:B------:R-:W-:Y:S01]  /*19180*/  STL [R1+0x258], R15 ;  /* 0x0002580f01007387 */ /* 0x000fe20000100800 */
[----:B------:R-:W-:-:S03]  /*19190*/  IMAD R12, R12, UR41, RZ ;  /* 0x000000290c0c7c24 */ /* 0x000fc6000f8e02ff */
[----:B------:R-:W-:Y:S01]  /*191a0*/  STL [R1+0x250], R14 ;  /* 0x0002500e01007387 */ /* 0x000fe20000100800 */
[----:B------:R-:W-:-:S03]  /*191b0*/  IMAD R13, R5, UR41, RZ ;  /* 0x00000029050d7c24 */ /* 0x000fc6000f8e02ff */
[----:B------:R-:W2:Y:S04]  /*191c0*/  LDL.LU R5, [R1+0x204] ;  /* 0x0002040001057983 */ /* 0x000ea80000300800 */
[----:B------:R5:W-:Y:S04]  /*191d0*/  STL [R1+0x248], R12 ;  /* 0x0002480c01007387 */ /* 0x000be80000100800 */
[----:B------:R0:W-:Y:S01]  /*191e0*/  STL [R1+0x240], R13 ;  /* 0x0002400d01007387 */ /* 0x0001e20000100800 */
[----:B-----5:R-:W-:-:S03]  /*191f0*/  IMAD R12, R6, UR41, RZ ;  /* 0x00000029060c7c24 */ /* 0x020fc6000f8e02ff */
        /* <DEDUP_REMOVED lines=16> */
[----:B------:R-:W-:Y:S01]  /*19300*/  STL [R1+0x220], R13 ;  /* 0x0002200d01007387 */ /* 0x000fe20000100800 */
[----:B----4-:R-:W-:-:S03]  /*19310*/  IMAD R12, R9, UR41, RZ ;  /* 0x00000029090c7c24 */ /* 0x010fc6000f8e02ff */
        /* <DEDUP_REMOVED lines=11> */
[----:B------:R-:W-:-:S03]  /*193d0*/  IMAD R10, R29, UR41, RZ ;  /* 0x000000291d0a7c24 */ /* 0x000fc6000f8e02ff */
[----:B------:R-:W4:Y:S04]  /*193e0*/  LDL.LU R29, [R1+0x1d4] ;  /* 0x0001d400011d7983 */ /* 0x000f280000300800 */
[----:B------:R-:W-:Y:S04]  /*193f0*/  STL [R1+0x20c], R10 ;  /* 0x00020c0a01007387 */ /* 0x000fe80000100800 */
[----:B------:R-:W4:Y:S04]  /*19400*/  LDL.LU R17, [R1+0x1d0] ;  /* 0x0001d00001117983 */ /* 0x000f280000300800 */
[----:B------:R-:W4:Y:S01]  /*19410*/  LDL.LU R16, [R1+0x1cc] ;  /* 0x0001cc0001107983 */ /* 0x000f220000300800 */
[----:B------:R-:W-:-:S05]  /*19420*/  IMAD R4, R4, UR41, RZ ;  /* 0x0000002904047c24 */ /* 0x000fca000f8e02ff */
[----:B------:R0:W-:Y:S04]  /*19430*/  STL [R1+0x208], R4 ;  /* 0x0002080401007387 */ /* 0x0001e80000100800 */
[----:B------:R-:W4:Y:S04]  /*19440*/  LDL.LU R15, [R1+0x1c8] ;  /* 0x0001c800010f7983 */ /* 0x000f280000300800 */
[----:B------:R-:W4:Y:S04]  /*19450*/  LDL.LU R14, [R1+0x1c4] ;  /* 0x0001c400010e7983 */ /* 0x000f280000300800 */
[----:B------:R-:W4:Y:S04]  /*19460*/  LDL.LU R13, [R1+0x1c0] ;  /* 0x0001c000010d7983 */ /* 0x000f280000300800 */
[----:B------:R-:W4:Y:S04]  /*19470*/  LDL.LU R12, [R1+0x1bc] ;  /* 0x0001bc00010c7983 */ /* 0x000f280000300800 */
[----:B0-----:R-:W4:Y:S01]  /*19480*/  LDL.LU R4, [R1+0x1b8] ;  /* 0x0001b80001047983 */ /* 0x001f220000300800 */
[----:B--2---:R-:W-:-:S03]  /*19490*/  IMAD R10, R5, UR41, RZ ;  /* 0x00000029050a7c24 */ /* 0x004fc6000f8e02ff */
[----:B------:R-:W2:Y:S04]  /*194a0*/  LDL.LU R5, [R1+0x1b4] ;  /* 0x0001b40001057983 */ /* 0x000ea80000300800 */
        /* <DEDUP_REMOVED lines=33> */
[----:B-1----:R-:W-:Y:S02]  /*196c0*/  IMAD R18, R17, UR41, RZ ;  /* 0x0000002911127c24 */ /* 0x002fe4000f8e02ff */
        /* <DEDUP_REMOVED lines=12> */
[----:B------:R-:W4:Y:S04]  /*19790*/  LDL.LU R4, [R1+0x184] ;  /* 0x0001840001047983 */ /* 0x000f280000300800 */
[----:B------:R2:W-:Y:S04]  /*197a0*/  STL [R1+0x1bc], R12 ;  /* 0x0001bc0c01007387 */ /* 0x0005e80000100800 */
[----:B------:R5:W-:Y:S01]  /*197b0*/  STL [R1+0x1b8], R13 ;  /* 0x0001b80d01007387 */ /* 0x000be20000100800 */
        /* <DEDUP_REMOVED lines=17> */
[----:B------:R-:W-:Y:S01]  /*198d0*/  STL [R1+0x1a0], R13 ;  /* 0x0001a00d01007387 */ /* 0x000fe20000100800 */
[----:B---3--:R-:W-:-:S03]  /*198e0*/  IMAD R12, R28, UR41, RZ ;  /* 0x000000291c0c7c24 */ /* 0x008fc6000f8e02ff */
[----:B------:R-:W3:Y:S01]  /*198f0*/  LDL.LU R28, [R1+0x164] ;  /* 0x00016400011c7983 */ /* 0x000ee20000300800 */
[----:B----4-:R-:W-:-:S03]  /*19900*/  IMAD R11, R11, UR41, RZ ;  /* 0x000000290b0b7c24 */ /* 0x010fc6000f8e02ff */
[----:B------:R-:W-:Y:S04]  /*19910*/  STL [R1+0x19c], R12 ;  /* 0x00019c0c01007387 */ /* 0x000fe80000100800 */
[----:B------:R-:W-:Y:S01]  /*19920*/  STL [R1+0x198], R11 ;  /* 0x0001980b01007387 */ /* 0x000fe20000100800 */
[----:B------:R-:W-:-:S03]  /*19930*/  IMAD R10, R10, UR41, RZ ;  /* 0x000000290a0a7c24 */ /* 0x000fc6000f8e02ff */
[----:B------:R-:W4:Y:S04]  /*19940*/  LDL.LU R19, [R1+0x160] ;  /* 0x0001600001137983 */ /* 0x000f280000300800 */
[----:B------:R0:W-:Y:S04]  /*19950*/  STL [R1+0x194], R10 ;  /* 0x0001940a01007387 */ /* 0x0001e80000100800 */
[----:B------:R-:W4:Y:S01]  /*19960*/  LDL.LU R18, [R1+0x15c] ;  /* 0x00015c0001127983 */ /* 0x000f220000300800 */
[----:B------:R-:W-:-:S05]  /*19970*/  IMAD R9, R9, UR41, RZ ;  /* 0x0000002909097c24 */ /* 0x000fca000f8e02ff */
[----:B------:R1:W-:Y:S04]  /*19980*/  STL [R1+0x190], R9 ;  /* 0x0001900901007387 */ /* 0x0003e80000100800 */
[----:B0-----:R-:W4:Y:S04]  /*19990*/  LDL.LU R10, [R1+0x158] ;  /* 0x00015800010a7983 */ /* 0x001f280000300800 */
[----:B-1----:R-:W4:Y:S01]  /*199a0*/  LDL.LU R9, [R1+0x154] ;  /* 0x0001540001097983 */ /* 0x002f220000300800 */
[----:B------:R-:W-:-:S05]  /*199b0*/  IMAD R11, R8, UR41, RZ ;  /* 0x00000029080b7c24 */ /* 0x000fca000f8e02ff */
[----:B------:R0:W-:Y:S04]  /*199c0*/  STL [R1+0x18c], R11 ;  /* 0x00018c0b01007387 */ /* 0x0001e80000100800 */
        /* <DEDUP_REMOVED lines=8> */
[----:B------:R-:W4:Y:S01]  /*19a50*/  LDL.LU R29, [R1+0x138] ;  /* 0x00013800011d7983 */ /* 0x000f220000300800 */
[----:B0-----:R-:W-:-:S03]  /*19a60*/  IMAD R11, R4, UR41, RZ ;  /* 0x00000029040b7c24 */ /* 0x001fc6000f8e02ff */
[----:B------:R-:W4:Y:S04]  /*19a70*/  LDL.LU R4, [R1+0x134] ;  /* 0x0001340001047983 */ /* 0x000f280000300800 */
[----:B------:R5:W-:Y:S01]  /*19a80*/  STL [R1+0x184], R11 ;  /* 0x0001840b01007387 */ /* 0x000be20000100800 */
[----:B--2---:R-:W-:-:S03]  /*19a90*/  IMAD R8, R5, UR41, RZ ;  /* 0x0000002905087c24 */ /* 0x004fc6000f8e02ff */
[----:B------:R-:W2:Y:S04]  /*19aa0*/  LDL.LU R5, [R1+0x130] ;  /* 0x0001300001057983 */ /* 0x000ea80000300800 */
[----:B------:R0:W-:Y:S01]  /*19ab0*/  STL [R1+0x180], R8 ;  /* 0x0001800801007387 */ /* 0x0001e20000100800 */
[----:B-----5:R-:W-:-:S03]  /*19ac0*/  IMAD R11, R6, UR41, RZ ;  /* 0x00000029060b7c24 */ /* 0x020fc6000f8e02ff */
[----:B------:R-:W5:Y:S04]  /*19ad0*/  LDL.LU R6, [R1+0x12c] ;  /* 0x00012c0001067983 */ /* 0x000f680000300800 */
[----:B------:R-:W-:Y:S01]  /*19ae0*/  STL [R1+0x17c], R11 ;  /* 0x00017c0b01007387 */ /* 0x000fe20000100800 */
[----:B0-----:R-:W-:-:S03]  /*19af0*/  IMAD R8, R7, UR41, RZ ;  /* 0x0000002907087c24 */ /* 0x001fc6000f8e02ff */
[----:B------:R-:W5:Y:S04]  /*19b00*/  LDL.LU R7, [R1+0x128] ;  /* 0x0001280001077983 */ /* 0x000f680000300800 */
[----:B------:R0:W-:Y:S01]  /*19b10*/  STL [R1+0x178], R8 ;  /* 0x0001780801007387 */ /* 0x0001e20000100800 */
[----:B------:R-:W-:-:S03]  /*19b20*/  IMAD R3, R3, UR41, RZ ;  /* 0x0000002903037c24 */ /* 0x000fc6000f8e02ff */
[----:B0-----:R-:W5:Y:S04]  /*19b30*/  LDL.LU R8, [R1+0x124] ;  /* 0x0001240001087983 */ /* 0x001f680000300800 */
        /* <DEDUP_REMOVED lines=8> */
[----:B-1----:R-:W3:Y:S04]  /*19bc0*/  LDL.LU R11, [R1+0x118] ;  /* 0x00011800010b7983 */ /* 0x002ee80000300800 */
[----:B0-----:R-:W3:Y:S04]  /*19bd0*/  LDL.LU R3, [R1+0x114] ;  /* 0x0001140001037983 */ /* 0x001ee80000300800 */
[----:B------:R0:W-:Y:S01]  /*19be0*/  STL [R1+0x164], R28 ;  /* 0x0001641c01007387 */ /* 0x0001e20000100800 */
[----:B----4-:R-:W-:-:S03]  /*19bf0*/  IMAD R19, R19, UR41, RZ ;  /* 0x0000002913137c24 */ /* 0x010fc6000f8e02ff */
        /* <DEDUP_REMOVED lines=11> */
[----:B------:R-:W-:Y:S04]  /*19cb0*/  STL [R1+0x154], R19 ;  /* 0x0001541301007387 */ /* 0x000fe80000100800 */
        /* <DEDUP_REMOVED lines=10> */
[----:B------:R-:W4:Y:S04]  /*19d60*/  LDL.LU R29, [R1+0x104] ;  /* 0x00010400011d7983 */ /* 0x000f280000300800 */
[----:B------:R0:W-:Y:S04]  /*19d70*/  STL [R1+0x13c], R13 ;  /* 0x00013c0d01007387 */ /* 0x0001e80000100800 */
[----:B------:R2:W-:Y:S01]  /*19d80*/  STL [R1+0x138], R12 ;  /* 0x0001380c01007387 */ /* 0x0005e20000100800 */
        /* <DEDUP_REMOVED lines=19> */
[----:B------:R-:W5:Y:S01]  /*19ec0*/  LDL.LU R2, [R1+0xe8] ;  /* 0x0000e80001027983 */ /* 0x000f620000300800 */
[----:B---3--:R-:W-:-:S03]  /*19ed0*/  IMAD R12, R11, UR41, RZ ;  /* 0x000000290b0c7c24 */ /* 0x008fc6000f8e02ff */
[----:B------:R-:W-:Y:S01]  /*19ee0*/  STL [R1+0x11c], R13 ;  /* 0x00011c0d01007387 */ /* 0x000fe20000100800 */
[----:B------:R-:W-:-:S03]  /*19ef0*/  IMAD R11, R3, UR41, RZ ;  /* 0x00000029030b7c24 */ /* 0x000fc6000f8e02ff */
[----:B------:R-:W-:Y:S01]  /*19f00*/  STL [R1+0x118], R12 ;  /* 0x0001180c01007387 */ /* 0x000fe20000100800 */
[----:B----4-:R-:W-:-:S03]  /*19f10*/  IMAD R3, R28, UR41, RZ ;  /* 0x000000291c037c24 */ /* 0x010fc6000f8e02ff */
[----:B------:R-:W3:Y:S04]  /*19f20*/  LDL.LU R28, [R1+0xe4] ;  /* 0x0000e400011c7983 */ /* 0x000ee80000300800 */
[----:B------:R-:W-:Y:S04]  /*19f30*/  STL [R1+0x114], R11 ;  /* 0x0001140b01007387 */ /* 0x000fe80000100800 */
[----:B------:R-:W4:Y:S04]  /*19f40*/  LDL.LU R19, [R1+0xe0] ;  /* 0x0000e00001137983 */ /* 0x000f280000300800 */
[----:B------:R0:W-:Y:S01]  /*19f50*/  STL [R1+0x110], R3 ;  /* 0x0001100301007387 */ /* 0x0001e20000100800 */
[----:B------:R-:W-:-:S03]  /*19f60*/  IMAD R10, R10, UR41, RZ ;  /* 0x000000290a0a7c24 */ /* 0x000fc6000f8e02ff */
[----:B0-----:R-:W4:Y:S04]  /*19f70*/  LDL.LU R3, [R1+0xdc] ;  /* 0x0000dc0001037983 */ /* 0x001f280000300800 */
[----:B------:R-:W4:Y:S04]  /*19f80*/  LDL.LU R11, [R1+0xd8] ;  /* 0x0000d800010b7983 */ /* 0x000f280000300800 */
[----:B------:R0:W-:Y:S01]  /*19f90*/  STL [R1+0x10c], R10 ;  /* 0x00010c0a01007387 */ /* 0x0001e20000100800 */
[----:B------:R-:W-:-:S03]  /*19fa0*/  IMAD R9, R9, UR41, RZ ;  /* 0x0000002909097c24 */ /* 0x000fc6000f8e02ff */
[----:B------:R-:W4:Y:S04]  /*19fb0*/  LDL.LU R18, [R1+0xd4] ;  /* 0x0000d40001127983 */ /* 0x000f280000300800 */
[----:B------:R-:W4:Y:S04]  /*19fc0*/  LDL.LU R17, [R1+0xd0] ;  /* 0x0000d00001117983 */ /* 0x000f280000300800 */
[----:B------:R1:W-:Y:S04]  /*19fd0*/  STL [R1+0x108], R9 ;  /* 0x0001080901007387 */ /* 0x0003e80000100800 */
[----:B------:R-:W4:Y:S04]  /*19fe0*/  LDL.LU R16, [R1+0xcc] ;  /* 0x0000cc0001107983 */ /* 0x000f280000300800 */
[----:B------:R-:W4:Y:S04]  /*19ff0*/  LDL.LU R15, [R1+0xc8] ;  /* 0x0000c800010f7983 */ /* 0x000f280000300800 */
[----:B------:R-:W4:Y:S04]  /*1a000*/  LDL.LU R14, [R1+0xc4] ;  /* 0x0000c400010e7983 */ /* 0x000f280000300800 */
[----:B------:R-:W4:Y:S04]  /*1a010*/  LDL.LU R13, [R1+0xc0] ;  /* 0x0000c000010d7983 */ /* 0x000f280000300800 */
[----:B0-----:R-:W4:Y:S01]  /*1a020*/  LDL.LU R10, [R1+0xbc] ;  /* 0x0000bc00010a7983 */ /* 0x001f220000300800 */
[----:B------:R-:W-:-:S03]  /*1a030*/  IMAD R12, R29, UR41, RZ ;  /* 0x000000291d0c7c24 */ /* 0x000fc6000f8e02ff */
[----:B------:R-:W4:Y:S04]  /*1a040*/  LDL.LU R29, [R1+0xb8] ;  /* 0x0000b800011d7983 */ /* 0x000f280000300800 */
[----:B------:R2:W-:Y:S01]  /*1a050*/  STL [R1+0x104], R12 ;  /* 0x0001040c01007387 */ /* 0x0005e20000100800 */
[----:B-1----:R-:W-:-:S03]  /*1a060*/  IMAD R9, R4, UR41, RZ ;  /* 0x0000002904097c24 */ /* 0x002fc6000f8e02ff */
        /* <DEDUP_REMOVED lines=10> */
[----:B------:R-:W-:Y:S01]  /*1a110*/  STL [R1+0xf4], R12 ;  /* 0x0000f40c01007387 */ /* 0x000fe20000100800 */
[----:B-1----:R-:W-:-:S03]  /*1a120*/  IMAD R9, R8, UR41, RZ ;  /* 0x0000002908097c24 */ /* 0x002fc6000f8e02ff */
[----:B------:R-:W5:Y:S04]  /*1a130*/  LDL.LU R8, [R1+0xa4] ;  /* 0x0000a40001087983 */ /* 0x000f680000300800 */
[----:B------:R0:W-:Y:S01]  /*1a140*/  STL [R1+0xf0], R9 ;  /* 0x0000f00901007387 */ /* 0x0001e20000100800 */
[----:B------:R-:W-:-:S03]  /*1a150*/  IMAD R0, R0, UR41, RZ ;  /* 0x0000002900007c24 */ /* 0x000fc6000f8e02ff */
[----:B0-----:R-:W5:Y:S01]  /*1a160*/  LDL.LU R9, [R1+0xa0] ;  /* 0x0000a00001097983 */ /* 0x001f620000300800 */
[----:B------:R-:W-:-:S03]  /*1a170*/  IMAD R2, R2, UR41, RZ ;  /* 0x0000002902027c24 */ /* 0x000fc6000f8e02ff */
[----:B------:R0:W-:Y:S04]  /*1a180*/  STL [R1+0xec], R0 ;  /* 0x0000ec0001007387 */ /* 0x0001e80000100800 */
[----:B------:R-:W5:Y:S04]  /*1a190*/  LDL.LU R12, [R1+0x9c] ;  /* 0x00009c00010c7983 */ /* 0x000f680000300800 */
[----:B0-----:R-:W5:Y:S04]  /*1a1a0*/  LDL.LU R0, [R1+0x98] ;  /* 0x0000980001007983 */ /* 0x001f680000300800 */
[----:B------:R0:W-:Y:S04]  /*1a1b0*/  STL [R1+0xe8], R2 ;  /* 0x0000e80201007387 */ /* 0x0001e80000100800 */
[----:B0-----:R-:W5:Y:S01]  /*1a1c0*/  LDL.LU R2, [R1+0x94] ;  /* 0x0000940001027983 */ /* 0x001f620000300800 */
[----:B---3--:R-:W-:-:S05]  /*1a1d0*/  IMAD R28, R28, UR41, RZ ;  /* 0x000000291c1c7c24 */ /* 0x008fca000f8e02ff */
[----:B------:R0:W-:Y:S01]  /*1a1e0*/  STL [R1+0xe4], R28 ;  /* 0x0000e41c01007387 */ /* 0x0001e20000100800 */
[----:B----4-:R-:W-:-:S03]  /*1a1f0*/  IMAD R19, R19, UR41, RZ ;  /* 0x0000002913137c24 */ /* 0x010fc6000f8e02ff */
[----:B0-----:R-:W3:Y:S04]  /*1a200*/  LDL.LU R28, [R1+0x3548] ;  /* 0x00354800011c7983 */ /* 0x001ee80000300800 */
[----:B------:R0:W-:Y:S02]  /*1a210*/  STL [R1+0xe0], R19 ;  /* 0x0000e01301007387 */ /* 0x0001e40000100800 */
[----:B0-----:R-:W-:Y:S02]  /*1a220*/  IMAD R19, R3, UR41, RZ ;  /* 0x0000002903137c24 */ /* 0x001fe4000f8e02ff */
[----:B------:R-:W4:Y:S04]  /*1a230*/  LDL.LU R3, [R1+0x90] ;  /* 0x0000900001037983 */ /* 0x000f280000300800 */
[----:B------:R0:W-:Y:S02]  /*1a240*/  STL [R1+0xdc], R19 ;  /* 0x0000dc1301007387 */ /* 0x0001e40000100800 */
[----:B0-----:R-:W-:-:S02]  /*1a250*/  IMAD R19, R11, UR41, RZ ;  /* 0x000000290b137c24 */ /* 0x001fc4000f8e02ff */
[----:B------:R-:W3:Y:S04]  /*1a260*/  LDL.LU R11, [R1+0x8c] ;  /* 0x00008c00010b7983 */ /* 0x000ee80000300800 */
[----:B------:R0:W-:Y:S02]  /*1a270*/  STL [R1+0xd8], R19 ;  /* 0x0000d81301007387 */ /* 0x0001e40000100800 */
[----:B0-----:R-:W-:Y:S02]  /*1a280*/  IMAD R19, R18, UR41, RZ ;  /* 0x0000002912137c24 */ /* 0x001fe4000f8e02ff */
[----:B------:R-:W-:Y:S02]  /*1a290*/  IMAD R18, R17, UR41, RZ ;  /* 0x0000002911127c24 */ /* 0x000fe4000f8e02ff */
[----:B------:R-:W-:-:S02]  /*1a2a0*/  IMAD R17, R16, UR41, RZ ;  /* 0x0000002910117c24 */ /* 0x000fc4000f8e02ff */
[----:B------:R-:W-:Y:S01]  /*1a2b0*/  IMAD R16, R15, UR41, RZ ;  /* 0x000000290f107c24 */ /* 0x000fe2000f8e02ff */
        /* <DEDUP_REMOVED lines=8> */
[----:B------:R-:W3:Y:S04]  /*1a340*/  LDL.LU R10, [R1+0x88] ;  /* 0x00008800010a7983 */ /* 0x000ee80000300800 */
[----:B------:R0:W-:Y:S04]  /*1a350*/  STL [R1+0xc0], R13 ;  /* 0x0000c00d01007387 */ /* 0x0001e80000100800 */
[----:B------:R1:W-:Y:S01]  /*1a360*/  STL [R1+0xbc], R14 ;  /* 0x0000bc0e01007387 */ /* 0x0003e20000100800 */
[----:B0-----:R-:W-:-:S03]  /*1a370*/  IMAD R13, R29, UR41, RZ ;  /* 0x000000291d0d7c24 */ /* 0x001fc6000f8e02ff */
[----:B------:R-:W3:Y:S01]  /*1a380*/  LDL.LU R29, [R1+0x84] ;  /* 0x00008400011d7983 */ /* 0x000ee20000300800 */
[----:B-1----:R-:W-:-:S03]  /*1a390*/  IMAD R14, R4, UR41, RZ ;  /* 0x00000029040e7c24 */ /* 0x002fc6000f8e02ff */
[----:B------:R2:W-:Y:S04]  /*1a3a0*/  STL [R1+0xb8], R13 ;  /* 0x0000b80d01007387 */ /* 0x0005e80000100800 */
[----:B------:R-:W3:Y:S04]  /*1a3b0*/  LDL.LU R4, [R1+0x80] ;  /* 0x0000800001047983 */ /* 0x000ee80000300800 */
        /* <DEDUP_REMOVED lines=13> */
[----:B0-----:R-:W-:-:S03]  /*1a490*/  IMAD R13, R9, UR41, RZ ;  /* 0x00000029090d7c24 */ /* 0x001fc6000f8e02ff */
[----:B------:R-:W5:Y:S01]  /*1a4a0*/  LDL.LU R9, [R1+0x6c] ;  /* 0x00006c0001097983 */ /* 0x000f620000300800 */
[----:B------:R-:W-:-:S03]  /*1a4b0*/  IMAD R12, R12, UR41, RZ ;  /* 0x000000290c0c7c24 */ /* 0x000fc6000f8e02ff */
[----:B------:R-:W-:Y:S01]  /*1a4c0*/  STL [R1+0xa0], R13 ;  /* 0x0000a00d01007387 */ /* 0x000fe20000100800 */
[----:B------:R-:W-:-:S03]  /*1a4d0*/  IMAD R0, R0, UR41, RZ ;  /* 0x0000002900007c24 */ /* 0x000fc6000f8e02ff */
[----:B------:R-:W-:Y:S04]  /*1a4e0*/  STL [R1+0x9c], R12 ;  /* 0x00009c0c01007387 */ /* 0x000fe80000100800 */
[----:B------:R-:W5:Y:S04]  /*1a4f0*/  LDL.LU R19, [R1+0x68] ;  /* 0x0000680001137983 */ /* 0x000f680000300800 */
[----:B------:R0:W-:Y:S01]  /*1a500*/  STL [R1+0x98], R0 ;  /* 0x0000980001007387 */ /* 0x0001e20000100800 */
[----:B------:R-:W-:-:S03]  /*1a510*/  IMAD R2, R2, UR41, RZ ;  /* 0x0000002902027c24 */ /* 0x000fc6000f8e02ff */
[----:B0-----:R-:W5:Y:S04]  /*1a520*/  LDL.LU R0, [R1+0x60] ;  /* 0x0000600001007983 */ /* 0x001f680000300800 */
[----:B------:R0:W-:Y:S04]  /*1a530*/  STL [R1+0x94], R2 ;  /* 0x0000940201007387 */ /* 0x0001e80000100800 */
[----:B0-----:R-:W5:Y:S01]  /*1a540*/  LDL.LU R2, [R1+0x58] ;  /* 0x0000580001027983 */ /* 0x001f620000300800 */
[----:B----4-:R-:W-:-:S03]  /*1a550*/  IMAD R12, R3, UR41, RZ ;  /* 0x00000029030c7c24 */ /* 0x010fc6000f8e02ff */
[----:B------:R-:W4:Y:S04]  /*1a560*/  LDL.LU R3, [R1+0x48] ;  /* 0x0000480001037983 */ /* 0x000f280000300800 */
[----:B------:R0:W-:Y:S04]  /*1a570*/  STL [R1+0x90], R12 ;  /* 0x0000900c01007387 */ /* 0x0001e80000100800 */
[----:B------:R-:W4:Y:S04]  /*1a580*/  LDL.LU R18, [R1+0x40] ;  /* 0x0000400001127983 */ /* 0x000f280000300800 */
[----:B------:R-:W4:Y:S01]  /*1a590*/  LDL.LU R17, [R1+0x38] ;  /* 0x0000380001117983 */ /* 0x000f220000300800 */
[----:B---3--:R-:W-:-:S05]  /*1a5a0*/  IMAD R11, R11, UR41, RZ ;  /* 0x000000290b0b7c24 */ /* 0x008fca000f8e02ff */
[----:B------:R1:W-:Y:S04]  /*1a5b0*/  STL [R1+0x8c], R11 ;  /* 0x00008c0b01007387 */ /* 0x0003e80000100800 */
[----:B------:R-:W3:Y:S04]  /*1a5c0*/  LDL.LU R16, [R1+0x34] ;  /* 0x0000340001107983 */ /* 0x000ee80000300800 */
[----:B------:R-:W3:Y:S04]  /*1a5d0*/  LDL.LU R15, [R1+0x30] ;  /* 0x00003000010f7983 */ /* 0x000ee80000300800 */
[----:B------:R-:W3:Y:S04]  /*1a5e0*/  LDL.LU R14, [R1+0x2c] ;  /* 0x00002c00010e7983 */ /* 0x000ee80000300800 */
[----:B------:R-:W3:Y:S04]  /*1a5f0*/  LDL.LU R13, [R1+0x28] ;  /* 0x00002800010d7983 */ /* 0x000ee80000300800 */
[----:B0-----:R-:W3:Y:S04]  /*1a600*/  LDL.LU R12, [R1+0x24] ;  /* 0x00002400010c7983 */ /* 0x001ee80000300800 */
[----:B-1----:R-:W3:Y:S01]  /*1a610*/  LDL.LU R11, [R1+0x20] ;  /* 0x00002000010b7983 */ /* 0x002ee20000300800 */
[----:B------:R-:W-:-:S05]  /*1a620*/  IMAD R10, R10, UR41, RZ ;  /* 0x000000290a0a7c24 */ /* 0x000fca000f8e02ff */
[----:B------:R0:W-:Y:S02]  /*1a630*/  STL [R1+0x88], R10 ;  /* 0x0000880a01007387 */ /* 0x0001e40000100800 */
[----:B0-----:R-:W-:Y:S02]  /*1a640*/  IMAD R10, R29, UR41, RZ ;  /* 0x000000291d0a7c24 */ /* 0x001fe4000f8e02ff */
[----:B------:R-:W3:Y:S04]  /*1a650*/  LDL.LU R29, [R1+0x1c] ;  /* 0x00001c00011d7983 */ /* 0x000ee80000300800 */
[----:B------:R0:W-:Y:S02]  /*1a660*/  STL [R1+0x84], R10 ;  /* 0x0000840a01007387 */ /* 0x0001e40000100800 */
[----:B0-----:R-:W-:-:S02]  /*1a670*/  IMAD R10, R4, UR41, RZ ;  /* 0x00000029040a7c24 */ /* 0x001fc4000f8e02ff */
[----:B------:R-:W3:Y:S04]  /*1a680*/  LDL.LU R4, [R1+0x18] ;  /* 0x0000180001047983 */ /* 0x000ee80000300800 */
[----:B------:R2:W-:Y:S02]  /*1a690*/  STL [R1+0x80], R10 ;  /* 0x0000800a01007387 */ /* 0x0005e40000100800 */
[----:B--2---:R-:W-:Y:S02]  /*1a6a0*/  IMAD R10, R5, UR41, RZ ;  /* 0x00000029050a7c24 */ /* 0x004fe4000f8e02ff */
[----:B------:R-:W2:Y:S04]  /*1a6b0*/  LDL.LU R5, [R1+0x14] ;  /* 0x0000140001057983 */ /* 0x000ea80000300800 */
[----:B------:R5:W-:Y:S02]  /*1a6c0*/  STL [R1+0x7c], R10 ;  /* 0x00007c0a01007387 */ /* 0x000be40000100800 */
[----:B-----5:R-:W-:-:S02]  /*1a6d0*/  IMAD R10, R6, UR41, RZ ;  /* 0x00000029060a7c24 */ /* 0x020fc4000f8e02ff */
[----:B------:R-:W5:Y:S04]  /*1a6e0*/  LDL.LU R6, [R1+0x10] ;  /* 0x0000100001067983 */ /* 0x000f680000300800 */
[----:B------:R0:W-:Y:S02]  /*1a6f0*/  STL [R1+0x78], R10 ;  /* 0x0000780a01007387 */ /* 0x0001e40000100800 */
[----:B0-----:R-:W-:Y:S02]  /*1a700*/  IMAD R10, R7, UR41, RZ ;  /* 0x00000029070a7c24 */ /* 0x001fe4000f8e02ff */
[----:B------:R-:W2:Y:S04]  /*1a710*/  LDL.LU R7, [R1+0xc] ;  /* 0x00000c0001077983 */ /* 0x000ea80000300800 */
[----:B------:R0:W-:Y:S02]  /*1a720*/  STL [R1+0x74], R10 ;  /* 0x0000740a01007387 */ /* 0x0001e40000100800 */
[----:B0-----:R-:W-:-:S02]  /*1a730*/  IMAD R10, R8, UR41, RZ ;  /* 0x00000029080a7c24 */ /* 0x001fc4000f8e02ff */
[----:B------:R-:W2:Y:S04]  /*1a740*/  LDL.LU R8, [R1+0x8] ;  /* 0x0000080001087983 */ /* 0x000ea80000300800 */
[----:B------:R0:W-:Y:S02]  /*1a750*/  STL [R1+0x70], R10 ;  /* 0x0000700a01007387 */ /* 0x0001e40000100800 */
[----:B0-----:R-:W-:Y:S02]  /*1a760*/  IMAD R10, R9, UR41, RZ ;  /* 0x00000029090a7c24 */ /* 0x001fe4000f8e02ff */
[----:B------:R-:W2:Y:S04]  /*1a770*/  LDL.LU R9, [R1+0x4] ;  /* 0x0000040001097983 */ /* 0x000ea80000300800 */
[----:B------:R0:W-:Y:S01]  /*1a780*/  STL [R1+0x6c], R10 ;  /* 0x00006c0a01007387 */ /* 0x0001e20000100800 */
[----:B------:R-:W-:-:S03]  /*1a790*/  IMAD R19, R19, UR41, RZ ;  /* 0x0000002913137c24 */ /* 0x000fc6000f8e02ff */
[----:B0-----:R-:W2:Y:S04]  /*1a7a0*/  LDL.LU R10, [R1] ;  /* 0x00000000010a7983 */ /* 0x001ea80000300800 */
[----:B------:R0:W-:Y:S01]  /*1a7b0*/  STL [R1+0x68], R19 ;  /* 0x0000681301007387 */ /* 0x0001e20000100800 */
[----:B------:R-:W-:-:S03]  /*1a7c0*/  IMAD R0, R0, UR41, RZ ;  /* 0x0000002900007c24 */ /* 0x000fc6000f8e02ff */
[----:B0-----:R-:W2:Y:S04]  /*1a7d0*/  LDL.LU R19, [R1+0x3544] ;  /* 0x0035440001137983 */ /* 0x001ea80000300800 */
[----:B------:R0:W-:Y:S01]  /*1a7e0*/  STL [R1+0x60], R0 ;  /* 0x0000600001007387 */ /* 0x0001e20000100800 */
[----:B------:R-:W-:-:S03]  /*1a7f0*/  IMAD R2, R2, UR41, RZ ;  /* 0x0000002902027c24 */ /* 0x000fc6000f8e02ff */
[----:B0-----:R-:W2:Y:S04]  /*1a800*/  LDL.LU R0, [R1+0x3540] ;  /* 0x0035400001007983 */ /* 0x001ea80000300800 */
[----:B------:R0:W-:Y:S04]  /*1a810*/  STL [R1+0x58], R2 ;  /* 0x0000580201007387 */ /* 0x0001e80000100800 */
[----:B0-----:R-:W2:Y:S02]  /*1a820*/  LDL.LU R2, [R1+0x353c] ;  /* 0x00353c0001027983 */ /* 0x001ea40000300800 */
[----:B--2---:R-:W-:-:S05]  /*1a830*/  IMAD R2, R2, UR41, RZ ;  /* 0x0000002902027c24 */ /* 0x004fca000f8e02ff */
[----:B------:R0:W-:Y:S04]  /*1a840*/  STL [R1+0x50], R2 ;  /* 0x0000500201007387 */ /* 0x0001e80000100800 */
[----:B0-----:R-:W2:Y:S01]  /*1a850*/  LDL.LU R2, [R1+0x3538] ;  /* 0x0035380001027983 */ /* 0x001ea20000300800 */
[----:B----4-:R-:W-:-:S05]  /*1a860*/  IMAD R3, R3, UR41, RZ ;  /* 0x0000002903037c24 */ /* 0x010fca000f8e02ff */
[----:B------:R2:W-:Y:S02]  /*1a870*/  STL [R1+0x48], R3 ;  /* 0x0000480301007387 */ /* 0x0005e40000100800 */
[----:B--2---:R-:W-:-:S05]  /*1a880*/  IADD3 R3, P3, PT, R18, R2, RZ ;  /* 0x0000000212037210 */ /* 0x004fca0007f7e0ff */
[----:B------:R0:W-:Y:S02]  /*1a890*/  STL [R1+0x304c], R3 ;  /* 0x00304c0301007387 */ /* 0x0001e40000100800 */
[----:B0-----:R-:W-:-:S05]  /*1a8a0*/  IADD3 R3, P2, PT, R17, R2, RZ ;  /* 0x0000000211037210 */ /* 0x001fca0007f5e0ff */
[----:B------:R3:W-:Y:S02]  /*1a8b0*/  STL [R1+0x3050], R3 ;  /* 0x0030500301007387 */ /* 0x0007e40000100800 */
[----:B---3--:R-:W-:-:S05]  /*1a8c0*/  IADD3 R3, P1, PT, R16, R2, RZ ;  /* 0x0000000210037210 */ /* 0x008fca0007f3e0ff */
[----:B------:R0:W-:Y:S02]  /*1a8d0*/  STL [R1+0x3054], R3 ;  /* 0x0030540301007387 */ /* 0x0001e40000100800 */
[----:B0-----:R-:W-:-:S05]  /*1a8e0*/  IADD3 R3, P0, PT, R15, R2, RZ ;  /* 0x000000020f037210 */ /* 0x001fca0007f1e0ff */
[----:B------:R0:W-:Y:S02]  /*1a8f0*/  STL [R1+0x3058], R3 ;  /* 0x0030580301007387 */ /* 0x0001e40000100800 */
[----:B0-----:R-:W-:-:S05]  /*1a900*/  IADD3 R3, P4, PT, R14, R2, RZ ;  /* 0x000000020e037210 */ /* 0x001fca0007f9e0ff */
[----:B------:R0:W-:Y:S02]  /*1a910*/  STL [R1+0x305c], R3 ;  /* 0x00305c0301007387 */ /* 0x0001e40000100800 */
[----:B0-----:R-:W-:-:S05]  /*1a920*/  IADD3 R3, P6, PT, R13, R2, RZ ;  /* 0x000000020d037210 */ /* 0x001fca0007fde0ff */
[----:B------:R0:W-:Y:S02]  /*1a930*/  STL [R1+0x3060], R3 ;  /* 0x0030600301007387 */ /* 0x0001e40000100800 */
[----:B0-----:R-:W-:-:S05]  /*1a940*/  IADD3 R3, P5, PT, R12, R2, RZ ;  /* 0x000000020c037210 */ /* 0x001fca0007fbe0ff */
[----:B------:R0:W-:Y:S04]  /*1a950*/  STL [R1+0x3064], R3 ;  /* 0x0030640301007387 */ /* 0x0001e80000100800 */
[----:B0-----:R-:W2:Y:S02]  /*1a960*/  LDL.LU R3, [R1+0x3534] ;  /* 0x0035340001037983 */ /* 0x001ea40000300800 */
[-C--:B--2---:R-:W-:Y:S02]  /*1a970*/  LEA.HI.X.SX32 R18, R18, R3.reuse, 0x1, P3 ;  /* 0x0000000312127211 */ /* 0x084fe400018f0eff */
[----:B------:R-:W-:-:S03]  /*1a980*/  LEA.HI.X.SX32 R17, R17, R3, 0x1, P2 ;  /* 0x0000000311117211 */ /* 0x000fc600010f0eff */
[----:B------:R0:W-:Y:S02]  /*1a990*/  STL [R1+0x3044], R18 ;  /* 0x0030441201007387 */ /* 0x0001e40000100800 */
[----:B0-----:R-:W-:-:S05]  /*1a9a0*/  IADD3 R18, P3, PT, R11, R2, RZ ;  /* 0x000000020b127210 */ /* 0x001fca0007f7e0ff */
[----:B------:R0:W-:Y:S01]  /*1a9b0*/  STL [R1+0x3048], R18 ;  /* 0x0030481201007387 */ /* 0x0001e20000100800 */
[----:B------:R-:W-:-:S03]  /*1a9c0*/  LEA.HI.X.SX32 R16, R16, R3, 0x1, P1 ;  /* 0x0000000310107211 */ /* 0x000fc600008f0eff */
[----:B0-----:R-:W2:Y:S04]  /*1a9d0*/  LDL.LU R18, [R1+0x3530] ;  /* 0x0035300001127983 */ /* 0x001ea80000300800 */
[----:B------:R0:W-:Y:S02]  /*1a9e0*/  STL [R1+0x303c], R17 ;  /* 0x00303c1101007387 */ /* 0x0001e40000100800 */
[----:B0-----:R-:W-:-:S05]  /*1a9f0*/  IADD3 R17, P2, PT, R29, R2, RZ ;  /* 0x000000021d117210 */ /* 0x001fca0007f5e0ff */
[----:B------:R0:W-:Y:S01]  /*1aa00*/  STL [R1+0x3040], R17 ;  /* 0x0030401101007387 */ /* 0x0001e20000100800 */
[----:B------:R-:W-:-:S03]  /*1aa10*/  LEA.HI.X.SX32 R15, R15, R3, 0x1, P0 ;  /* 0x000000030f0f7211 */ /* 0x000fc600000f0eff */
[----:B0-----:R-:W3:Y:S04]  /*1aa20*/  LDL.LU R17, [R1+0x352c] ;  /* 0x00352c0001117983 */ /* 0x001ee80000300800 */
[----:B------:R0:W-:Y:S02]  /*1aa30*/  STL [R1+0x3034], R16 ;  /* 0x0030341001007387 */ /* 0x0001e40000100800 */
[----:B0-----:R-:W-:-:S05]  /*1aa40*/  IADD3 R16, P1, PT, R4, R2, RZ ;  /* 0x0000000204107210 */ /* 0x001fca0007f3e0ff */
[----:B------:R0:W-:Y:S01]  /*1aa50*/  STL [R1+0x3038], R16 ;  /* 0x0030381001007387 */ /* 0x0001e20000100800 */
[----:B------:R-:W-:-:S03]  /*1aa60*/  LEA.HI.X.SX32 R14, R14, R3, 0x1, P4 ;  /* 0x000000030e0e7211 */ /* 0x000fc600020f0eff */
[----:B0-----:R-:W4:Y:S04]  /*1aa70*/  LDL.LU R16, [R1+0x3528] ;  /* 0x0035280001107983 */ /* 0x001f280000300800 */
[----:B------:R0:W-:Y:S02]  /*1aa80*/  STL [R1+0x302c], R15 ;  /* 0x00302c0f01007387 */ /* 0x0001e40000100800 */
[----:B0-----:R-:W-:-:S05]  /*1aa90*/  IADD3 R15, P0, PT, R5, R2, RZ ;  /* 0x00000002050f7210 */ /* 0x001fca0007f1e0ff */
[----:B------:R0:W-:Y:S01]  /*1aaa0*/  STL [R1+0x3030], R15 ;  /* 0x0030300f01007387 */ /* 0x0001e20000100800 */
[----:B------:R-:W-:-:S03]  /*1aab0*/  LEA.HI.X.SX32 R13, R13, R3, 0x1, P6 ;  /* 0x000000030d0d7211 */ /* 0x000fc600030f0eff */
[----:B0-----:R-:W2:Y:S04]  /*1aac0*/  LDL.LU R15, [R1+0x3524] ;  /* 0x00352400010f7983 */ /* 0x001ea80000300800 */
[----:B------:R5:W-:Y:S02]  /*1aad0*/  STL [R1+0x3024], R14 ;  /* 0x0030240e01007387 */ /* 0x000be40000100800 */
[----:B-----5:R-:W-:-:S05]  /*1aae0*/  IADD3 R14, P4, PT, R6, R2, RZ ;  /* 0x00000002060e7210 */ /* 0x020fca0007f9e0ff */
[----:B------:R0:W-:Y:S01]  /*1aaf0*/  STL [R1+0x3028], R14 ;  /* 0x0030280e01007387 */ /* 0x0001e20000100800 */
[----:B------:R-:W-:-:S03]  /*1ab00*/  LEA.HI.X.SX32 R12, R12, R3, 0x1, P5 ;  /* 0x000000030c0c7211 */ /* 0x000fc600028f0eff */
[----:B0-----:R-:W5:Y:S04]  /*1ab10*/  LDL.LU R14, [R1+0x3520] ;  /* 0x00352000010e7983 */ /* 0x001f680000300800 */
        /* <DEDUP_REMOVED lines=9> */
[----:B0-----:R-:W2:Y:S04]  /*1abb0*/  LDL.LU R12, [R1+0x3518] ;  /* 0x00351800010c7983 */ /* 0x001ea80000300800 */
[----:B------:R0:W-:Y:S02]  /*1abc0*/  STL [R1+0x300c], R11 ;  /* 0x00300c0b01007387 */ /* 0x0001e40000100800 */
[----:B0-----:R-:W-:-:S05]  /*1abd0*/  IADD3 R11, P3, PT, R9, R2, RZ ;  /* 0x00000002090b7210 */ /* 0x001fca0007f7e0ff */
[----:B------:R0:W-:Y:S04]  /*1abe0*/  STL [R1+0x3010], R11 ;  /* 0x0030100b01007387 */ /* 0x0001e80000100800 */
[----:B0-----:R-:W2:Y:S04]  /*1abf0*/  LDL.LU R11, [R1+0x3514] ;  /* 0x00351400010b7983 */ /* 0x001ea80000300800 */
[----:B------:R0:W-:Y:S02]  /*1ac00*/  STL [R1+0x3004], R29 ;  /* 0x0030041d01007387 */ /* 0x0001e40000100800 */
[----:B0-----:R-:W-:-:S05]  /*1ac10*/  IADD3 R29, P2, PT, R10, R2, RZ ;  /* 0x000000020a1d7210 */ /* 0x001fca0007f5e0ff */
[----:B------:R0:W-:Y:S04]  /*1ac20*/  STL [R1+0x3008], R29 ;  /* 0x0030081d01007387 */ /* 0x0001e80000100800 */
[----:B0-----:R-:W2:Y:S01]  /*1ac30*/  LDL.LU R29, [R1+0x3510] ;  /* 0x00351000011d7983 */ /* 0x001ea20000300800 */
[----:B------:R-:W-:-:S05]  /*1ac40*/  LEA.HI.X.SX32 R4, R4, R3, 0x1, P1 ;  /* 0x0000000304047211 */ /* 0x000fca00008f0eff */
[----:B------:R2:W-:Y:S02]  /*1ac50*/  STL [R1+0x2ffc], R4 ;  /* 0x002ffc0401007387 */ /* 0x0005e40000100800 */
[----:B--2---:R-:W-:-:S05]  /*1ac60*/  IADD3 R4, P1, PT, R29, R2, RZ ;  /* 0x000000021d047210 */ /* 0x004fca0007f3e0ff */
        /* <DEDUP_REMOVED lines=33> */
[----:B------:R2:W-:Y:S01]  /*1ae80*/  STL [R1+0x2fc4], R29 ;  /* 0x002fc41d01007387 */ /* 0x0005e20000100800 */
[----:B------:R-:W-:Y:S02]  /*1ae90*/  IMAD R20, R20, UR41, RZ ;  /* 0x0000002914147c24 */ /* 0x000fe4000f8e02ff */
[----:B------:R-:W-:Y:S02]  /*1aea0*/  IMAD R21, R21, UR41, RZ ;  /* 0x0000002915157c24 */ /* 0x000fe4000f8e02ff */
[----:B------:R-:W-:Y:S01]  /*1aeb0*/  IMAD R22, R22, UR41, RZ ;  /* 0x0000002916167c24 */ /* 0x000fe2000f8e02ff */
[----:B--2---:R-:W-:-:S05]  /*1aec0*/  IADD3 R29, P1, PT, R10, R2, RZ ;  /* 0x000000020a1d7210 */ /* 0x004fca0007f3e0ff */
[----:B------:R0:W-:Y:S02]  /*1aed0*/  STL [R1+0x2fc8], R29 ;  /* 0x002fc81d01007387 */ /* 0x0001e40000100800 */
[----:B0-----:R-:W-:Y:S02]  /*1aee0*/  LEA.HI.X.SX32 R29, R4, R3, 0x1, P0 ;  /* 0x00000003041d7211 */ /* 0x001fe400000f0eff */
[----:B------:R-:W-:-:S03]  /*1aef0*/  IADD3 R4, P0, PT, R11, R2, RZ ;  /* 0x000000020b047210 */ /* 0x000fc60007f1e0ff */
[----:B------:R0:W-:Y:S04]  /*1af00*/  STL [R1+0x2fbc], R29 ;  /* 0x002fbc1d01007387 */ /* 0x0001e80000100800 */
[----:B------:R1:W-:Y:S01]  /*1af10*/  STL [R1+0x2fc0], R4 ;  /* 0x002fc00401007387 */ /* 0x0003e20000100800 */
[-C--:B0-----:R-:W-:Y:S02]  /*1af20*/  LEA.HI.X.SX32 R29, R5, R3.reuse, 0x1, P4 ;  /* 0x00000003051d7211 */ /* 0x081fe400020f0eff */
[-C--:B------:R-:W-:Y:S02]  /*1af30*/  IADD3 R5, P4, PT, R12, R2.reuse, RZ ;  /* 0x000000020c057210 */ /* 0x080fe40007f9e0ff */
[----:B-1----:R-:W-:Y:S01]  /*1af40*/  LEA.HI.X.SX32 R4, R6, R3, 0x1, P6 ;  /* 0x0000000306047211 */ /* 0x002fe200030f0eff */
[----:B------:R-:W-:Y:S01]  /*1af50*/  STL [R1+0x2fb4], R29 ;  /* 0x002fb41d01007387 */ /* 0x000fe20000100800 */
[----:B------:R-:W-:-:S03]  /*1af60*/  IADD3 R6, P6, PT, R13, R2, RZ ;  /* 0x000000020d067210 */ /* 0x000fc60007fde0ff */
[----:B------:R0:W-:Y:S04]  /*1af70*/  STL [R1+0x2fb8], R5 ;  /* 0x002fb80501007387 */ /* 0x0001e80000100800 */
[----:B------:R5:W-:Y:S01]  /*1af80*/  STL [R1+0x2fac], R4 ;  /* 0x002fac0401007387 */ /* 0x000be20000100800 */
[----:B0-----:R-:W-:-:S03]  /*1af90*/  LEA.HI.X.SX32 R5, R7, R3, 0x1, P5 ;  /* 0x0000000307057211 */ /* 0x001fc600028f0eff */
[----:B------:R0:W-:Y:S01]  /*1afa0*/  STL [R1+0x2fb0], R6 ;  /* 0x002fb00601007387 */ /* 0x0001e20000100800 */
[----:B-----5:R-:W-:-:S03]  /*1afb0*/  IADD3 R4, P5, PT, R14, R2, RZ ;  /* 0x000000020e047210 */ /* 0x020fc60007fbe0ff */
[----:B------:R1:W-:Y:S04]  /*1afc0*/  STL [R1+0x2fa4], R5 ;  /* 0x002fa40501007387 */ /* 0x0003e80000100800 */
[----:B------:R2:W-:Y:S01]  /*1afd0*/  STL [R1+0x2fa8], R4 ;  /* 0x002fa80401007387 */ /* 0x0005e20000100800 */
[----:B0-----:R-:W-:Y:S02]  /*1afe0*/  LEA.HI.X.SX32 R6, R8, R3, 0x1, P3 ;  /* 0x0000000308067211 */ /* 0x001fe400018f0eff */
[----:B-1----:R-:W-:-:S03]  /*1aff0*/  IADD3 R5, P3, PT, R15, R2, RZ ;  /* 0x000000020f057210 */ /* 0x002fc60007f7e0ff */
[----:B------:R4:W-:Y:S01]  /*1b000*/  STL [R1+0x2f9c], R6 ;  /* 0x002f9c0601007387 */ /* 0x0009e20000100800 */
[----:B--2---:R-:W-:-:S03]  /*1b010*/  LEA.HI.X.SX32 R4, R9, R3, 0x1, P2 ;  /* 0x0000000309047211 */ /* 0x004fc600010f0eff */
[----:B------:R0:W-:Y:S04]  /*1b020*/  STL [R1+0x2fa0], R5 ;  /* 0x002fa00501007387 */ /* 0x0001e80000100800 */
[----:B------:R3:W-:Y:S01]  /*1b030*/  STL [R1+0x2f94], R4 ;  /* 0x002f940401007387 */ /* 0x0007e20000100800 */
[----:B----4-:R-:W-:Y:S02]  /*1b040*/  IADD3 R6, P2, PT, R16, R2, RZ ;  /* 0x0000000210067210 */ /* 0x010fe40007f5e0ff */
[----:B0-----:R-:W-:-:S03]  /*1b050*/  LEA.HI.X.SX32 R5, R10, R3, 0x1, P1 ;  /* 0x000000030a057211 */ /* 0x001fc600008f0eff */
[----:B------:R0:W-:Y:S01]  /*1b060*/  STL [R1+0x2f98], R6 ;  /* 0x002f980601007387 */ /* 0x0001e20000100800 */
[----:B---3--:R-:W-:-:S03]  /*1b070*/  IADD3 R4, P1, PT, R17, R2, RZ ;  /* 0x0000000211047210 */ /* 0x008fc60007f3e0ff */
[----:B------:R1:W-:Y:S04]  /*1b080*/  STL [R1+0x2f8c], R5 ;  /* 0x002f8c0501007387 */ /* 0x0003e80000100800 */
[----:B------:R2:W-:Y:S01]  /*1b090*/  STL [R1+0x2f90], R4 ;  /* 0x002f900401007387 */ /* 0x0005e20000100800 */
[----:B0-----:R-:W-:Y:S02]  /*1b0a0*/  LEA.HI.X.SX32 R6, R11, R3, 0x1, P0 ;  /* 0x000000030b067211 */ /* 0x001fe400000f0eff */
[----:B-1----:R-:W-:-:S03]  /*1b0b0*/  IADD3 R5, P0, PT, R18, R2, RZ ;  /* 0x0000000212057210 */ /* 0x002fc60007f1e0ff */
[----:B------:R-:W-:Y:S01]  /*1b0c0*/  STL [R1+0x2f84], R6 ;  /* 0x002f840601007387 */ /* 0x000fe20000100800 */
[----:B--2---:R-:W-:-:S03]  /*1b0d0*/  LEA.HI.X.SX32 R4, R12, R3, 0x1, P4 ;  /* 0x000000030c047211 */ /* 0x004fc600020f0eff */
[----:B------:R-:W2:Y:S04]  /*1b0e0*/  LDL.LU R11, [R1+0x4c] ;  /* 0x00004c00010b7983 */ /* 0x000ea80000300800 */
[----:B------:R0:W-:Y:S04]  /*1b0f0*/  STL [R1+0x2f88], R5 ;  /* 0x002f880501007387 */ /* 0x0001e80000100800 */
[----:B------:R1:W-:Y:S04]  /*1b100*/  STL [R1+0x2f7c], R4 ;  /* 0x002f7c0401007387 */ /* 0x0003e80000100800 */
[----:B------:R-:W3:Y:S01]  /*1b110*/  LDL.LU R10, [R1+0x54] ;  /* 0x00005400010a7983 */ /* 0x000ee20000300800 */
[----:B0-----:R-:W-:-:S02]  /*1b120*/  IADD3 R5, P4, PT, R19, R2, RZ ;  /* 0x0000000213057210 */ /* 0x001fc40007f9e0ff */
[----:B-1----:R-:W-:-:S03]  /*1b130*/  LEA.HI.X.SX32 R4, R13, R3, 0x1, P6 ;  /* 0x000000030d047211 */ /* 0x002fc600030f0eff */
[----:B------:R0:W-:Y:S04]  /*1b140*/  STL [R1+0x2f80], R5 ;  /* 0x002f800501007387 */ /* 0x0001e80000100800 */
[----:B------:R1:W-:Y:S04]  /*1b150*/  STL [R1+0x2f74], R4 ;  /* 0x002f740401007387 */ /* 0x0003e80000100800 */
[----:B------:R-:W4:Y:S01]  /*1b160*/  LDL.LU R9, [R1+0x5c] ;  /* 0x00005c0001097983 */ /* 0x000f220000300800 */
[----:B0-----:R-:W-:Y:S02]  /*1b170*/  IADD3 R5, P6, PT, R20, R2, RZ ;  /* 0x0000000214057210 */ /* 0x001fe40007fde0ff */
[----:B-1----:R-:W-:-:S03]  /*1b180*/  LEA.HI.X.SX32 R4, R14, R3, 0x1, P5 ;  /* 0x000000030e047211 */ /* 0x002fc600028f0eff */
[----:B------:R0:W-:Y:S04]  /*1b190*/  STL [R1+0x2f78], R5 ;  /* 0x002f780501007387 */ /* 0x0001e80000100800 */
[----:B------:R1:W-:Y:S04]  /*1b1a0*/  STL [R1+0x2f6c], R4 ;  /* 0x002f6c0401007387 */ /* 0x0003e80000100800 */
[----:B------:R-:W5:Y:S01]  /*1b1b0*/  LDL.LU R8, [R1+0x64] ;  /* 0x0000640001087983 */ /* 0x000f620000300800 */
[----:B0-----:R-:W-:Y:S02]  /*1b1c0*/  IADD3 R5, P5, PT, R21, R2, RZ ;  /* 0x0000000215057210 */ /* 0x001fe40007fbe0ff */
[----:B-1----:R-:W-:-:S03]  /*1b1d0*/  LEA.HI.X.SX32 R4, R15, R3, 0x1, P3 ;  /* 0x000000030f047211 */ /* 0x002fc600018f0eff */
[----:B------:R0:W-:Y:S04]  /*1b1e0*/  STL [R1+0x2f70], R5 ;  /* 0x002f700501007387 */ /* 0x0001e80000100800 */
[----:B------:R1:W-:Y:S04]  /*1b1f0*/  STL [R1+0x2f64], R4 ;  /* 0x002f640401007387 */ /* 0x0003e80000100800 */
[----:B------:R-:W2:Y:S01]  /*1b200*/  LDL.LU R7, [R1+0x168] ;  /* 0x0001680001077983 */ /* 0x000ea20000300800 */
[----:B0-----:R-:W-:Y:S02]  /*1b210*/  IADD3 R5, P3, PT, R22, R2, RZ ;  /* 0x0000000216057210 */ /* 0x001fe40007f7e0ff */
[----:B-1----:R-:W-:-:S03]  /*1b220*/  LEA.HI.X.SX32 R4, R16, R3, 0x1, P2 ;  /* 0x0000000310047211 */ /* 0x002fc600010f0eff */
[----:B------:R-:W-:Y:S04]  /*1b230*/  STL [R1+0x2f68], R5 ;  /* 0x002f680501007387 */ /* 0x000fe80000100800 */
[----:B------:R0:W-:Y:S02]  /*1b240*/  STL [R1+0x2f5c], R4 ;  /* 0x002f5c0401007387 */ /* 0x0001e40000100800 */
[----:B0-----:R-:W-:Y:S02]  /*1b250*/  LEA.HI.X.SX32 R4, R17, R3, 0x1, P1 ;  /* 0x0000000311047211 */ /* 0x001fe400008f0eff */
[----:B------:R-:W2:Y:S01]  /*1b260*/  LDL.LU R17, [R1+0x44] ;  /* 0x0000440001117983 */ /* 0x000ea20000300800 */
[----:B------:R-:W-:-:S05]  /*1b270*/  IMAD R23, R23, UR41, RZ ;  /* 0x0000002917177c24 */ /* 0x000fca000f8e02ff */
[----:B------:R-:W-:Y:S01]  /*1b280*/  IADD3 R5, P2, PT, R23, R2, RZ ;  /* 0x0000000217057210 */ /* 0x000fe20007f5e0ff */
[----:B------:R-:W-:-:S04]  /*1b290*/  IMAD R24, R24, UR41, RZ ;  /* 0x0000002918187c24 */ /* 0x000fc8000f8e02ff */
[----:B------:R0:W-:Y:S04]  /*1b2a0*/  STL [R1+0x2f60], R5 ;  /* 0x002f600501007387 */ /* 0x0001e80000100800 */
[----:B------:R-:W3:Y:S01]  /*1b2b0*/  LDL.LU R6, [R1+0x1e4] ;  /* 0x0001e40001067983 */ /* 0x000ee20000300800 */
[----:B------:R-:W-:Y:S01]  /*1b2c0*/  IADD3 R12, P1, PT, R24, R2, RZ ;  /* 0x00000002180c7210 */ /* 0x000fe20007f3e0ff */
[----:B------:R-:W-:Y:S02]  /*1b2d0*/  IMAD R25, R25, UR41, RZ ;  /* 0x0000002919197c24 */ /* 0x000fe4000f8e02ff */
[----:B------:R1:W-:Y:S04]  /*1b2e0*/  STL [R1+0x2f54], R4 ;  /* 0x002f540401007387 */ /* 0x0003e80000100800 */
[----:B0-----:R-:W3:Y:S01]  /*1b2f0*/  LDL.LU R5, [R1+0x234] ;  /* 0x0002340001057983 */ /* 0x001ee20000300800 */
[----:B-1----:R-:W-:-:S03]  /*1b300*/  LEA.HI.X.SX32 R4, R18, R3, 0x1, P0 ;  /* 0x0000000312047211 */ /* 0x002fc600000f0eff */
[----:B------:R0:W-:Y:S01]  /*1b310*/  STL [R1+0x2f58], R12 ;  /* 0x002f580c01007387 */ /* 0x0001e20000100800 */
[----:B------:R-:W-:-:S03]  /*1b320*/  IMAD R26, R26, UR41, RZ ;  /* 0x000000291a1a7c24 */ /* 0x000fc6000f8e02ff */
[----:B------:R1:W-:Y:S04]  /*1b330*/  STL [R1+0x2f4c], R4 ;  /* 0x002f4c0401007387 */ /* 0x0003e80000100800 */
[----:B------:R-:W4:Y:S01]  /*1b340*/  LDL.LU R16, [R1+0x23c] ;  /* 0x00023c0001107983 */ /* 0x000f220000300800 */
[----:B0-----:R-:W-:Y:S02]  /*1b350*/  IADD3 R12, P0, PT, R25, R2, RZ ;  /* 0x00000002190c7210 */ /* 0x001fe40007f1e0ff */
[----:B-1----:R-:W-:-:S03]  /*1b360*/  LEA.HI.X.SX32 R4, R19, R3, 0x1, P4 ;  /* 0x0000000313047211 */ /* 0x002fc600020f0eff */
[----:B------:R0:W-:Y:S01]  /*1b370*/  STL [R1+0x2f50], R12 ;  /* 0x002f500c01007387 */ /* 0x0001e20000100800 */
[----:B------:R-:W-:Y:S01]  /*1b380*/  IADD3 R13, P4, PT, R26, R2, RZ ;  /* 0x000000021a0d7210 */ /* 0x000fe20007f9e0ff */
[----:B------:R-:W-:Y:S02]  /*1b390*/  IMAD R27, R27, UR41, RZ ;  /* 0x000000291b1b7c24 */ /* 0x000fe4000f8e02ff */
[----:B------:R1:W-:Y:S01]  /*1b3a0*/  STL [R1+0x2f44], R4 ;  /* 0x002f440401007387 */ /* 0x0003e20000100800 */
[----:B0-----:R-:W-:-:S03]  /*1b3b0*/  LEA.HI.X.SX32 R12, R20, R3, 0x1, P6 ;  /* 0x00000003140c7211 */ /* 0x001fc600030f0eff */
[----:B-1----:R-:W5:Y:S04]  /*1b3c0*/  LDL.LU R4, [R1+0x244] ;  /* 0x0002440001047983 */ /* 0x002f680000300800 */
[----:B------:R0:W-:Y:S04]  /*1b3d0*/  STL [R1+0x2f48], R13 ;  /* 0x002f480d01007387 */ /* 0x0001e80000100800 */
[----:B------:R1:W-:Y:S04]  /*1b3e0*/  STL [R1+0x2f3c], R12 ;  /* 0x002f3c0c01007387 */ /* 0x0003e80000100800 */
[----:B------:R-:W5:Y:S01]  /*1b3f0*/  LDL.LU R29, [R1+0x24c] ;  /* 0x00024c00011d7983 */ /* 0x000f620000300800 */
[----:B0-----:R-:W-:-:S02]  /*1b400*/  IADD3 R13, P6, PT, R27, R2, RZ ;  /* 0x000000021b0d7210 */ /* 0x001fc40007fde0ff */
[----:B-1----:R-:W-:-:S03]  /*1b410*/  LEA.HI.X.SX32 R12, R21, R3, 0x1, P5 ;  /* 0x00000003150c7211 */ /* 0x002fc600028f0eff */
[----:B------:R-:W-:Y:S04]  /*1b420*/  STL [R1+0x2f40], R13 ;  /* 0x002f400d01007387 */ /* 0x000fe80000100800 */
[----:B------:R0:W-:Y:S04]  /*1b430*/  STL [R1+0x2f34], R12 ;  /* 0x002f340c01007387 */ /* 0x0001e80000100800 */
[----:B------:R-:W5:Y:S01]  /*1b440*/  LDL.LU R15, [R1+0x254] ;  /* 0x00025400010f7983 */ /* 0x000f620000300800 */
[----:B0-----:R-:W-:Y:S02]  /*1b450*/  LEA.HI.X.SX32 R12, R22, R3, 0x1, P3 ;  /* 0x00000003160c7211 */ /* 0x001fe400018f0eff */
[----:B--2---:R-:W-:-:S05]  /*1b460*/  IADD3 R13, P5, PT, R17, R2, RZ ;  /* 0x00000002110d7210 */ /* 0x004fca0007fbe0ff */
[----:B------:R0:W-:Y:S04]  /*1b470*/  STL [R1+0x2f38], R13 ;  /* 0x002f380d01007387 */ /* 0x0001e80000100800 */
[----:B------:R1:W-:Y:S04]  /*1b480*/  STL [R1+0x2f2c], R12 ;  /* 0x002f2c0c01007387 */ /* 0x0003e80000100800 */
[----:B------:R-:W2:Y:S01]  /*1b490*/  LDL.LU R14, [R1+0x25c] ;  /* 0x00025c00010e7983 */ /* 0x000ea20000300800 */
[----:B0-----:R-:W-:Y:S02]  /*1b4a0*/  IADD3 R13, P3, PT, R11, R2, RZ ;  /* 0x000000020b0d7210 */ /* 0x001fe40007f7e0ff */
[----:B-1----:R-:W-:-:S03]  /*1b4b0*/  LEA.HI.X.SX32 R12, R23, R3, 0x1, P2 ;  /* 0x00000003170c7211 */ /* 0x002fc600010f0eff */
[----:B------:R0:W-:Y:S04]  /*1b4c0*/  STL [R1+0x2f30], R13 ;  /* 0x002f300d01007387 */ /* 0x0001e80000100800 */
[----:B------:R1:W-:Y:S04]  /*1b4d0*/  STL [R1+0x2f24], R12 ;  /* 0x002f240c01007387 */ /* 0x0003e80000100800 */
[----:B0-----:R-:W2:Y:S01]  /*1b4e0*/  LDL.LU R13, [R1+0x264] ;  /* 0x00026400010d7983 */ /* 0x001ea20000300800 */
[----:B---3--:R-:W-:Y:S02]  /*1b4f0*/  IADD3 R18, P2, PT, R10, R2, RZ ;  /* 0x000000020a127210 */ /* 0x008fe40007f5e0ff */
[----:B-1----:R-:W-:-:S03]  /*1b500*/  LEA.HI.X.SX32 R12, R24, R3, 0x1, P1 ;  /* 0x00000003180c7211 */ /* 0x002fc600008f0eff */
[----:B------:R4:W-:Y:S04]  /*1b510*/  STL [R1+0x2f28], R18 ;  /* 0x002f281201007387 */ /* 0x0009e80000100800 */
[----:B------:R0:W-:Y:S04]  /*1b520*/  STL [R1+0x2f1c], R12 ;  /* 0x002f1c0c01007387 */ /* 0x0001e80000100800 */
[----:B------:R-:W3:Y:S01]  /*1b530*/  LDL.LU R19, [R1+0x2cc] ;  /* 0x0002cc0001137983 */ /* 0x000ee20000300800 */
[----:B----4-:R-:W-:Y:S02]  /*1b540*/  IADD3 R18, P1, PT, R9, R2, RZ ;  /* 0x0000000209127210 */ /* 0x010fe40007f3e0ff */
[----:B0-----:R-:W-:-:S03]  /*1b550*/  LEA.HI.X.SX32 R12, R25, R3, 0x1, P0 ;  /* 0x00000003190c7211 */ /* 0x001fc600000f0eff */
[----:B------:R0:W-:Y:S01]  /*1b560*/  STL [R1+0x2f20], R18 ;  /* 0x002f201201007387 */ /* 0x0001e20000100800 */
[----:B-----5:R-:W-:-:S03]  /*1b570*/  IADD3 R20, P0, PT, R8, R2, RZ ;  /* 0x0000000208147210 */ /* 0x020fc60007f1e0ff */
[----:B------:R1:W-:Y:S04]  /*1b580*/  STL [R1+0x2f14], R12 ;  /* 0x002f140c01007387 */ /* 0x0003e80000100800 */
[----:B0-----:R-:W4:Y:S01]  /*1b590*/  LDL.LU R18, [R1+0x2d4] ;  /* 0x0002d40001127983 */ /* 0x001f220000300800 */
[----:B-1----:R-:W-:-:S03]  /*1b5a0*/  LEA.HI.X.SX32 R12, R26, R3, 0x1, P4 ;  /* 0x000000031a0c7211 */ /* 0x002fc600020f0eff */
[----:B------:R0:W-:Y:S01]  /*1b5b0*/  STL [R1+0x2f18], R20 ;  /* 0x002f181401007387 */ /* 0x0001e20000100800 */
[----:B------:R-:W-:-:S03]  /*1b5c0*/  IADD3 R21, P4, PT, R7, R2, RZ ;  /* 0x0000000207157210 */ /* 0x000fc60007f9e0ff */
[----:B------:R1:W-:Y:S01]  /*1b5d0*/  STL [R1+0x2f0c], R12 ;  /* 0x002f0c0c01007387 */ /* 0x0003e20000100800 */
[----:B0-----:R-:W-:-:S03]  /*1b5e0*/  LEA.HI.X.SX32 R20, R27, R3, 0x1, P6 ;  /* 0x000000031b147211 */ /* 0x001fc600030f0eff */
[----:B-1----:R-:W5:Y:S04]  /*1b5f0*/  LDL.LU R12, [R1+0x2dc] ;  /* 0x0002dc00010c7983 */ /* 0x002f680000300800 */
[----:B------:R0:W-:Y:S04]  /*1b600*/  STL [R1+0x2f10], R21 ;  /* 0x002f101501007387 */ /* 0x0001e80000100800 */
[----:B------:R1:W-:Y:S01]  /*1b610*/  STL [R1+0x2cf4], R20 ;  /* 0x002cf41401007387 */ /* 0x0003e20000100800 */
[----:B0-----:R-:W-:Y:S02]  /*1b620*/  IADD3 R21, P6, PT, R6, R2, RZ ;  /* 0x0000000206157210 */ /* 0x001fe40007fde0ff */
[----:B-1----:R-:W-:-:S02]  /*1b630*/  LEA.HI.X.SX32 R20, R17, R3, 0x1, P5 ;  /* 0x0000000311147211 */ /* 0x002fc400028f0eff */
[----:B------:R-:W5:Y:S04]  /*1b640*/  LDL.LU R17, [R1+0x2e4] ;  /* 0x0002e40001117983 */ /* 0x000f680000300800 */
        /* <DEDUP_REMOVED lines=25> */
[----:B------:R-:W-:Y:S04]  /*1b7e0*/  STL [R1+0x2d3c], R21 ;  /* 0x002d3c1501007387 */ /* 0x000fe80000100800 */
[----:B------:R0:W-:Y:S02]  /*1b7f0*/  STL [R1+0x2d0c], R20 ;  /* 0x002d0c1401007387 */ /* 0x0001e40000100800 */
[----:B0-----:R-:W-:-:S02]  /*1b800*/  LEA.HI.X.SX32 R20, R6, R3, 0x1, P6 ;  /* 0x0000000306147211 */ /* 0x001fc400030f0eff */
[----:B------:R-:W5:Y:S01]  /*1b810*/  LDL.LU R6, [R1+0x304] ;  /* 0x0003040001067983 */ /* 0x000f620000300800 */
[----:B--2---:R-:W-:-:S05]  /*1b820*/  IADD3 R21, P4, PT, R14, R2, RZ ;  /* 0x000000020e157210 */ /* 0x004fca0007f9e0ff */
[----:B------:R0:W-:Y:S04]  /*1b830*/  STL [R1+0x2d44], R21 ;  /* 0x002d441501007387 */ /* 0x0001e80000100800 */
[----:B------:R1:W-:Y:S01]  /*1b840*/  STL [R1+0x2d10], R20 ;  /* 0x002d101401007387 */ /* 0x0003e20000100800 */
[----:B0-----:R-:W-:Y:S02]  /*1b850*/  IADD3 R21, P6, PT, R13, R2, RZ ;  /* 0x000000020d157210 */ /* 0x001fe40007fde0ff */
[-C--:B-1----:R-:W-:Y:S02]  /*1b860*/  LEA.HI.X.SX32 R20, R5, R3.reuse, 0x1, P5 ;  /* 0x0000000305147211 */ /* 0x082fe400028f0eff */
[----:B------:R-:W2:Y:S04]  /*1b870*/  LDL.LU R5, [R1+0x30c] ;  /* 0x00030c0001057983 */ /* 0x000ea80000300800 */
[----:B------:R-:W-:Y:S04]  /*1b880*/  STL [R1+0x2d4c], R21 ;  /* 0x002d4c1501007387 */ /* 0x000fe80000100800 */
[----:B------:R0:W-:Y:S02]  /*1b890*/  STL [R1+0x2d18], R20 ;  /* 0x002d181401007387 */ /* 0x0001e40000100800 */
[----:B0-----:R-:W-:-:S02]  /*1b8a0*/  LEA.HI.X.SX32 R20, R16, R3, 0x1, P3 ;  /* 0x0000000310147211 */ /* 0x001fc400018f0eff */
[----:B------:R-:W2:Y:S01]  /*1b8b0*/  LDL.LU R16, [R1+0x310] ;  /* 0x0003100001107983 */ /* 0x000ea20000300800 */
[----:B---3--:R-:W-:-:S05]  /*1b8c0*/  IADD3 R21, P5, PT, R19, R2, RZ ;  /* 0x0000000213157210 */ /* 0x008fca0007fbe0ff */
[----:B------:R4:W-:Y:S04]  /*1b8d0*/  STL [R1+0x2d54], R21 ;  /* 0x002d541501007387 */ /* 0x0009e80000100800 */
[----:B------:R0:W-:Y:S01]  /*1b8e0*/  STL [R1+0x2d20], R20 ;  /* 0x002d201401007387 */ /* 0x0001e20000100800 */
[-C--:B----4-:R-:W-:Y:S02]  /*1b8f0*/  IADD3 R21, P3, PT, R18, R2.reuse, RZ ;  /* 0x0000000212157210 */ /* 0x090fe40007f7e0ff */
[----:B0-----:R-:W-:Y:S02]  /*1b900*/  LEA.HI.X.SX32 R20, R4, R3, 0x1, P2 ;  /* 0x0000000304147211 */ /* 0x001fe400010f0eff */
[----:B------:R-:W3:Y:S04]  /*1b910*/  LDL.LU R4, [R1+0x314] ;  /* 0x0003140001047983 */ /* 0x000ee80000300800 */
[----:B------:R5:W-:Y:S04]  /*1b920*/  STL [R1+0x2d5c], R21 ;  /* 0x002d5c1501007387 */ /* 0x000be80000100800 */
[----:B------:R0:W-:Y:S01]  /*1b930*/  STL [R1+0x2d28], R20 ;  /* 0x002d281401007387 */ /* 0x0001e20000100800 */
[----:B-----5:R-:W-:-:S02]  /*1b940*/  IADD3 R21, P2, PT, R12, R2, RZ ;  /* 0x000000020c157210 */ /* 0x020fc40007f5e0ff */
[----:B0-----:R-:W-:Y:S02]  /*1b950*/  LEA.HI.X.SX32 R20, R29, R3, 0x1, P1 ;  /* 0x000000031d147211 */ /* 0x001fe400008f0eff */
[----:B------:R-:W4:Y:S04]  /*1b960*/  LDL.LU R29, [R1+0x318] ;  /* 0x00031800011d7983 */ /* 0x000f280000300800 */
[----:B------:R0:W-:Y:S04]  /*1b970*/  STL [R1+0x2d64], R21 ;  /* 0x002d641501007387 */ /* 0x0001e80000100800 */
[----:B------:R1:W-:Y:S01]  /*1b980*/  STL [R1+0x2d30], R20 ;  /* 0x002d301401007387 */ /* 0x0003e20000100800 */
[----:B0-----:R-:W-:-:S02]  /*1b990*/  IADD3 R21, P1, PT, R17, R2, RZ ;  /* 0x0000000211157210 */ /* 0x001fc40007f3e0ff */
[----:B-1----:R-:W-:Y:S02]  /*1b9a0*/  LEA.HI.X.SX32 R20, R15, R3, 0x1, P0 ;  /* 0x000000030f147211 */ /* 0x002fe400000f0eff */
[----:B------:R-:W5:Y:S04]  /*1b9b0*/  LDL.LU R15, [R1+0x31c] ;  /* 0x00031c00010f7983 */ /* 0x000f680000300800 */
        /* <DEDUP_REMOVED lines=28> */
[-C--:B-1----:R-:W-:Y:S02]  /*1bb80*/  LEA.HI.X.SX32 R20, R17, R3.reuse, 0x1, P1 ;  /* 0x0000000311147211 */ /* 0x082fe400008f0eff */
[----:B------:R-:W5:Y:S04]  /*1bb90*/  LDL.LU R17, [R1+0x334] ;  /* 0x0003340001117983 */ /* 0x000f680000300800 */
[----:B------:R-:W-:Y:S04]  /*1bba0*/  STL [R1+0x2d9c], R21 ;  /* 0x002d9c1501007387 */ /* 0x000fe80000100800 */
[----:B------:R0:W-:Y:S02]  /*1bbb0*/  STL [R1+0x2d68], R20 ;  /* 0x002d681401007387 */ /* 0x0001e40000100800 */
[----:B0-----:R-:W-:-:S02]  /*1bbc0*/  LEA.HI.X.SX32 R20, R11, R3, 0x1, P0 ;  /* 0x000000030b147211 */ /* 0x001fc400000f0eff */
[----:B------:R-:W5:Y:S01]  /*1bbd0*/  LDL.LU R11, [R1+0x338] ;  /* 0x00033800010b7983 */ /* 0x000f620000300800 */
[----:B--2---:R-:W-:-:S05]  /*1bbe0*/  IADD3 R21, P1, PT, R5, R2, RZ ;  /* 0x0000000205157210 */ /* 0x004fca0007f3e0ff */
[----:B------:R-:W-:Y:S04]  /*1bbf0*/  STL [R1+0x2da4], R21 ;  /* 0x002da41501007387 */ /* 0x000fe80000100800 */
[----:B------:R0:W-:Y:S02]  /*1bc00*/  STL [R1+0x2d70], R20 ;  /* 0x002d701401007387 */ /* 0x0001e40000100800 */
[-C--:B0-----:R-:W-:Y:S02]  /*1bc10*/  LEA.HI.X.SX32 R20, R10, R3.reuse, 0x1, P4 ;  /* 0x000000030a147211 */ /* 0x081fe400020f0eff */
[----:B------:R-:W-:Y:S01]  /*1bc20*/  IADD3 R21, P0, PT, R16, R2, RZ ;  /* 0x0000000210157210 */ /* 0x000fe20007f1e0ff */
        /* <DEDUP_REMOVED lines=52> */
[----:B------:R0:W-:Y:S01]  /*1bf70*/  STL [R1+0x2dc8], R20 ;  /* 0x002dc81401007387 */ /* 0x0001e20000100800 */
[----:B------:R-:W-:-:S02]  /*1bf80*/  LEA.HI.X.SX32 R19, R19, R3, 0x1, P1 ;  /* 0x0000000313137211 */ /* 0x000fc400008f0eff */
[----:B0-----:R-:W-:Y:S02]  /*1bf90*/  LEA.HI.X.SX32 R20, R13, R3, 0x1, P2 ;  /* 0x000000030d147211 */ /* 0x001fe400010f0eff */
[----:B------:R-:W5:Y:S01]  /*1bfa0*/  LDL.LU R13, [R1+0x368] ;  /* 0x00036800010d7983 */ /* 0x000f620000300800 */
[----:B--2---:R-:W-:-:S05]  /*1bfb0*/  IADD3 R21, P3, PT, R10, R2, RZ ;  /* 0x000000020a157210 */ /* 0x004fca0007f7e0ff */
[----:B------:R-:W-:Y:S04]  /*1bfc0*/  STL [R1+0x2e04], R21 ;  /* 0x002e041501007387 */ /* 0x000fe80000100800 */
[----:B------:R0:W-:Y:S04]  /*1bfd0*/  STL [R1+0x2dd0], R20 ;  /* 0x002dd01401007387 */ /* 0x0001e80000100800 */
[----:B0-----:R-:W2:Y:S01]  /*1bfe0*/  LDL.LU R20, [R1+0x36c] ;  /* 0x00036c0001147983 */ /* 0x001ea20000300800 */
[----:B------:R-:W-:-:S05]  /*1bff0*/  IADD3 R21, P2, PT, R9, R2, RZ ;  /* 0x0000000209157210 */ /* 0x000fca0007f5e0ff */
[----:B------:R-:W-:Y:S04]  /*1c000*/  STL [R1+0x2e0c], R21 ;  /* 0x002e0c1501007387 */ /* 0x000fe80000100800 */
[----:B------:R0:W-:Y:S04]  /*1c010*/  STL [R1+0x2dd8], R19 ;  /* 0x002dd81301007387 */ /* 0x0001e80000100800 */
[----:B0-----:R-:W2:Y:S01]  /*1c020*/  LDL.LU R19, [R1+0x370] ;  /* 0x0003700001137983 */ /* 0x001ea20000300800 */
[----:B------:R-:W-:Y:S02]  /*1c030*/  LEA.HI.X.SX32 R18, R18, R3, 0x1, P0 ;  /* 0x0000000312127211 */ /* 0x000fe400000f0eff */
[----:B---3--:R-:W-:-:S05]  /*1c040*/  IADD3 R21, P1, PT, R8, R2, RZ ;  /* 0x0000000208157210 */ /* 0x008fca0007f3e0ff */
[----:B------:R4:W-:Y:S04]  /*1c050*/  STL [R1+0x2e14], R21 ;  /* 0x002e141501007387 */ /* 0x0009e80000100800 */
[----:B------:R0:W-:Y:S01]  /*1c060*/  STL [R1+0x2de0], R18 ;  /* 0x002de01201007387 */ /* 0x0001e20000100800 */
[-C--:B------:R-:W-:Y:S02]  /*1c070*/  LEA.HI.X.SX32 R17, R17, R3.reuse, 0x1, P6 ;  /* 0x0000000311117211 */ /* 0x080fe400030f0eff */
[-C--:B----4-:R-:W-:Y:S02]  /*1c080*/  IADD3 R21, P0, PT, R7, R2.reuse, RZ ;  /* 0x0000000207157210 */ /* 0x090fe40007f1e0ff */
[----:B0-----:R-:W-:Y:S02]  /*1c090*/  LEA.HI.X.SX32 R18, R12, R3, 0x1, P4 ;  /* 0x000000030c127211 */ /* 0x001fe400020f0eff */
[----:B------:R-:W3:Y:S04]  /*1c0a0*/  LDL.LU R12, [R1+0x374] ;  /* 0x00037400010c7983 */ /* 0x000ee80000300800 */
[----:B------:R5:W-:Y:S04]  /*1c0b0*/  STL [R1+0x2e1c], R21 ;  /* 0x002e1c1501007387 */ /* 0x000be80000100800 */
[----:B------:R0:W-:Y:S01]  /*1c0c0*/  STL [R1+0x2de8], R18 ;  /* 0x002de81201007387 */ /* 0x0001e20000100800 */
[----:B-----5:R-:W-:-:S03]  /*1c0d0*/  IADD3 R21, P4, PT, R6, R2, RZ ;  /* 0x0000000206157210 */ /* 0x020fc60007f9e0ff */
[----:B0-----:R-:W4:Y:S04]  /*1c0e0*/  LDL.LU R18, [R1+0x378] ;  /* 0x0003780001127983 */ /* 0x001f280000300800 */
        /* <DEDUP_REMOVED lines=22> */
[----:B------:R-:W-:Y:S02]  /*1c250*/  LEA.HI.X.SX32 R22, R7, R3, 0x1, P0 ;  /* 0x0000000307167211 */ /* 0x000fe400000f0eff */
[-C--:B0-----:R-:W-:Y:S01]  /*1c260*/  IADD3 R21, P1, PT, R15, R2.reuse, RZ ;  /* 0x000000020f157210 */ /* 0x081fe20007f3e0ff */
[----:B-1----:R-:W5:Y:S04]  /*1c270*/  LDL.LU R17, [R1+0x390] ;  /* 0x0003900001117983 */ /* 0x002f680000300800 */
[----:B------:R0:W-:Y:S04]  /*1c280*/  STL [R1+0x2e4c], R21 ;  /* 0x002e4c1501007387 */ /* 0x0001e80000100800 */
[----:B------:R-:W5:Y:S04]  /*1c290*/  LDL.LU R7, [R1+0x394] ;  /* 0x0003940001077983 */ /* 0x000f680000300800 */
[----:B------:R1:W-:Y:S01]  /*1c2a0*/  STL [R1+0x2e18], R22 ;  /* 0x002e181601007387 */ /* 0x0003e20000100800 */
[----:B0-----:R-:W-:-:S02]  /*1c2b0*/  IADD3 R21, P0, PT, R14, R2, RZ ;  /* 0x000000020e157210 */ /* 0x001fc40007f1e0ff */
[----:B-1----:R-:W-:-:S03]  /*1c2c0*/  LEA.HI.X.SX32 R22, R6, R3, 0x1, P4 ;  /* 0x0000000306167211 */ /* 0x002fc600020f0eff */
[----:B------:R0:W-:Y:S04]  /*1c2d0*/  STL [R1+0x2e54], R21 ;  /* 0x002e541501007387 */ /* 0x0001e80000100800 */
[----:B------:R-:W5:Y:S04]  /*1c2e0*/  LDL.LU R6, [R1+0x37c] ;  /* 0x00037c0001067983 */ /* 0x000f680000300800 */
[----:B------:R1:W-:Y:S01]  /*1c2f0*/  STL [R1+0x2e20], R22 ;  /* 0x002e201601007387 */ /* 0x0003e20000100800 */
[----:B0-----:R-:W-:Y:S02]  /*1c300*/  IADD3 R21, P4, PT, R13, R2, RZ ;  /* 0x000000020d157210 */ /* 0x001fe40007f9e0ff */
[----:B-1----:R-:W-:-:S03]  /*1c310*/  LEA.HI.X.SX32 R22, R5, R3, 0x1, P6 ;  /* 0x0000000305167211 */ /* 0x002fc600030f0eff */
[----:B------:R-:W-:Y:S04]  /*1c320*/  STL [R1+0x2e5c], R21 ;  /* 0x002e5c1501007387 */ /* 0x000fe80000100800 */
[----:B------:R-:W5:Y:S04]  /*1c330*/  LDL.LU R5, [R1+0x308] ;  /* 0x0003080001057983 */ /* 0x000f680000300800 */
[----:B------:R0:W-:Y:S02]  /*1c340*/  STL [R1+0x2e28], R22 ;  /* 0x002e281601007387 */ /* 0x0001e40000100800 */
[----:B0-----:R-:W-:-:S02]  /*1c350*/  LEA.HI.X.SX32 R22, R16, R3, 0x1, P5 ;  /* 0x0000000310167211 */ /* 0x001fc400028f0eff */
[----:B--2---:R-:W-:-:S05]  /*1c360*/  IADD3 R21, P6, PT, R20, R2, RZ ;  /* 0x0000000214157210 */ /* 0x004fca0007fde0ff */
[----:B------:R0:W-:Y:S04]  /*1c370*/  STL [R1+0x2e64], R21 ;  /* 0x002e641501007387 */ /* 0x0001e80000100800 */
[----:B------:R-:W2:Y:S04]  /*1c380*/  LDL.LU R16, [R1+0x2f0] ;  /* 0x0002f00001107983 */ /* 0x000ea80000300800 */
[----:B------:R1:W-:Y:S01]  /*1c390*/  STL [R1+0x2e30], R22 ;  /* 0x002e301601007387 */ /* 0x0003e20000100800 */
[----:B0-----:R-:W-:Y:S02]  /*1c3a0*/  IADD3 R21, P5, PT, R19, R2, RZ ;  /* 0x0000000213157210 */ /* 0x001fe40007fbe0ff */
[----:B-1----:R-:W-:-:S03]  /*1c3b0*/  LEA.HI.X.SX32 R22, R4, R3, 0x1, P3 ;  /* 0x0000000304167211 */ /* 0x002fc600018f0eff */
[----:B------:R-:W-:Y:S04]  /*1c3c0*/  STL [R1+0x2e6c], R21 ;  /* 0x002e6c1501007387 */ /* 0x000fe80000100800 */
[----:B------:R-:W2:Y:S04]  /*1c3d0*/  LDL.LU R4, [R1+0x2e8] ;  /* 0x0002e80001047983 */ /* 0x000ea80000300800 */
[----:B------:R0:W-:Y:S02]  /*1c3e0*/  STL [R1+0x2e38], R22 ;  /* 0x002e381601007387 */ /* 0x0001e40000100800 */
[----:B0-----:R-:W-:-:S02]  /*1c3f0*/  LEA.HI.X.SX32 R22, R29, R3, 0x1, P2 ;  /* 0x000000031d167211 */ /* 0x001fc400010f0eff */
[----:B---3--:R-:W-:-:S05]  /*1c400*/  IADD3 R21, P3, PT, R12, R2, RZ ;  /* 0x000000020c157210 */ /* 0x008fca0007f7e0ff */
[----:B------:R4:W-:Y:S04]  /*1c410*/  STL [R1+0x2e74], R21 ;  /* 0x002e741501007387 */ /* 0x0009e80000100800 */
[----:B------:R-:W3:Y:S04]  /*1c420*/  LDL.LU R29, [R1+0x2e0] ;  /* 0x0002e000011d7983 */ /* 0x000ee80000300800 */
[----:B------:R0:W-:Y:S01]  /*1c430*/  STL [R1+0x2e40], R22 ;  /* 0x002e401601007387 */ /* 0x0001e20000100800 */
[----:B----4-:R-:W-:Y:S02]  /*1c440*/  IADD3 R21, P2, PT, R18, R2, RZ ;  /* 0x0000000212157210 */ /* 0x010fe40007f5e0ff */
[----:B0-----:R-:W-:-:S03]  /*1c450*/  LEA.HI.X.SX32 R22, R15, R3, 0x1, P1 ;  /* 0x000000030f167211 */ /* 0x001fc600008f0eff */
[----:B------:R5:W-:Y:S04]  /*1c460*/  STL [R1+0x2e7c], R21 ;  /* 0x002e7c1501007387 */ /* 0x000be80000100800 */
[----:B------:R-:W4:Y:S04]  /*1c470*/  LDL.LU R15, [R1+0x2d8] ;  /* 0x0002d800010f7983 */ /* 0x000f280000300800 */
[----:B------:R0:W-:Y:S01]  /*1c480*/  STL [R1+0x2e48], R22 ;  /* 0x002e481601007387 */ /* 0x0001e20000100800 */
[----:B-----5:R-:W-:Y:S02]  /*1c490*/  IADD3 R21, P1, PT, R11, R2, RZ ;  /* 0x000000020b157210 */ /* 0x020fe40007f3e0ff */
[----:B0-----:R-:W-:-:S03]  /*1c4a0*/  LEA.HI.X.SX32 R22, R14, R3, 0x1, P0 ;  /* 0x000000030e167211 */ /* 0x001fc600000f0eff */
[----:B------:R0:W-:Y:S04]  /*1c4b0*/  STL [R1+0x2e84], R21 ;  /* 0x002e841501007387 */ /* 0x0001e80000100800 */
[----:B------:R-:W5:Y:S04]  /*1c4c0*/  LDL.LU R14, [R1+0x2d0] ;  /* 0x0002d000010e7983 */ /* 0x000f680000300800 */
[----:B------:R1:W-:Y:S01]  /*1c4d0*/  STL [R1+0x2e50], R22 ;  /* 0x002e501601007387 */ /* 0x0003e20000100800 */
[----:B0-----:R-:W-:Y:S02]  /*1c4e0*/  IADD3 R21, P0, PT, R10, R2, RZ ;  /* 0x000000020a157210 */ /* 0x001fe40007f1e0ff */
[----:B-1----:R-:W-:-:S03]  /*1c4f0*/  LEA.HI.X.SX32 R22, R13, R3, 0x1, P4 ;  /* 0x000000030d167211 */ /* 0x002fc600020f0eff */
[----:B------:R0:W-:Y:S04]  /*1c500*/  STL [R1+0x2e8c], R21 ;  /* 0x002e8c1501007387 */ /* 0x0001e80000100800 */
[----:B------:R-:W5:Y:S01]  /*1c510*/  LDL.LU R13, [R1+0x2c8] ;  /* 0x0002c800010d7983 */ /* 0x000f620000300800 */
[----:B------:R-:W-:-:S03]  /*1c520*/  LEA.HI.X.SX32 R20, R20, R3, 0x1, P6 ;  /* 0x0000000314147211 */ /* 0x000fc600030f0eff */
[----:B------:R-:W-:Y:S01]  /*1c530*/  STL [R1+0x2e58], R22 ;  /* 0x002e581601007387 */ /* 0x000fe20000100800 */
[----:B0-----:R-:W-:-:S05]  /*1c540*/  IADD3 R21, P4, PT, R9, R2, RZ ;  /* 0x0000000209157210 */ /* 0x001fca0007f9e0ff */
[----:B------:R0:W-:Y:S04]  /*1c550*/  STL [R1+0x2e94], R21 ;  /* 0x002e941501007387 */ /* 0x0001e80000100800 */
[----:B------:R1:W-:Y:S01]  /*1c560*/  STL [R1+0x2e60], R20 ;  /* 0x002e601401007387 */ /* 0x0003e20000100800 */
[-C--:B0-----:R-:W-:Y:S02]  /*1c570*/  LEA.HI.X.SX32 R21, R19, R3.reuse, 0x1, P5 ;  /* 0x0000000313157211 */ /* 0x081fe400028f0eff */
[----:B------:R-:W-:Y:S02]  /*1c580*/  IADD3 R22, P6, PT, R8, R2, RZ ;  /* 0x0000000208167210 */ /* 0x000fe40007fde0ff */
[----:B------:R-:W-:-:S03]  /*1c590*/  LEA.HI.X.SX32 R19, R12, R3, 0x1, P3 ;  /* 0x000000030c137211 */ /* 0x000fc600018f0eff */
[----:B------:R-:W-:Y:S04]  /*1c5a0*/  STL [R1+0x2e9c], R22 ;  /* 0x002e9c1601007387 */ /* 0x000fe80000100800 */
[----:B------:R-:W-:Y:S04]  /*1c5b0*/  STL [R1+0x2e68], R21 ;  /* 0x002e681501007387 */ /* 0x000fe80000100800 */
[----:B------:R-:W5:Y:S01]  /*1c5c0*/  LDL.LU R12, [R1+0x2c4] ;  /* 0x0002c400010c7983 */ /* 0x000f620000300800 */
[----:B-1----:R-:W-:Y:S02]  /*1c5d0*/  IADD3 R20, P5, PT, R17, R2, RZ ;  /* 0x0000000211147210 */ /* 0x002fe40007fbe0ff */
[----:B------:R-:W-:-:S03]  /*1c5e0*/  LEA.HI.X.SX32 R18, R18, R3, 0x1, P2 ;  /* 0x0000000312127211 */ /* 0x000fc600010f0eff */
[----:B------:R0:W-:Y:S04]  /*1c5f0*/  STL [R1+0x2ea4], R20 ;  /* 0x002ea41401007387 */ /* 0x0001e80000100800 */
[----:B------:R1:W-:Y:S01]  /*1c600*/  STL [R1+0x2e70], R19 ;  /* 0x002e701301007387 */ /* 0x0003e20000100800 */
[----:B0-----:R-:W-:-:S03]  /*1c610*/  IADD3 R20, P3, PT, R7, R2, RZ ;  /* 0x0000000207147210 */ /* 0x001fc60007f7e0ff */
        /* <DEDUP_REMOVED lines=22> */
[----:B------:R0:W-:Y:S04]  /*1c780*/  STL [R1+0x2e98], R18 ;  /* 0x002e981201007387 */ /* 0x0001e80000100800 */
[----:B0-----:R-:W2:Y:S01]  /*1c790*/  LDL.LU R18, [R1+0x2ac] ;  /* 0x0002ac0001127983 */ /* 0x001ea20000300800 */
[----:B------:R-:W-:-:S02]  /*1c7a0*/  LEA.HI.X.SX32 R17, R17, R3, 0x1, P5 ;  /* 0x0000000311117211 */ /* 0x000fc400028f0eff */
        /* <DEDUP_REMOVED lines=8> */
[----:B------:R-:W-:Y:S01]  /*1c830*/  IMAD R28, R28, UR41, RZ ;  /* 0x000000291c1c7c24 */ /* 0x000fe2000f8e02ff */
[----:B-----5:R-:W-:-:S02]  /*1c840*/  IADD3 R20, P3, PT, R14, R2, RZ ;  /* 0x000000020e147210 */ /* 0x020fc40007f7e0ff */
[-C--:B0-----:R-:W-:Y:S02]  /*1c850*/  LEA.HI.X.SX32 R17, R6, R3.reuse, 0x1, P2 ;  /* 0x0000000306117211 */ /* 0x081fe400010f0eff */
[----:B------:R-:W4:Y:S04]  /*1c860*/  LDL.LU R6, [R1+0x2a4] ;  /* 0x0002a40001067983 */ /* 0x000f280000300800 */
[----:B------:R0:W-:Y:S04]  /*1c870*/  STL [R1+0x2ee4], R20 ;  /* 0x002ee41401007387 */ /* 0x0001e80000100800 */
[----:B------:R1:W-:Y:S01]  /*1c880*/  STL [R1+0x2eb0], R17 ;  /* 0x002eb01101007387 */ /* 0x0003e20000100800 */
[----:B------:R-:W-:-:S02]  /*1c890*/  LEA.HI.X.SX32 R16, R16, R3, 0x1, P0 ;  /* 0x0000000310107211 */ /* 0x000fc400000f0eff */
[-C--:B0-----:R-:W-:Y:S02]  /*1c8a0*/  IADD3 R20, P2, PT, R13, R2.reuse, RZ ;  /* 0x000000020d147210 */ /* 0x081fe40007f5e0ff */
[----:B-1----:R-:W-:Y:S02]  /*1c8b0*/  LEA.HI.X.SX32 R17, R5, R3, 0x1, P1 ;  /* 0x0000000305117211 */ /* 0x002fe400008f0eff */
[----:B------:R-:W5:Y:S04]  /*1c8c0*/  LDL.LU R5, [R1+0x2a0] ;  /* 0x0002a00001057983 */ /* 0x000f680000300800 */
[----:B------:R0:W-:Y:S04]  /*1c8d0*/  STL [R1+0x2eec], R20 ;  /* 0x002eec1401007387 */ /* 0x0001e80000100800 */
[----:B------:R1:W-:Y:S01]  /*1c8e0*/  STL [R1+0x2eb8], R17 ;  /* 0x002eb81101007387 */ /* 0x0003e20000100800 */
[----:B0-----:R-:W-:-:S03]  /*1c8f0*/  IADD3 R20, P1, PT, R28, R2, RZ ;  /* 0x000000021c147210 */ /* 0x001fc60007f3e0ff */
[----:B-1----:R-:W5:Y:S04]  /*1c900*/  LDL.LU R17, [R1+0x29c] ;  /* 0x00029c0001117983 */ /* 0x002f680000300800 */
[----:B------:R-:W-:Y:S04]  /*1c910*/  STL [R1+0x2ef0], R20 ;  /* 0x002ef01401007387 */ /* 0x000fe80000100800 */
[----:B------:R0:W-:Y:S02]  /*1c920*/  STL [R1+0x2ec0], R16 ;  /* 0x002ec01001007387 */ /* 0x0001e40000100800 */
[----:B0-----:R-:W-:-:S02]  /*1c930*/  LEA.HI.X.SX32 R16, R4, R3, 0x1, P4 ;  /* 0x0000000304107211 */ /* 0x001fc400020f0eff */
[----:B------:R-:W5:Y:S01]  /*1c940*/  LDL.LU R4, [R1+0x298] ;  /* 0x0002980001047983 */ /* 0x000f620000300800 */
[----:B------:R-:W-:-:S05]  /*1c950*/  IADD3 R20, P0, PT, R12, R2, RZ ;  /* 0x000000020c147210 */ /* 0x000fca0007f1e0ff */
[----:B------:R-:W-:Y:S04]  /*1c960*/  STL [R1+0x2ef4], R20 ;  /* 0x002ef41401007387 */ /* 0x000fe80000100800 */
[----:B------:R0:W-:Y:S01]  /*1c970*/  STL [R1+0x2ec8], R16 ;  /* 0x002ec81001007387 */ /* 0x0001e20000100800 */
[-C--:B------:R-:W-:Y:S02]  /*1c980*/  LEA.HI.X.SX32 R15, R15, R3.reuse, 0x1, P5 ;  /* 0x000000030f0f7211 */ /* 0x080fe400028f0eff */
[----:B0-----:R-:W-:Y:S02]  /*1c990*/  LEA.HI.X.SX32 R16, R29, R3, 0x1, P6 ;  /* 0x000000031d107211 */ /* 0x001fe400030f0eff */
[----:B------:R-:W5:Y:S01]  /*1c9a0*/  LDL.LU R29, [R1+0x294] ;  /* 0x00029400011d7983 */ /* 0x000f620000300800 */
[----:B------:R-:W-:-:S05]  /*1c9b0*/  IADD3 R20, P4, PT, R19, R2, RZ ;  /* 0x0000000213147210 */ /* 0x000fca0007f9e0ff */
[----:B------:R-:W-:Y:S04]  /*1c9c0*/  STL [R1+0x2ef8], R20 ;  /* 0x002ef81401007387 */ /* 0x000fe80000100800 */
[----:B------:R0:W-:Y:S01]  /*1c9d0*/  STL [R1+0x2ed0], R16 ;  /* 0x002ed01001007387 */ /* 0x0001e20000100800 */
[----:B------:R-:W-:-:S03]  /*1c9e0*/  LEA.HI.X.SX32 R14, R14, R3, 0x1, P3 ;  /* 0x000000030e0e7211 */ /* 0x000fc600018f0eff */
[----:B0-----:R-:W5:Y:S01]  /*1c9f0*/  LDL.LU R16, [R1+0x290] ;  /* 0x0002900001107983 */ /* 0x001f620000300800 */
[----:B------:R-:W-:-:S05]  /*1ca00*/  IADD3 R20, P6, PT, R11, R2, RZ ;  /* 0x000000020b147210 */ /* 0x000fca0007fde0ff */
[----:B------:R-:W-:Y:S04]  /*1ca10*/  STL [R1+0x2efc], R20 ;  /* 0x002efc1401007387 */ /* 0x000fe80000100800 */
[----:B------:R0:W-:Y:S01]  /*1ca20*/  STL [R1+0x2ed8], R15 ;  /* 0x002ed80f01007387 */ /* 0x0001e20000100800 */
[----:B------:R-:W-:-:S03]  /*1ca30*/  LEA.HI.X.SX32 R13, R13, R3, 0x1, P2 ;  /* 0x000000030d0d7211 */ /* 0x000fc600010f0eff */
[----:B0-----:R-:W5:Y:S01]  /*1ca40*/  LDL.LU R15, [R1+0x28c] ;  /* 0x00028c00010f7983 */ /* 0x001f620000300800 */
[----:B------:R-:W-:-:S05]  /*1ca50*/  IADD3 R20, P5, PT, R10, R2, RZ ;  /* 0x000000020a147210 */ /* 0x000fca0007fbe0ff */
[----:B------:R-:W-:Y:S04]  /*1ca60*/  STL [R1+0x2f00], R20 ;  /* 0x002f001401007387 */ /* 0x000fe80000100800 */
[----:B------:R0:W-:Y:S04]  /*1ca70*/  STL [R1+0x2ee0], R14 ;  /* 0x002ee00e01007387 */ /* 0x0001e80000100800 */
[----:B0-----:R-:W5:Y:S01]  /*1ca80*/  LDL.LU R14, [R1+0x288] ;  /* 0x00028800010e7983 */ /* 0x001f620000300800 */
[----:B------:R-:W-:-:S05]  /*1ca90*/  IADD3 R20, P3, PT, R9, R2, RZ ;  /* 0x0000000209147210 */ /* 0x000fca0007f7e0ff */
[----:B------:R0:W-:Y:S04]  /*1caa0*/  STL [R1+0x2f04], R20 ;  /* 0x002f041401007387 */ /* 0x0001e80000100800 */
[----:B------:R1:W-:Y:S01]  /*1cab0*/  STL [R1+0x2ee8], R13 ;  /* 0x002ee80d01007387 */ /* 0x0003e20000100800 */
[----:B0-----:R-:W-:-:S03]  /*1cac0*/  LEA.HI.X.SX32 R20, R28, R3, 0x1, P1 ;  /* 0x000000031c147211 */ /* 0x001fc600008f0eff */
[----:B-1----:R-:W5:Y:S01]  /*1cad0*/  LDL.LU R13, [R1+0x284] ;  /* 0x00028400010d7983 */ /* 0x002f620000300800 */
        /* <DEDUP_REMOVED lines=11> */
[----:B------:R-:W-:Y:S04]  /*1cb90*/  STL [R1+0x28b0], R21 ;  /* 0x0028b01501007387 */ /* 0x000fe80000100800 */
[----:B------:R0:W-:Y:S02]  /*1cba0*/  STL [R1+0x2890], R20 ;  /* 0x0028901401007387 */ /* 0x0001e40000100800 */
[-C--:B0-----:R-:W-:Y:S02]  /*1cbb0*/  LEA.HI.X.SX32 R20, R11, R3.reuse, 0x1, P6 ;  /* 0x000000030b147211 */ /* 0x081fe400030f0eff */
[----:B----4-:R-:W-:Y:S01]  /*1cbc0*/  IADD3 R21, P4, PT, R6, R2, RZ ;  /* 0x0000000206157210 */ /* 0x010fe20007f9e0ff */
[----:B------:R-:W3:Y:S04]  /*1cbd0*/  LDL.LU R11, [R1+0x278] ;  /* 0x00027800010b7983 */ /* 0x000ee80000300800 */
[----:B------:R-:W-:Y:S04]  /*1cbe0*/  STL [R1+0x28b8], R21 ;  /* 0x0028b81501007387 */ /* 0x000fe80000100800 */
[----:B------:R0:W-:Y:S02]  /*1cbf0*/  STL [R1+0x2894], R20 ;  /* 0x0028941401007387 */ /* 0x0001e40000100800 */
[----:B0-----:R-:W-:-:S02]  /*1cc00*/  LEA.HI.X.SX32 R20, R10, R3, 0x1, P5 ;  /* 0x000000030a147211 */ /* 0x001fc400028f0eff */
[-C--:B-----5:R-:W-:Y:S01]  /*1cc10*/  IADD3 R21, P6, PT, R5, R2.reuse, RZ ;  /* 0x0000000205157210 */ /* 0x0a0fe20007fde0ff */
        /* <DEDUP_REMOVED lines=14> */
[----:B------:R-:W-:Y:S01]  /*1cd00*/  IADD3 R21, P2, PT, R29, R2, RZ ;  /* 0x000000021d157210 */ /* 0x000fe20007f5e0ff */
        /* <DEDUP_REMOVED lines=9> */
[-C--:B------:R-:W-:Y:S01]  /*1cda0*/  IADD3 R21, P0, PT, R15, R2.reuse, RZ ;  /* 0x000000020f157210 */ /* 0x080fe20007f1e0ff */
        /* <DEDUP_REMOVED lines=94> */
[----:B------:R-:W4:Y:S01]  /*1d390*/  LDL.LU R17, [R1+0x1f8] ;  /* 0x0001f80001117983 */ /* 0x000f220000300800 */
[----:B-----5:R-:W-:-:S05]  /*1d3a0*/  IADD3 R21, P2, PT, R13, R2, RZ ;  /* 0x000000020d157210 */ /* 0x020fca0007f5e0ff */
[----:B------:R-:W-:Y:S04]  /*1d3b0*/  STL [R1+0x2980], R21 ;  /* 0x0029801501007387 */ /* 0x000fe80000100800 */
[----:B------:R0:W-:Y:S02]  /*1d3c0*/  STL [R1+0x294c], R20 ;  /* 0x00294c1401007387 */ /* 0x0001e40000100800 */
[-C--:B0-----:R-:W-:Y:S02]  /*1d3d0*/  LEA.HI.X.SX32 R20, R4, R3.reuse, 0x1, P0 ;  /* 0x0000000304147211 */ /* 0x081fe400000f0eff */
        /* <DEDUP_REMOVED lines=15> */
[----:B------:R-:W5:Y:S01]  /*1d4d0*/  LDL.LU R15, [R1+0x1e8] ;  /* 0x0001e800010f7983 */ /* 0x000f620000300800 */
[----:B------:R-:W-:-:S05]  /*1d4e0*/  IADD3 R21, P6, PT, R10, R2, RZ ;  /* 0x000000020a157210 */ /* 0x000fca0007fde0ff */
[----:B------:R-:W-:Y:S04]  /*1d4f0*/  STL [R1+0x29a0], R21 ;  /* 0x0029a01501007387 */ /* 0x000fe80000100800 */
[----:B------:R0:W-:Y:S02]  /*1d500*/  STL [R1+0x296c], R20 ;  /* 0x00296c1401007387 */ /* 0x0001e40000100800 */
[----:B0-----:R-:W-:Y:S02]  /*1d510*/  LEA.HI.X.SX32 R20, R14, R3, 0x1, P3 ;  /* 0x000000030e147211 */ /* 0x001fe400018f0eff */
        /* <DEDUP_REMOVED lines=178> */
[----:B------:R0:W-:Y:S01]  /*1e040*/  STL [R1+0x2a8c], R20 ;  /* 0x002a8c1401007387 */ /* 0x0001e20000100800 */
[----:B------:R-:W-:-:S02]  /*1e050*/  LEA.HI.X.SX32 R19, R19, R3, 0x1, P1 ;  /* 0x0000000313137211 */ /* 0x000fc400008f0eff */
[----:B0-----:R-:W-:Y:S02]  /*1e060*/  LEA.HI.X.SX32 R20, R12, R3, 0x1, P2 ;  /* 0x000000030c147211 */ /* 0x001fe400010f0eff */
[----:B------:R-:W5:Y:S01]  /*1e070*/  LDL.LU R12, [R1+0x14c] ;  /* 0x00014c00010c7983 */ /* 0x000f620000300800 */
[----:B------:R-:W-:-:S05]  /*1e080*/  IADD3 R21, P3, PT, R18, R2, RZ ;  /* 0x0000000212157210 */ /* 0x000fca0007f7e0ff */
[----:B------:R-:W-:Y:S04]  /*1e090*/  STL [R1+0x2ac8], R21 ;  /* 0x002ac81501007387 */ /* 0x000fe80000100800 */
[----:B------:R0:W-:Y:S04]  /*1e0a0*/  STL [R1+0x2a94], R20 ;  /* 0x002a941401007387 */ /* 0x0001e80000100800 */
[----:B0-----:R-:W5:Y:S01]  /*1e0b0*/  LDL.LU R20, [R1+0x148] ;  /* 0x0001480001147983 */ /* 0x001f620000300800 */
        /* <DEDUP_REMOVED lines=21> */
[----:B------:R-:W-:Y:S01]  /*1e210*/  STL [R1+0x2af0], R21 ;  /* 0x002af01501007387 */ /* 0x000fe20000100800 */
[----:B------:R-:W-:-:S03]  /*1e220*/  LEA.HI.X.SX32 R18, R18, R3, 0x1, P3 ;  /* 0x0000000312127211 */ /* 0x000fc600018f0eff */
[----:B------:R0:W-:Y:S04]  /*1e230*/  STL [R1+0x2abc], R19 ;  /* 0x002abc1301007387 */ /* 0x0001e80000100800 */
[----:B0-----:R-:W3:Y:S01]  /*1e240*/  LDL.LU R19, [R1+0x134] ;  /* 0x0001340001137983 */ /* 0x001ee20000300800 */
[----:B----4-:R-:W-:-:S05]  /*1e250*/  IADD3 R21, P5, PT, R29, R2, RZ ;  /* 0x000000021d157210 */ /* 0x010fca0007fbe0ff */
[----:B------:R-:W-:Y:S04]  /*1e260*/  STL [R1+0x2af8], R21 ;  /* 0x002af81501007387 */ /* 0x000fe80000100800 */
[----:B------:R0:W-:Y:S02]  /*1e270*/  STL [R1+0x2ac4], R18 ;  /* 0x002ac41201007387 */ /* 0x0001e40000100800 */
[----:B0-----:R-:W-:Y:S02]  /*1e280*/  LEA.HI.X.SX32 R18, R7, R3, 0x1, P2 ;  /* 0x0000000307127211 */ /* 0x001fe400010f0eff */
[----:B------:R-:W4:Y:S01]  /*1e290*/  LDL.LU R7, [R1+0x130] ;  /* 0x0001300001077983 */ /* 0x000f220000300800 */
[----:B-----5:R-:W-:-:S05]  /*1e2a0*/  IADD3 R21, P3, PT, R16, R2, RZ ;  /* 0x0000000210157210 */ /* 0x020fca0007f7e0ff */
[----:B------:R0:W-:Y:S04]  /*1e2b0*/  STL [R1+0x2b00], R21 ;  /* 0x002b001501007387 */ /* 0x0001e80000100800 */
[----:B------:R1:W-:Y:S01]  /*1e2c0*/  STL [R1+0x2acc], R18 ;  /* 0x002acc1201007387 */ /* 0x0003e20000100800 */
[-C--:B0-----:R-:W-:Y:S02]  /*1e2d0*/  IADD3 R21, P2, PT, R15, R2.reuse, RZ ;  /* 0x000000020f157210 */ /* 0x081fe40007f5e0ff */
[----:B-1----:R-:W-:Y:S02]  /*1e2e0*/  LEA.HI.X.SX32 R18, R6, R3, 0x1, P1 ;  /* 0x0000000306127211 */ /* 0x002fe400008f0eff */
[----:B------:R-:W5:Y:S04]  /*1e2f0*/  LDL.LU R6, [R1+0x12c] ;  /* 0x00012c0001067983 */ /* 0x000f680000300800 */
[----:B------:R0:W-:Y:S04]  /*1e300*/  STL [R1+0x2b08], R21 ;  /* 0x002b081501007387 */ /* 0x0001e80000100800 */
[----:B------:R1:W-:Y:S01]  /*1e310*/  STL [R1+0x2ad4], R18 ;  /* 0x002ad41201007387 */ /* 0x0003e20000100800 */
[----:B0-----:R-:W-:-:S02]  /*1e320*/  IADD3 R21, P1, PT, R14, R2, RZ ;  /* 0x000000020e157210 */ /* 0x001fc40007f3e0ff */
[-C--:B-1----:R-:W-:Y:S02]  /*1e330*/  LEA.HI.X.SX32 R18, R5, R3.reuse, 0x1, P0 ;  /* 0x0000000305127211 */ /* 0x082fe400000f0eff */
[----:B------:R-:W5:Y:S04]  /*1e340*/  LDL.LU R5, [R1+0x128] ;  /* 0x0001280001057983 */ /* 0x000f680000300800 */
[----:B------:R0:W-:Y:S01]  /*1e350*/  STL [R1+0x2b10], R21 ;  /* 0x002b101501007387 */ /* 0x0001e20000100800 */
[----:B------:R-:W-:-:S03]  /*1e360*/  LEA.HI.X.SX32 R17, R17, R3, 0x1, P4 ;  /* 0x0000000311117211 */ /* 0x000fc600020f0eff */
        /* <DEDUP_REMOVED lines=13> */
[----:B------:R-:W-:Y:S01]  /*1e440*/  STL [R1+0x2b28], R21 ;  /* 0x002b281501007387 */ /* 0x000fe20000100800 */
[----:B------:R-:W-:-:S03]  /*1e450*/  LEA.HI.X.SX32 R16, R16, R3, 0x1, P3 ;  /* 0x0000000310107211 */ /* 0x000fc600018f0eff */
        /* <DEDUP_REMOVED lines=23> */
[----:B------:R-:W-:Y:S01]  /*1e5d0*/  STL [R1+0x2b50], R21 ;  /* 0x002b501501007387 */ /* 0x000fe20000100800 */
[----:B------:R-:W-:-:S03]  /*1e5e0*/  LEA.HI.X.SX32 R22, R20, R3, 0x1, P6 ;  /* 0x0000000314167211 */ /* 0x000fc600030f0eff */
[----:B------:R0:W-:Y:S01]  /*1e5f0*/  STL [R1+0x2b1c], R12 ;  /* 0x002b1c0c01007387 */ /* 0x0001e20000100800 */
[----:B------:R-:W-:-:S03]  /*1e600*/  LEA.HI.X.SX32 R20, R11, R3, 0x1, P5 ;  /* 0x000000030b147211 */ /* 0x000fc600028f0eff */
[----:B0-----:R-:W3:Y:S01]  /*1e610*/  LDL.LU R12, [R1+0x104] ;  /* 0x00010400010c7983 */ /* 0x001ee20000300800 */
[----:B----4-:R-:W-:-:S05]  /*1e620*/  IADD3 R21, P4, PT, R7, R2, RZ ;  /* 0x0000000207157210 */ /* 0x010fca0007f9e0ff */
[----:B------:R5:W-:Y:S04]  /*1e630*/  STL [R1+0x2b58], R21 ;  /* 0x002b581501007387 */ /* 0x000be80000100800 */
[----:B------:R-:W-:Y:S04]  /*1e640*/  STL [R1+0x2b24], R22 ;  /* 0x002b241601007387 */ /* 0x000fe80000100800 */
        /* <DEDUP_REMOVED lines=30> */
[----:B------:R-:W-:Y:S01]  /*1e830*/  IADD3 R21, P4, PT, R16, R2, RZ ;  /* 0x0000000210157210 */ /* 0x000fe20007f9e0ff */
[----:B------:R-:W5:Y:S04]  /*1e840*/  LDL.LU R6, [R1+0xe8] ;  /* 0x0000e80001067983 */ /* 0x000f680000300800 */
[----:B------:R0:W-:Y:S04]  /*1e850*/  STL [R1+0x2b90], R21 ;  /* 0x002b901501007387 */ /* 0x0001e80000100800 */
[----:B------:R1:W-:Y:S01]  /*1e860*/  STL [R1+0x2b5c], R19 ;  /* 0x002b5c1301007387 */ /* 0x0003e20000100800 */
[----:B------:R-:W-:-:S02]  /*1e870*/  LEA.HI.X.SX32 R18, R18, R3, 0x1, P3 ;  /* 0x0000000312127211 */ /* 0x000fc400018f0eff */
[-C--:B0-----:R-:W-:Y:S02]  /*1e880*/  IADD3 R21, P6, PT, R15, R2.reuse, RZ ;  /* 0x000000020f157210 */ /* 0x081fe40007fde0ff */
[----:B-1----:R-:W-:Y:S02]  /*1e890*/  LEA.HI.X.SX32 R19, R5, R3, 0x1, P5 ;  /* 0x0000000305137211 */ /* 0x002fe400028f0eff */
[----:B------:R-:W5:Y:S04]  /*1e8a0*/  LDL.LU R5, [R1+0xe4] ;  /* 0x0000e40001057983 */ /* 0x000f680000300800 */
[----:B------:R-:W-:Y:S04]  /*1e8b0*/  STL [R1+0x2b98], R21 ;  /* 0x002b981501007387 */ /* 0x000fe80000100800 */
[----:B------:R0:W-:Y:S04]  /*1e8c0*/  STL [R1+0x2b64], R19 ;  /* 0x002b641301007387 */ /* 0x0001e80000100800 */
[----:B0-----:R-:W5:Y:S01]  /*1e8d0*/  LDL.LU R19, [R1+0xe0] ;  /* 0x0000e00001137983 */ /* 0x001f620000300800 */
[----:B--2---:R-:W-:-:S05]  /*1e8e0*/  IADD3 R21, P5, PT, R14, R2, RZ ;  /* 0x000000020e157210 */ /* 0x004fca0007fbe0ff */
[----:B------:R-:W-:Y:S04]  /*1e8f0*/  STL [R1+0x2ba0], R21 ;  /* 0x002ba01501007387 */ /* 0x000fe80000100800 */
[----:B------:R0:W-:Y:S01]  /*1e900*/  STL [R1+0x2b6c], R18 ;  /* 0x002b6c1201007387 */ /* 0x0001e20000100800 */
[----:B------:R-:W-:Y:S02]  /*1e910*/  IADD3 R22, P3, PT, R13, R2, RZ ;  /* 0x000000020d167210 */ /* 0x000fe40007f7e0ff */
[----:B0-----:R-:W-:-:S03]  /*1e920*/  LEA.HI.X.SX32 R18, R4, R3, 0x1, P2 ;  /* 0x0000000304127211 */ /* 0x001fc600010f0eff */
[----:B------:R-:W-:Y:S04]  /*1e930*/  STL [R1+0x2ba8], R22 ;  /* 0x002ba81601007387 */ /* 0x000fe80000100800 */
[----:B------:R-:W2:Y:S04]  /*1e940*/  LDL.LU R4, [R1+0xdc] ;  /* 0x0000dc0001047983 */ /* 0x000ea80000300800 */
[----:B------:R0:W-:Y:S01]  /*1e950*/  STL [R1+0x2b74], R18 ;  /* 0x002b741201007387 */ /* 0x0001e20000100800 */
[-C--:B------:R-:W-:Y:S02]  /*1e960*/  LEA.HI.X.SX32 R17, R17, R3.reuse, 0x1, P0 ;  /* 0x0000000311117211 */ /* 0x080fe400000f0eff */
[----:B0-----:R-:W-:-:S02]  /*1e970*/  LEA.HI.X.SX32 R18, R29, R3, 0x1, P1 ;  /* 0x000000031d127211 */ /* 0x001fc400008f0eff */
[----:B---3--:R-:W-:-:S05]  /*1e980*/  IADD3 R21, P2, PT, R12, R2, RZ ;  /* 0x000000020c157210 */ /* 0x008fca0007f5e0ff */
[----:B------:R4:W-:Y:S04]  /*1e990*/  STL [R1+0x2bb0], R21 ;  /* 0x002bb01501007387 */ /* 0x0009e80000100800 */
[----:B------:R-:W3:Y:S04]  /*1e9a0*/  LDL.LU R29, [R1+0xd8] ;  /* 0x0000d800011d7983 */ /* 0x000ee80000300800 */
[----:B------:R0:W-:Y:S01]  /*1e9b0*/  STL [R1+0x2b7c], R18 ;  /* 0x002b7c1201007387 */ /* 0x0001e20000100800 */
[----:B----4-:R-:W-:-:S03]  /*1e9c0*/  IADD3 R21, P1, PT, R11, R2, RZ ;  /* 0x000000020b157210 */ /* 0x010fc60007f3e0ff */
[----:B0-----:R-:W4:Y:S04]  /*1e9d0*/  LDL.LU R18, [R1+0xd4] ;  /* 0x0000d40001127983 */ /* 0x001f280000300800 */
[----:B------:R-:W-:Y:S01]  /*1e9e0*/  STL [R1+0x2bb8], R21 ;  /* 0x002bb81501007387 */ /* 0x000fe20000100800 */
[----:B------:R-:W-:-:S03]  /*1e9f0*/  LEA.HI.X.SX32 R16, R16, R3, 0x1, P4 ;  /* 0x0000000310107211 */ /* 0x000fc600020f0eff */
[----:B------:R0:W-:Y:S01]  /*1ea00*/  STL [R1+0x2b84], R17 ;  /* 0x002b841101007387 */ /* 0x0001e20000100800 */
[----:B------:R-:W-:-:S03]  /*1ea10*/  LEA.HI.X.SX32 R15, R15, R3, 0x1, P6 ;  /* 0x000000030f0f7211 */ /* 0x000fc600030f0eff */
[----:B0-----:R-:W4:Y:S01]  /*1ea20*/  LDL.LU R17, [R1+0xd0] ;  /* 0x0000d00001117983 */ /* 0x001f220000300800 */
[----:B-----5:R-:W-:-:S05]  /*1ea30*/  IADD3 R21, P0, PT, R10, R2, RZ ;  /* 0x000000020a157210 */ /* 0x020fca0007f1e0ff */
        /* <DEDUP_REMOVED lines=10> */
[----:B------:R0:W-:Y:S04]  /*1eae0*/  STL [R1+0x2bd0], R21 ;  /* 0x002bd01501007387 */ /* 0x0001e80000100800 */
[----:B------:R1:W-:Y:S01]  /*1eaf0*/  STL [R1+0x2b9c], R14 ;  /* 0x002b9c0e01007387 */ /* 0x0003e20000100800 */
[----:B------:R-:W-:Y:S02]  /*1eb00*/  LEA.HI.X.SX32 R12, R12, R3, 0x1, P2 ;  /* 0x000000030c0c7211 */ /* 0x000fe400010f0eff */
[-C--:B0-----:R-:W-:Y:S01]  /*1eb10*/  IADD3 R21, P5, PT, R20, R2.reuse, RZ ;  /* 0x0000000214157210 */ /* 0x081fe20007fbe0ff */
[----:B-1----:R-:W5:Y:S04]  /*1eb20*/  LDL.LU R14, [R1+0xc4] ;  /* 0x0000c400010e7983 */ /* 0x002f680000300800 */
        /* <DEDUP_REMOVED lines=8> */
[----:B------:R-:W-:-:S05]  /*1ebb0*/  IADD3 R22, P2, PT, R6, R2, RZ ;  /* 0x0000000206167210 */ /* 0x000fca0007f5e0ff */
[----:B------:R0:W-:Y:S04]  /*1ebc0*/  STL [R1+0x2be8], R22 ;  /* 0x002be81601007387 */ /* 0x0001e80000100800 */
[----:B------:R-:W5:Y:S04]  /*1ebd0*/  LDL.LU R11, [R1+0xb8] ;  /* 0x0000b800010b7983 */ /* 0x000f680000300800 */
[----:B------:R1:W-:Y:S01]  /*1ebe0*/  STL [R1+0x2bb4], R21 ;  /* 0x002bb41501007387 */ /* 0x0003e20000100800 */
[----:B0-----:R-:W-:Y:S02]  /*1ebf0*/  IADD3 R22, P1, PT, R5, R2, RZ ;  /* 0x0000000205167210 */ /* 0x001fe40007f3e0ff */
[----:B-1----:R-:W-:-:S03]  /*1ec00*/  LEA.HI.X.SX32 R21, R10, R3, 0x1, P0 ;  /* 0x000000030a157211 */ /* 0x002fc600000f0eff */
[----:B------:R0:W-:Y:S04]  /*1ec10*/  STL [R1+0x2bf0], R22 ;  /* 0x002bf01601007387 */ /* 0x0001e80000100800 */
[----:B------:R-:W5:Y:S04]  /*1ec20*/  LDL.LU R10, [R1+0xb4] ;  /* 0x0000b400010a7983 */ /* 0x000f680000300800 */
[----:B------:R1:W-:Y:S01]  /*1ec30*/  STL [R1+0x2bbc], R21 ;  /* 0x002bbc1501007387 */ /* 0x0003e20000100800 */
[----:B0-----:R-:W-:Y:S02]  /*1ec40*/  IADD3 R22, P0, PT, R19, R2, RZ ;  /* 0x0000000213167210 */ /* 0x001fe40007f1e0ff */
[----:B-1----:R-:W-:-:S03]  /*1ec50*/  LEA.HI.X.SX32 R21, R9, R3, 0x1, P4 ;  /* 0x0000000309157211 */ /* 0x002fc600020f0eff */
[----:B------:R0:W-:Y:S04]  /*1ec60*/  STL [R1+0x2bf8], R22 ;  /* 0x002bf81601007387 */ /* 0x0001e80000100800 */
[----:B------:R-:W5:Y:S04]  /*1ec70*/  LDL.LU R9, [R1+0xb0] ;  /* 0x0000b00001097983 */ /* 0x000f680000300800 */
[----:B------:R-:W-:Y:S01]  /*1ec80*/  STL [R1+0x2bc4], R21 ;  /* 0x002bc41501007387 */ /* 0x000fe20000100800 */
[----:B0-----:R-:W-:Y:S02]  /*1ec90*/  LEA.HI.X.SX32 R22, R8, R3, 0x1, P6 ;  /* 0x0000000308167211 */ /* 0x001fe400030f0eff */
[----:B--2---:R-:W-:-:S05]  /*1eca0*/  IADD3 R23, P4, PT, R4, R2, RZ ;  /* 0x0000000204177210 */ /* 0x004fca0007f9e0ff */
[----:B------:R-:W-:Y:S04]  /*1ecb0*/  STL [R1+0x2c00], R23 ;  /* 0x002c001701007387 */ /* 0x000fe80000100800 */
[----:B------:R-:W2:Y:S04]  /*1ecc0*/  LDL.LU R8, [R1+0xac] ;  /* 0x0000ac0001087983 */ /* 0x000ea80000300800 */
[----:B------:R0:W-:Y:S02]  /*1ecd0*/  STL [R1+0x2bcc], R22 ;  /* 0x002bcc1601007387 */ /* 0x0001e40000100800 */
[----:B0-----:R-:W-:-:S02]  /*1ece0*/  LEA.HI.X.SX32 R22, R20, R3, 0x1, P5 ;  /* 0x0000000314167211 */ /* 0x001fc400028f0eff */
[----:B---3--:R-:W-:-:S05]  /*1ecf0*/  IADD3 R21, P6, PT, R29, R2, RZ ;  /* 0x000000021d157210 */ /* 0x008fca0007fde0ff */
[----:B------:R0:W-:Y:S04]  /*1ed00*/  STL [R1+0x2c08], R21 ;  /* 0x002c081501007387 */ /* 0x0001e80000100800 */
[----:B------:R1:W-:Y:S01]  /*1ed10*/  STL [R1+0x2bd4], R22 ;  /* 0x002bd41601007387 */ /* 0x0003e20000100800 */
[----:B----4-:R-:W-:Y:S02]  /*1ed20*/  IADD3 R20, P5, PT, R18, R2, RZ ;  /* 0x0000000212147210 */ /* 0x010fe40007fbe0ff */
[-C--:B0-----:R-:W-:Y:S02]  /*1ed30*/  LEA.HI.X.SX32 R21, R7, R3.reuse, 0x1, P3 ;  /* 0x0000000307157211 */ /* 0x081fe400018f0eff */
[----:B------:R-:W3:Y:S04]  /*1ed40*/  LDL.LU R7, [R1+0xa8] ;  /* 0x0000a80001077983 */ /* 0x000ee80000300800 */
[----:B------:R0:W-:Y:S01]  /*1ed50*/  STL [R1+0x2c10], R20 ;  /* 0x002c101401007387 */ /* 0x0001e20000100800 */
[----:B------:R-:W-:-:S03]  /*1ed60*/  LEA.HI.X.SX32 R6, R6, R3, 0x1, P2 ;  /* 0x0000000306067211 */ /* 0x000fc600010f0eff */
[----:B------:R4:W-:Y:S04]  /*1ed70*/  STL [R1+0x2bdc], R21 ;  /* 0x002bdc1501007387 */ /* 0x0009e80000100800 */
[----:B-1----:R-:W3:Y:S01]  /*1ed80*/  LDL.LU R22, [R1+0xa4] ;  /* 0x0000a40001167983 */ /* 0x002ee20000300800 */
[----:B0-----:R-:W-:-:S05]  /*1ed90*/  IADD3 R20, P3, PT, R17, R2, RZ ;  /* 0x0000000211147210 */ /* 0x001fca0007f7e0ff */
[----:B------:R-:W-:Y:S01]  /*1eda0*/  STL [R1+0x2c18], R20 ;  /* 0x002c181401007387 */ /* 0x000fe20000100800 */
[----:B----4-:R-:W-:-:S03]  /*1edb0*/  LEA.HI.X.SX32 R21, R5, R3, 0x1, P1 ;  /* 0x0000000305157211 */ /* 0x010fc600008f0eff */
[----:B------:R0:W-:Y:S04]  /*1edc0*/  STL [R1+0x2be4], R6 ;  /* 0x002be40601007387 */ /* 0x0001e80000100800 */
[----:B0-----:R-:W4:Y:S01]  /*1edd0*/  LDL.LU R6, [R1+0xa0] ;  /* 0x0000a00001067983 */ /* 0x001f220000300800 */
[----:B-----5:R-:W-:-:S05]  /*1ede0*/  IADD3 R20, P2, PT, R16, R2, RZ ;  /* 0x0000000210147210 */ /* 0x020fca0007f5e0ff */
[----:B------:R0:W-:Y:S04]  /*1edf0*/  STL [R1+0x2c20], R20 ;  /* 0x002c201401007387 */ /* 0x0001e80000100800 */
[----:B------:R-:W5:Y:S04]  /*1ee00*/  LDL.LU R5, [R1+0x9c] ;  /* 0x00009c0001057983 */ /* 0x000f680000300800 */
[----:B------:R1:W-:Y:S01]  /*1ee10*/  STL [R1+0x2bec], R21 ;  /* 0x002bec1501007387 */ /* 0x0003e20000100800 */
[----:B0-----:R-:W-:Y:S02]  /*1ee20*/  IADD3 R20, P1, PT, R15, R2, RZ ;  /* 0x000000020f147210 */ /* 0x001fe40007f3e0ff */
[----:B-1----:R-:W-:-:S03]  /*1ee30*/  LEA.HI.X.SX32 R21, R19, R3, 0x1, P0 ;  /* 0x0000000313157211 */ /* 0x002fc600000f0eff */
[----:B------:R0:W-:Y:S01]  /*1ee40*/  STL [R1+0x2c28], R20 ;  /* 0x002c281401007387 */ /* 0x0001e20000100800 */
[----:B------:R-:W-:-:S03]  /*1ee50*/  LEA.HI.X.SX32 R19, R4, R3, 0x1, P4 ;  /* 0x0000000304137211 */ /* 0x000fc600020f0eff */
[----:B------:R1:W-:Y:S04]  /*1ee60*/  STL [R1+0x2bf4], R21 ;  /* 0x002bf41501007387 */ /* 0x0003e80000100800 */
[----:B------:R-:W5:Y:S01]  /*1ee70*/  LDL.LU R4, [R1+0x98] ;  /* 0x0000980001047983 */ /* 0x000f620000300800 */
[----:B0-----:R-:W-:-:S05]  /*1ee80*/  IADD3 R20, P0, PT, R14, R2, RZ ;  /* 0x000000020e147210 */ /* 0x001fca0007f1e0ff */
[----:B------:R-:W-:Y:S04]  /*1ee90*/  STL [R1+0x2c30], R20 ;  /* 0x002c301401007387 */ /* 0x000fe80000100800 */
[----:B------:R0:W-:Y:S01]  /*1eea0*/  STL [R1+0x2bfc], R19 ;  /* 0x002bfc1301007387 */ /* 0x0001e20000100800 */
[----:B-1----:R-:W-:Y:S02]  /*1eeb0*/  IADD3 R21, P4, PT, R13, R2, RZ ;  /* 0x000000020d157210 */ /* 0x002fe40007f9e0ff */
[----:B0-----:R-:W-:-:S03]  /*1eec0*/  LEA.HI.X.SX32 R19, R29, R3, 0x1, P6 ;  /* 0x000000031d137211 */ /* 0x001fc600030f0eff */
[----:B------:R-:W-:Y:S04]  /*1eed0*/  STL [R1+0x2c38], R21 ;  /* 0x002c381501007387 */ /* 0x000fe80000100800 */
[----:B------:R-:W5:Y:S04]  /*1eee0*/  LDL.LU R29, [R1+0x94] ;  /* 0x00009400011d7983 */ /* 0x000f680000300800 */
[----:B------:R0:W-:Y:S01]  /*1eef0*/  STL [R1+0x2c04], R19 ;  /* 0x002c041301007387 */ /* 0x0001e20000100800 */
[----:B------:R-:W-:Y:S02]  /*1ef00*/  LEA.HI.X.SX32 R17, R17, R3, 0x1, P3 ;  /* 0x0000000311117211 */ /* 0x000fe400018f0eff */
[----:B------:R-:W-:-:S02]  /*1ef10*/  IADD3 R20, P6, PT, R12, R2, RZ ;  /* 0x000000020c147210 */ /* 0x000fc40007fde0ff */
[----:B0-----:R-:W-:-:S03]  /*1ef20*/  LEA.HI.X.SX32 R19, R18, R3, 0x1, P5 ;  /* 0x0000000312137211 */ /* 0x001fc600028f0eff */
[----:B------:R-:W-:Y:S01]  /*1ef30*/  STL [R1+0x2c40], R20 ;  /* 0x002c401401007387 */ /* 0x000fe20000100800 */
[----:B------:R-:W-:-:S03]  /*1ef40*/  IADD3 R18, P5, PT, R11, R2, RZ ;  /* 0x000000020b127210 */ /* 0x000fc60007fbe0ff */
[----:B------:R-:W-:Y:S04]  /*1ef50*/  STL [R1+0x2c0c], R19 ;  /* 0x002c0c1301007387 */ /* 0x000fe80000100800 */
[----:B------:R-:W5:Y:S04]  /*1ef60*/  LDL.LU R21, [R1+0x90] ;  /* 0x0000900001157983 */ /* 0x000f680000300800 */
[----:B------:R0:W-:Y:S04]  /*1ef70*/  STL [R1+0x2c48], R18 ;  /* 0x002c481201007387 */ /* 0x0001e80000100800 */
[----:B------:R1:W-:Y:S01]  /*1ef80*/  STL [R1+0x2c14], R17 ;  /* 0x002c141101007387 */ /* 0x0003e20000100800 */
[----:B------:R-:W-:-:S02]  /*1ef90*/  LEA.HI.X.SX32 R15, R15, R3, 0x1, P1 ;  /* 0x000000030f0f7211 */ /* 0x000fc400008f0eff */
[----:B0-----:R-:W-:Y:S02]  /*1efa0*/  IADD3 R18, P3, PT, R10, R2, RZ ;  /* 0x000000020a127210 */ /* 0x001fe40007f7e0ff */
[----:B-1----:R-:W-:-:S03]  /*1efb0*/  LEA.HI.X.SX32 R17, R16, R3, 0x1, P2 ;  /* 0x0000000310117211 */ /* 0x002fc600010f0eff */
[----:B------:R0:W-:Y:S04]  /*1efc0*/  STL [R1+0x2c50], R18 ;  /* 0x002c501201007387 */ /* 0x0001e80000100800 */
[----:B------:R-:W5:Y:S04]  /*1efd0*/  LDL.LU R20, [R1+0x8c] ;  /* 0x00008c0001147983 */ /* 0x000f680000300800 */
[----:B------:R-:W-:Y:S01]  /*1efe0*/  STL [R1+0x2c1c], R17 ;  /* 0x002c1c1101007387 */ /* 0x000fe20000100800 */
[----:B------:R-:W-:-:S05]  /*1eff0*/  IADD3 R16, P2, PT, R9, R2, RZ ;  /* 0x0000000209107210 */ /* 0x000fca0007f5e0ff */
[----:B------:R-:W-:Y:S04]  /*1f000*/  STL [R1+0x2c58], R16 ;  /* 0x002c581001007387 */ /* 0x000fe80000100800 */
[----:B------:R-:W5:Y:S04]  /*1f010*/  LDL.LU R19, [R1+0x88] ;  /* 0x0000880001137983 */ /* 0x000f680000300800 */
[----:B------:R1:W-:Y:S04]  /*1f020*/  STL [R1+0x2c24], R15 ;  /* 0x002c240f01007387 */ /* 0x0003e80000100800 */
[----:B0-----:R-:W5:Y:S01]  /*1f030*/  LDL.LU R18, [R1+0x84] ;  /* 0x0000840001127983 */ /* 0x001f620000300800 */
[----:B-1----:R-:W-:-:S02]  /*1f040*/  LEA.HI.X.SX32 R15, R14, R3, 0x1, P0 ;  /* 0x000000030e0f7211 */ /* 0x002fc400000f0eff */
[----:B--2---:R-:W-:-:S05]  /*1f050*/  IADD3 R16, P1, PT, R8, R2, RZ ;  /* 0x0000000208107210 */ /* 0x004fca0007f3e0ff */
[----:B------:R0:W-:Y:S04]  /*1f060*/  STL [R1+0x2c60], R16 ;  /* 0x002c601001007387 */ /* 0x0001e80000100800 */
[----:B------:R-:W2:Y:S04]  /*1f070*/  LDL.LU R17, [R1+0x80] ;  /* 0x0000800001117983 */ /* 0x000ea80000300800 */
[----:B------:R1:W-:Y:S04]  /*1f080*/  STL [R1+0x2c2c], R15 ;  /* 0x002c2c0f01007387 */ /* 0x0003e80000100800 */
[----:B0-----:R-:W2:Y:S01]  /*1f090*/  LDL.LU R16, [R1+0x7c] ;  /* 0x00007c0001107983 */ /* 0x001ea20000300800 */
[----:B------:R-:W-:-:S02]  /*1f0a0*/  LEA.HI.X.SX32 R13, R13, R3, 0x1, P4 ;  /* 0x000000030d0d7211 */ /* 0x000fc400020f0eff */
[----:B------:R-:W-:Y:S02]  /*1f0b0*/  LEA.HI.X.SX32 R10, R10, R3, 0x1, P3 ;  /* 0x000000030a0a7211 */ /* 0x000fe400018f0eff */
[----:B---3--:R-:W-:-:S05]  /*1f0c0*/  IADD3 R14, P0, PT, R7, R2, RZ ;  /* 0x00000002070e7210 */ /* 0x008fca0007f1e0ff */
[----:B------:R0:W-:Y:S04]  /*1f0d0*/  STL [R1+0x2c68], R14 ;  /* 0x002c680e01007387 */ /* 0x0001e80000100800 */
[----:B------:R-:W-:Y:S01]  /*1f0e0*/  STL [R1+0x2c34], R13 ;  /* 0x002c340d01007387 */ /* 0x000fe20000100800 */
[-C--:B-1----:R-:W-:Y:S02]  /*1f0f0*/  IADD3 R15, P4, PT, R22, R2.reuse, RZ ;  /* 0x00000002160f7210 */ /* 0x082fe40007f9e0ff */
[-C--:B0-----:R-:W-:Y:S02]  /*1f100*/  LEA.HI.X.SX32 R14, R12, R3.reuse, 0x1, P6 ;  /* 0x000000030c0e7211 */ /* 0x081fe400030f0eff */
[----:B------:R-:W-:Y:S01]  /*1f110*/  LEA.HI.X.SX32 R12, R11, R3, 0x1, P5 ;  /* 0x000000030b0c7211 */ /* 0x000fe200028f0eff */
[----:B------:R0:W-:Y:S04]  /*1f120*/  STL [R1+0x2c70], R15 ;  /* 0x002c700f01007387 */ /* 0x0001e80000100800 */
[----:B------:R1:W-:Y:S04]  /*1f130*/  STL [R1+0x2c3c], R14 ;  /* 0x002c3c0e01007387 */ /* 0x0003e80000100800 */
[----:B0-----:R-:W3:Y:S01]  /*1f140*/  LDL.LU R15, [R1+0x78] ;  /* 0x00007800010f7983 */ /* 0x001ee20000300800 */
[----:B----4-:R-:W-:-:S05]  /*1f150*/  IADD3 R13, P6, PT, R6, R2, RZ ;  /* 0x00000002060d7210 */ /* 0x010fca0007fde0ff */
[----:B------:R0:W-:Y:S04]  /*1f160*/  STL [R1+0x2c78], R13 ;  /* 0x002c780d01007387 */ /* 0x0001e80000100800 */
[----:B------:R4:W-:Y:S04]  /*1f170*/  STL [R1+0x2c44], R12 ;  /* 0x002c440c01007387 */ /* 0x0009e80000100800 */
[----:B-1----:R-:W3:Y:S01]  /*1f180*/  LDL.LU R14, [R1+0x74] ;  /* 0x00007400010e7983 */ /* 0x002ee20000300800 */
[----:B-----5:R-:W-:-:S05]  /*1f190*/  IADD3 R11, P5, PT, R5, R2, RZ ;  /* 0x00000002050b7210 */ /* 0x020fca0007fbe0ff */
[----:B------:R1:W-:Y:S04]  /*1f1a0*/  STL [R1+0x2c80], R11 ;  /* 0x002c800b01007387 */ /* 0x0003e80000100800 */
[----:B0-----:R-:W5:Y:S04]  /*1f1b0*/  LDL.LU R13, [R1+0x70] ;  /* 0x00007000010d7983 */ /* 0x001f680000300800 */
[----:B------:R0:W-:Y:S04]  /*1f1c0*/  STL [R1+0x2c4c], R10 ;  /* 0x002c4c0a01007387 */ /* 0x0001e80000100800 */
[----:B----4-:R-:W4:Y:S01]  /*1f1d0*/  LDL.LU R12, [R1+0x68] ;  /* 0x00006800010c7983 */ /* 0x010f220000300800 */
[----:B-1----:R-:W-:-:S02]  /*1f1e0*/  IADD3 R11, P3, PT, R4, R2, RZ ;  /* 0x00000002040b7210 */ /* 0x002fc40007f7e0ff */
[----:B0-----:R-:W-:-:S03]  /*1f1f0*/  LEA.HI.X.SX32 R10, R9, R3, 0x1, P2 ;  /* 0x00000003090a7211 */ /* 0x001fc600010f0eff */
[----:B------:R0:W-:Y:S01]  /*1f200*/  STL [R1+0x2c88], R11 ;  /* 0x002c880b01007387 */ /* 0x0001e20000100800 */
[----:B------:R-:W-:-:S03]  /*1f210*/  LEA.HI.X.SX32 R8, R8, R3, 0x1, P1 ;  /* 0x0000000308087211 */ /* 0x000fc600008f0eff */
[----:B0-----:R-:W4:Y:S04]  /*1f220*/  LDL.LU R11, [R1+0x6c] ;  /* 0x00006c00010b7983 */ /* 0x001f280000300800 */
[----:B------:R0:W-:Y:S01]  /*1f230*/  STL [R1+0x2c54], R10 ;  /* 0x002c540a01007387 */ /* 0x0001e20000100800 */
[----:B------:R-:W-:-:S03]  /*1f240*/  LEA.HI.X.SX32 R23, R7, R3, 0x1, P0 ;  /* 0x0000000307177211 */ /* 0x000fc600000f0eff */
[----:B0-----:R-:W4:Y:S01]  /*1f250*/  LDL.LU R10, [R1+0x60] ;  /* 0x00006000010a7983 */ /* 0x001f220000300800 */
[----:B------:R-:W-:-:S05]  /*1f260*/  IADD3 R9, P2, PT, R29, R2, RZ ;  /* 0x000000021d097210 */ /* 0x000fca0007f5e0ff */
[----:B------:R0:W-:Y:S04]  /*1f270*/  STL [R1+0x2c90], R9 ;  /* 0x002c900901007387 */ /* 0x0001e80000100800 */
[----:B0-----:R-:W4:Y:S04]  /*1f280*/  LDL.LU R9, [R1+0x58] ;  /* 0x0000580001097983 */ /* 0x001f280000300800 */
[----:B------:R0:W-:Y:S01]  /*1f290*/  STL [R1+0x2c5c], R8 ;  /* 0x002c5c0801007387 */ /* 0x0001e20000100800 */
[----:B------:R-:W-:-:S03]  /*1f2a0*/  IADD3 R24, P1, PT, R21, R2, RZ ;  /* 0x0000000215187210 */ /* 0x000fc60007f3e0ff */
[----:B0-----:R-:W4:Y:S04]  /*1f2b0*/  LDL.LU R8, [R1+0x50] ;  /* 0x0000500001087983 */ /* 0x001f280000300800 */
[----:B------:R0:W-:Y:S04]  /*1f2c0*/  STL [R1+0x2c98], R24 ;  /* 0x002c981801007387 */ /* 0x0001e80000100800 */
[----:B------:R-:W4:Y:S04]  /*1f2d0*/  LDL.LU R7, [R1+0x48] ;  /* 0x0000480001077983 */ /* 0x000f280000300800 */
[----:B------:R1:W-:Y:S01]  /*1f2e0*/  STL [R1+0x2c64], R23 ;  /* 0x002c641701007387 */ /* 0x0003e20000100800 */
[----:B0-----:R-:W-:-:S02]  /*1f2f0*/  LEA.HI.X.SX32 R24, R22, R3, 0x1, P4 ;  /* 0x0000000316187211 */ /* 0x001fc400020f0eff */
[-C--:B------:R-:W-:Y:S02]  /*1f300*/  LEA.HI.X.SX32 R22, R6, R3.reuse, 0x1, P6 ;  /* 0x0000000306167211 */ /* 0x080fe400030f0eff */
[----:B------:R-:W-:Y:S02]  /*1f310*/  LEA.HI.X.SX32 R5, R5, R3, 0x1, P5 ;  /* 0x0000000305057211 */ /* 0x000fe400028f0eff */
[----:B------:R-:W-:-:S05]  /*1f320*/  IADD3 R25, P0, PT, R20, R2, RZ ;  /* 0x0000000214197210 */ /* 0x000fca0007f1e0ff */
[----:B------:R-:W-:Y:S04]  /*1f330*/  STL [R1+0x2ca0], R25 ;  /* 0x002ca01901007387 */ /* 0x000fe80000100800 */
[----:B------:R-:W-:Y:S01]  /*1f340*/  STL [R1+0x2c6c], R24 ;  /* 0x002c6c1801007387 */ /* 0x000fe20000100800 */
[----:B-1----:R-:W-:-:S05]  /*1f350*/  IADD3 R23, P4, PT, R19, R2, RZ ;  /* 0x0000000213177210 */ /* 0x002fca0007f9e0ff */
[----:B------:R-:W-:Y:S01]  /*1f360*/  STL [R1+0x2ca8], R23 ;  /* 0x002ca81701007387 */ /* 0x000fe20000100800 */
[----:B------:R-:W-:-:S03]  /*1f370*/  IADD3 R6, P6, PT, R18, R2, RZ ;  /* 0x0000000212067210 */ /* 0x000fc60007fde0ff */
[----:B------:R-:W-:Y:S04]  /*1f380*/  STL [R1+0x2c74], R22 ;  /* 0x002c741601007387 */ /* 0x000fe80000100800 */
[----:B------:R0:W-:Y:S04]  /*1f390*/  STL [R1+0x2cb0], R6 ;  /* 0x002cb00601007387 */ /* 0x0001e80000100800 */
[----:B------:R1:W-:Y:S01]  /*1f3a0*/  STL [R1+0x2c7c], R5 ;  /* 0x002c7c0501007387 */ /* 0x0003e20000100800 */
[-C--:B0-----:R-:W-:Y:S02]  /*1f3b0*/  LEA.HI.X.SX32 R6, R4, R3.reuse, 0x1, P3 ;  /* 0x0000000304067211 */ /* 0x081fe400018f0eff */
[----:B------:R-:W-:-:S02]  /*1f3c0*/  LEA.HI.X.SX32 R4, R29, R3, 0x1, P2 ;  /* 0x000000031d047211 */ /* 0x000fc400010f0eff */
[----:B--2---:R-:W-:-:S05]  /*1f3d0*/  IADD3 R22, P5, PT, R17, R2, RZ ;  /* 0x0000000211167210 */ /* 0x004fca0007fbe0ff */
[----:B------:R-:W-:Y:S01]  /*1f3e0*/  STL [R1+0x2cb8], R22 ;  /* 0x002cb81601007387 */ /* 0x000fe20000100800 */
[----:B-1----:R-:W-:-:S03]  /*1f3f0*/  IADD3 R5, P3, PT, R16, R2, RZ ;  /* 0x0000000210057210 */ /* 0x002fc60007f7e0ff */
[----:B------:R0:W-:Y:S04]  /*1f400*/  STL [R1+0x2c84], R6 ;  /* 0x002c840601007387 */ /* 0x0001e80000100800 */
[----:B0-----:R-:W2:Y:S04]  /*1f410*/  LDL.LU R6, [R1+0x54c] ;  /* 0x00054c0001067983 */ /* 0x001ea80000300800 */
[----:B------:R0:W-:Y:S04]  /*1f420*/  STL [R1+0x2cc0], R5 ;  /* 0x002cc00501007387 */ /* 0x0001e80000100800 */
[----:B0-----:R-:W2:Y:S04]  /*1f430*/  LDL.LU R5, [R1+0x548] ;  /* 0x0005480001057983 */ /* 0x001ea80000300800 */
[----:B------:R0:W-:Y:S04]  /*1f440*/  STL [R1+0x2c8c], R4 ;  /* 0x002c8c0401007387 */ /* 0x0001e80000100800 */
[----:B0-----:R-:W2:Y:S04]  /*1f450*/  LDL.LU R4, [R1+0x544] ;  /* 0x0005440001047983 */ /* 0x001ea80000300800 */
[----:B------:R-:W2:Y:S01]  /*1f460*/  LDL.LU R29, [R1+0x540] ;  /* 0x00054000011d7983 */ /* 0x000ea20000300800 */
[----:B------:R-:W-:-:S02]  /*1f470*/  LEA.HI.X.SX32 R23, R21, R3, 0x1, P1 ;  /* 0x0000000315177211 */ /* 0x000fc400008f0eff */
[-C--:B---3--:R-:W-:Y:S02]  /*1f480*/  IADD3 R24, P2, PT, R15, R2.reuse, RZ ;  /* 0x000000020f187210 */ /* 0x088fe40007f5e0ff */
[-C--:B------:R-:W-:Y:S02]  /*1f490*/  LEA.HI.X.SX32 R21, R20, R3.reuse, 0x1, P0 ;  /* 0x0000000314157211 */ /* 0x080fe400000f0eff */
[----:B------:R-:W-:Y:S01]  /*1f4a0*/  LEA.HI.X.SX32 R19, R19, R3, 0x1, P4 ;  /* 0x0000000313137211 */ /* 0x000fe200020f0eff */
[----:B------:R-:W-:Y:S04]  /*1f4b0*/  STL [R1+0x2cc8], R24 ;  /* 0x002cc81801007387 */ /* 0x000fe80000100800 */
[----:B------:R-:W-:Y:S01]  /*1f4c0*/  STL [R1+0x2c94], R23 ;  /* 0x002c941701007387 */ /* 0x000fe20000100800 */
[----:B------:R-:W-:-:S05]  /*1f4d0*/  IADD3 R22, P1, PT, R14, R2, RZ ;  /* 0x000000020e167210 */ /* 0x000fca0007f3e0ff */
[----:B------:R-:W-:Y:S04]  /*1f4e0*/  STL [R1+0x2cd0], R22 ;  /* 0x002cd01601007387 */ /* 0x000fe80000100800 */
[----:B------:R4:W-:Y:S01]  /*1f4f0*/  STL [R1+0x2c9c], R21 ;  /* 0x002c9c1501007387 */ /* 0x0009e20000100800 */
[----:B-----5:R-:W-:-:S05]  /*1f500*/  IADD3 R20, P0, PT, R13, R2, RZ ;  /* 0x000000020d147210 */ /* 0x020fca0007f1e0ff */
[----:B------:R0:W-:Y:S01]  /*1f510*/  STL [R1+0x2cd8], R20 ;  /* 0x002cd81401007387 */ /* 0x0001e20000100800 */
[----:B----4-:R-:W-:-:S03]  /*1f520*/  IADD3 R21, P4, PT, R12, R2, RZ ;  /* 0x000000020c157210 */ /* 0x010fc60007f9e0ff */
[----:B------:R1:W-:Y:S01]  /*1f530*/  STL [R1+0x2ca4], R19 ;  /* 0x002ca41301007387 */ /* 0x0003e20000100800 */
[-C--:B------:R-:W-:Y:S02]  /*1f540*/  LEA.HI.X.SX32 R16, R16, R3.reuse, 0x1, P3 ;  /* 0x0000000310107211 */ /* 0x080fe400018f0eff */
[-C--:B0-----:R-:W-:Y:S02]  /*1f550*/  LEA.HI.X.SX32 R20, R18, R3.reuse, 0x1, P6 ;  /* 0x0000000312147211 */ /* 0x081fe400030f0eff */
[-C--:B------:R-:W-:Y:S01]  /*1f560*/  LEA.HI.X.SX32 R18, R17, R3.reuse, 0x1, P5 ;  /* 0x0000000311127211 */ /* 0x080fe200028f0eff */
[----:B------:R-:W-:Y:S04]  /*1f570*/  STL [R1+0x2cf0], R21 ;  /* 0x002cf01501007387 */ /* 0x000fe80000100800 */
[----:B------:R-:W-:Y:S01]  /*1f580*/  STL [R1+0x2cac], R20 ;  /* 0x002cac1401007387 */ /* 0x000fe20000100800 */
[----:B-1----:R-:W-:Y:S01]  /*1f590*/  IADD3 R19, P6, PT, R11, R2, RZ ;  /* 0x000000020b137210 */ /* 0x002fe20007fde0ff */
[----:B------:R-:W-:Y:S01]  /*1f5a0*/  IMAD R0, R0, UR41, RZ ;  /* 0x0000002900007c24 */ /* 0x000fe2000f8e02ff */
[----:B------:R-:W-:Y:S01]  /*1f5b0*/  LEA.HI.X.SX32 R13, R13, R3, 0x1, P0 ;  /* 0x000000030d0d7211 */ /* 0x000fe200000f0eff */
[----:B------:R-:W-:-:S02]  /*1f5c0*/  UIMAD UR22, UR5, 0x3f, URZ ;  /* 0x0000003f051678a4 */ /* 0x000fc4000f8e02ff */
[----:B------:R-:W-:Y:S01]  /*1f5d0*/  STL [R1+0x2cdc], R19 ;  /* 0x002cdc1301007387 */ /* 0x000fe20000100800 */
[----:B------:R-:W-:-:S03]  /*1f5e0*/  IADD3 R17, P5, PT, R10, R2, RZ ;  /* 0x000000020a117210 */ /* 0x000fc60007fbe0ff */
[----:B------:R-:W-:Y:S01]  /*1f5f0*/  STL [R1+0x2cb4], R18 ;  /* 0x002cb41201007387 */ /* 0x000fe20000100800 */
[-C--:B------:R-:W-:Y:S01]  /*1f600*/  LEA.HI.X.SX32 R12, R12, R3.reuse, 0x1, P4 ;  /* 0x000000030c0c7211 */ /* 0x080fe200020f0eff */
[----:B------:R-:W-:Y:S02]  /*1f610*/  UIMAD UR23, UR5, 0x3e, URZ ;  /* 0x0000003e051778a4 */ /* 0x000fe4000f8e02ff */
[----:B------:R0:W-:Y:S01]  /*1f620*/  STL [R1+0x2ce0], R17 ;  /* 0x002ce01101007387 */ /* 0x0001e20000100800 */
[----:B------:R-:W-:Y:S01]  /*1f630*/  LEA.HI.X.SX32 R11, R11, R3, 0x1, P6 ;  /* 0x000000030b0b7211 */ /* 0x000fe200030f0eff */
[----:B------:R-:W-:Y:S02]  /*1f640*/  UIMAD UR49, UR5, 0x3d, URZ ;  /* 0x0000003d053178a4 */ /* 0x000fe4000f8e02ff */
[----:B------:R1:W-:Y:S01]  /*1f650*/  STL [R1+0x2cbc], R16 ;  /* 0x002cbc1001007387 */ /* 0x0003e20000100800 */
[----:B------:R-:W-:Y:S02]  /*1f660*/  UIMAD UR50, UR5, 0x3c, URZ ;  /* 0x0000003c053278a4 */ /* 0x000fe4000f8e02ff */
[----:B------:R-:W-:-:S02]  /*1f670*/  UIMAD UR51, UR5, 0x3b, URZ ;  /* 0x0000003b053378a4 */ /* 0x000fc4000f8e02ff */
[----:B------:R-:W-:Y:S01]  /*1f680*/  UIMAD UR52, UR5, 0x3a, URZ ;  /* 0x0000003a053478a4 */ /* 0x000fe2000f8e02ff */
[-C--:B0-----:R-:W-:Y:S01]  /*1f690*/  LEA.HI.X.SX32 R17, R15, R3.reuse, 0x1, P2 ;  /* 0x000000030f117211 */ /* 0x081fe200010f0eff */
[----:B------:R-:W-:Y:S01]  /*1f6a0*/  UIMAD UR53, UR5, 0x39, URZ ;  /* 0x00000039053578a4 */ /* 0x000fe2000f8e02ff */
[----:B------:R-:W-:Y:S01]  /*1f6b0*/  LEA.HI.X.SX32 R15, R14, R3, 0x1, P1 ;  /* 0x000000030e0f7211 */ /* 0x000fe200008f0eff */
[----:B------:R-:W-:Y:S02]  /*1f6c0*/  UIMAD UR54, UR5, 0x38, URZ ;  /* 0x00000038053678a4 */ /* 0x000fe4000f8e02ff */
[----:B------:R-:W-:Y:S01]  /*1f6d0*/  UIMAD UR55, UR5, 0x37, URZ ;  /* 0x00000037053778a4 */ /* 0x000fe2000f8e02ff */
[----:B------:R-:W-:Y:S01]  /*1f6e0*/  IADD3 R18, P3, PT, R9, R2, RZ ;  /* 0x0000000209127210 */ /* 0x000fe20007f7e0ff */
[----:B------:R-:W-:Y:S02]  /*1f6f0*/  UIMAD UR56, UR5, 0x36, URZ ;  /* 0x00000036053878a4 */ /* 0x000fe4000f8e02ff */
[----:B------:R-:W-:-:S02]  /*1f700*/  UIMAD UR57, UR5, 0x35, URZ ;  /* 0x00000035053978a4 */ /* 0x000fc4000f8e02ff */
[----:B------:R-:W-:Y:S01]  /*1f710*/  STL [R1+0x2ce4], R18 ;  /* 0x002ce41201007387 */ /* 0x000fe20000100800 */
[----:B------:R-:W-:Y:S02]  /*1f720*/  UIMAD UR58, UR5, 0x34, URZ ;  /* 0x00000034053a78a4 */ /* 0x000fe4000f8e02ff */
[----:B------:R-:W-:Y:S01]  /*1f730*/  UIMAD UR59, UR5, 0x33, URZ ;  /* 0x00000033053b78a4 */ /* 0x000fe2000f8e02ff */
[----:B------:R-:W-:Y:S01]  /*1f740*/  STL [R1+0x2cc4], R17 ;  /* 0x002cc41101007387 */ /* 0x000fe20000100800 */
[----:B------:R-:W-:Y:S02]  /*1f750*/  UIMAD UR60, UR5, 0x32, URZ ;  /* 0x00000032053c78a4 */ /* 0x000fe4000f8e02ff */
[----:B------:R-:W-:Y:S01]  /*1f760*/  UIMAD UR61, UR5, 0x31, URZ ;  /* 0x00000031053d78a4 */ /* 0x000fe2000f8e02ff */
[----:B-1----:R-:W-:Y:S01]  /*1f770*/  IADD3 R16, P2, PT, R8, R2, RZ ;  /* 0x0000000208107210 */ /* 0x002fe20007f5e0ff */
[----:B------:R-:W-:Y:S02]  /*1f780*/  UIMAD UR62, UR5, 0x30, URZ ;  /* 0x00000030053e78a4 */ /* 0x000fe4000f8e02ff */
[----:B------:R-:W-:-:S02]  /*1f790*/  UIMAD UR63, UR5, 0x2f, URZ ;  /* 0x0000002f053f78a4 */ /* 0x000fc4000f8e02ff */
[----:B------:R-:W-:Y:S01]  /*1f7a0*/  STL [R1+0x2ce8], R16 ;  /* 0x002ce81001007387 */ /* 0x000fe20000100800 */
[----:B------:R-:W-:Y:S01]  /*1f7b0*/  UIMAD UR64, UR5, 0x2e, URZ ;  /* 0x0000002e054078a4 */ /* 0x000fe2000f8e02ff */
[-C--:B------:R-:W-:Y:S01]  /*1f7c0*/  IADD3 R14, P1, PT, R7, R2.reuse, RZ ;  /* 0x00000002070e7210 */ /* 0x080fe20007f3e0ff */
[----:B------:R-:W-:Y:S01]  /*1f7d0*/  UIMAD UR65, UR5, 0x2d, URZ ;  /* 0x0000002d054178a4 */ /* 0x000fe2000f8e02ff */
[----:B------:R-:W-:Y:S01]  /*1f7e0*/  IADD3 R2, P0, PT, R0, R2, RZ ;  /* 0x0000000200027210 */ /* 0x000fe20007f1e0ff */
[----:B------:R-:W-:Y:S01]  /*1f7f0*/  STL [R1+0x2ccc], R15 ;  /* 0x002ccc0f01007387 */ /* 0x000fe20000100800 */
[----:B------:R-:W-:Y:S02]  /*1f800*/  UIMAD UR66, UR5, 0x2c, URZ ;  /* 0x0000002c054278a4 */ /* 0x000fe4000f8e02ff */
[----:B------:R-:W-:Y:S01]  /*1f810*/  UIMAD UR67, UR5, 0x2b, URZ ;  /* 0x0000002b054378a4 */ /* 0x000fe2000f8e02ff */
[----:B------:R-:W-:Y:S01]  /*1f820*/  STL [R1+0x2cec], R14 ;  /* 0x002cec0e01007387 */ /* 0x000fe20000100800 */
[----:B------:R-:W-:-:S02]  /*1f830*/  UIMAD UR68, UR5, 0x2a, URZ ;  /* 0x0000002a054478a4 */ /* 0x000fc4000f8e02ff */
[----:B------:R-:W-:Y:S01]  /*1f840*/  UIMAD UR69, UR5, 0x29, URZ ;  /* 0x00000029054578a4 */ /* 0x000fe2000f8e02ff */
[----:B------:R-:W-:Y:S01]  /*1f850*/  STL [R1+0x2cd4], R13 ;  /* 0x002cd40d01007387 */ /* 0x000fe20000100800 */
[----:B------:R-:W-:Y:S02]  /*1f860*/  UIMAD UR70, UR5, 0x28, URZ ;  /* 0x00000028054678a4 */ /* 0x000fe4000f8e02ff */
[----:B------:R-:W-:Y:S01]  /*1f870*/  UIMAD UR71, UR5, 0x27, URZ ;  /* 0x00000027054778a4 */ /* 0x000fe2000f8e02ff */
[----:B------:R0:W-:Y:S01]  /*1f880*/  STL [R1+0x2880], R2 ;  /* 0x0028800201007387 */ /* 0x0001e20000100800 */
[-C--:B------:R-:W-:Y:S01]  /*1f890*/  LEA.HI.X.SX32 R9, R9, R3.reuse, 0x1, P3 ;  /* 0x0000000309097211 */ /* 0x080fe200018f0eff */
[----:B------:R-:W-:Y:S01]  /*1f8a0*/  UIMAD UR72, UR5, 0x26, URZ ;  /* 0x00000026054878a4 */ /* 0x000fe2000f8e02ff */
[----:B------:R-:W-:Y:S01]  /*1f8b0*/  LEA.HI.X.SX32 R8, R8, R3, 0x1, P2 ;  /* 0x0000000308087211 */ /* 0x000fe200010f0eff */
[----:B------:R-:W-:Y:S01]  /*1f8c0*/  STL [R1+0x2884], R12 ;  /* 0x0028840c01007387 */ /* 0x000fe20000100800 */
[----:B------:R-:W-:-:S02]  /*1f8d0*/  UIMAD UR73, UR5, 0x25, URZ ;  /* 0x00000025054978a4 */ /* 0x000fc4000f8e02ff */
[----:B------:R-:W-:Y:S02]  /*1f8e0*/  UIMAD UR74, UR5, 0x24, URZ ;  /* 0x00000024054a78a4 */ /* 0x000fe4000f8e02ff */
[----:B------:R-:W-:Y:S01]  /*1f8f0*/  UIMAD UR75, UR5, 0x23, URZ ;  /* 0x00000023054b78a4 */ /* 0x000fe2000f8e02ff */
[----:B0-----:R-:W-:Y:S01]  /*1f900*/  LEA.HI.X.SX32 R2, R10, R3, 0x1, P5 ;  /* 0x000000030a027211 */ /* 0x001fe200028f0eff */
[----:B------:R-:W-:Y:S01]  /*1f910*/  STL [R1+0x286c], R11 ;  /* 0x00286c0b01007387 */ /* 0x000fe20000100800 */
[----:B------:R-:W-:Y:S02]  /*1f920*/  UIMAD UR76, UR5, 0x22, URZ ;  /* 0x00000022054c78a4 */ /* 0x000fe4000f8e02ff */
[----:B------:R-:W-:Y:S01]  /*1f930*/  UIMAD UR77, UR5, 0x21, URZ ;  /* 0x00000021054d78a4 */ /* 0x000fe2000f8e02ff */
[----:B------:R0:W-:Y:S01]  /*1f940*/  STL [R1+0x2870], R2 ;  /* 0x0028700201007387 */ /* 0x0001e20000100800 */
[----:B------:R-:W-:Y:S02]  /*1f950*/  USHF.L.U32 UR48, UR5, 0x5, URZ ;  /* 0x0000000505307899 */ /* 0x000fe400080006ff */
[----:B------:R-:W-:Y:S01]  /*1f960*/  UIMAD UR47, UR5, 0x1f, URZ ;  /* 0x0000001f052f78a4 */ /* 0x000fe2000f8e02ff */
[----:B------:R-:W-:Y:S01]  /*1f970*/  STL [R1+0x2874], R9 ;  /* 0x0028740901007387 */ /* 0x000fe20000100800 */
[----:B------:R-:W-:-:S02]  /*1f980*/  UIMAD UR46, UR5, 0x1e, URZ ;  /* 0x0000001e052e78a4 */ /* 0x000fc4000f8e02ff */
[----:B------:R-:W-:Y:S02]  /*1f990*/  UIMAD UR6, UR6, 0x1c, URZ ;  /* 0x0000001c060678a4 */ /* 0x000fe4000f8e02ff */
[----:B------:R-:W-:Y:S01]  /*1f9a0*/  UIMAD UR7, UR7, 0x1b, URZ ;  /* 0x0000001b070778a4 */ /* 0x000fe2000f8e02ff */
[-C--:B0-----:R-:W-:Y:S01]  /*1f9b0*/  LEA.HI.X.SX32 R2, R7, R3.reuse, 0x1, P1 ;  /* 0x0000000307027211 */ /* 0x081fe200008f0eff */
[----:B------:R-:W-:Y:S01]  /*1f9c0*/  UIMAD UR8, UR8, 0x1a, URZ ;  /* 0x0000001a080878a4 */ /* 0x000fe2000f8e02ff */
[----:B------:R-:W-:Y:S01]  /*1f9d0*/  LEA.HI.X.SX32 R3, R0, R3, 0x1, P0 ;  /* 0x0000000300037211 */ /* 0x000fe200000f0eff */
[----:B------:R-:W-:Y:S01]  /*1f9e0*/  STL [R1+0x2878], R8 ;  /* 0x0028780801007387 */ /* 0x000fe20000100800 */
[----:B------:R-:W-:Y:S02]  /*1f9f0*/  UIMAD UR9, UR9, 0x19, URZ ;  /* 0x00000019090978a4 */ /* 0x000fe4000f8e02ff */
[----:B------:R-:W-:Y:S01]  /*1fa00*/  UIMAD UR10, UR10, 0x18, URZ ;  /* 0x000000180a0a78a4 */ /* 0x000fe2000f8e02ff */
[----:B------:R-:W3:Y:S01]  /*1fa10*/  LDL.LU R0, [R1+0x34f0] ;  /* 0x0034f00001007983 */ /* 0x000ee20000300800 */
[----:B------:R-:W-:-:S02]  /*1fa20*/  UIMAD UR11, UR11, 0x17, URZ ;  /* 0x000000170b0b78a4 */ /* 0x000fc4000f8e02ff */
[----:B------:R-:W-:Y:S01]  /*1fa30*/  UIMAD UR12, UR12, 0x16, URZ ;  /* 0x000000160c0c78a4 */ /* 0x000fe2000f8e02ff */
[----:B------:R2:W-:Y:S01]  /*1fa40*/  STL [R1+0x287c], R2 ;  /* 0x00287c0201007387 */ /* 0x0005e20000100800 */
[----:B------:R-:W-:Y:S02]  /*1fa50*/  UIMAD UR13, UR13, 0x15, URZ ;  /* 0x000000150d0d78a4 */ /* 0x000fe4000f8e02ff */
[----:B------:R-:W-:Y:S01]  /*1fa60*/  UIMAD UR14, UR14, 0x14, URZ ;  /* 0x000000140e0e78a4 */ /* 0x000fe2000f8e02ff */
[----:B------:R0:W-:Y:S01]  /*1fa70*/  STL [R1+0x2088], R3 ;  /* 0x0020880301007387 */ /* 0x0001e20000100800 */
[----:B------:R-:W-:Y:S02]  /*1fa80*/  UIMAD UR15, UR15, 0x13, URZ ;  /* 0x000000130f0f78a4 */ /* 0x000fe4000f8e02ff */
[----:B------:R-:W-:Y:S02]  /*1fa90*/  UIMAD UR16, UR16, 0x12, URZ ;  /* 0x00000012101078a4 */ /* 0x000fe4000f8e02ff */
[----:B------:R-:W-:-:S02]  /*1faa0*/  UIMAD UR17, UR17, 0x11, URZ ;  /* 0x00000011111178a4 */ /* 0x000fc4000f8e02ff */
[----:B------:R-:W-:Y:S02]  /*1fab0*/  USHF.L.U32 UR18, UR18, 0x4, URZ ;  /* 0x0000000412127899 */ /* 0x000fe400080006ff */
[----:B------:R-:W-:Y:S02]  /*1fac0*/  UIMAD UR19, UR19, 0xf, URZ ;  /* 0x0000000f131378a4 */ /* 0x000fe4000f8e02ff */
[----:B------:R-:W-:Y:S02]  /*1fad0*/  UIMAD UR24, UR24, 0xe, URZ ;  /* 0x0000000e181878a4 */ /* 0x000fe4000f8e02ff */
[----:B------:R-:W-:Y:S02]  /*1fae0*/  UIMAD UR25, UR25, 0xd, URZ ;  /* 0x0000000d191978a4 */ /* 0x000fe4000f8e02ff */
[----:B------:R-:W-:Y:S02]  /*1faf0*/  UIMAD UR26, UR26, 0xc, URZ ;  /* 0x0000000c1a1a78a4 */ /* 0x000fe4000f8e02ff */
[----:B------:R-:W-:-:S02]  /*1fb00*/  UIMAD UR27, UR27, 0xb, URZ ;  /* 0x0000000b1b1b78a4 */ /* 0x000fc4000f8e02ff */
[----:B------:R-:W-:Y:S02]  /*1fb10*/  UIMAD UR28, UR28, 0xa, URZ ;  /* 0x0000000a1c1c78a4 */ /* 0x000fe4000f8e02ff */
[----:B------:R-:W-:Y:S02]  /*1fb20*/  UIMAD UR29, UR29, 0x9, URZ ;  /* 0x000000091d1d78a4 */ /* 0x000fe4000f8e02ff */
[----:B------:R-:W-:Y:S02]  /*1fb30*/  USHF.L.U32 UR30, UR30, 0x3, URZ ;  /* 0x000000031e1e7899 */ /* 0x000fe400080006ff */
[----:B------:R-:W-:Y:S02]  /*1fb40*/  UIMAD UR31, UR31, 0x7, URZ ;  /* 0x000000071f1f78a4 */ /* 0x000fe4000f8e02ff */
[----:B------:R-:W-:Y:S02]  /*1fb50*/  UIMAD UR32, UR32, 0x6, URZ ;  /* 0x00000006202078a4 */ /* 0x000fe4000f8e02ff */
[----:B------:R-:W-:-:S02]  /*1fb60*/  UIMAD UR33, UR33, 0x5, URZ ;  /* 0x00000005212178a4 */ /* 0x000fc4000f8e02ff */
[----:B------:R-:W-:Y:S02]  /*1fb70*/  USHF.L.U32 UR34, UR34, 0x2, URZ ;  /* 0x0000000222227899 */ /* 0x000fe400080006ff */
[----:B------:R-:W-:Y:S02]  /*1fb80*/  UIMAD UR35, UR35, 0x3, URZ ;  /* 0x00000003232378a4 */ /* 0x000fe4000f8e02ff */
[----:B------:R-:W-:Y:S01]  /*1fb90*/  USHF.L.U32 UR36, UR36, 0x1, URZ ;  /* 0x0000000124247899 */ /* 0x000fe200080006ff */
[----:B------:R-:W1:Y:S01]  /*1fba0*/  LDCU UR41, c[0x0][0x3a8] ;  /* 0x00007500ff2977ac */ /* 0x000e620008000800 */
[----:B--2---:R-:W-:-:S05]  /*1fbb0*/  IMAD R2, R6, UR44, RZ ;  /* 0x0000002c06027c24 */ /* 0x004fca000f8e02ff */
[----:B------:R-:W-:Y:S01]  /*1fbc0*/  IADD3 R10, P0, PT, R2, UR20, RZ ;  /* 0x00000014020a7c10 */ /* 0x000fe2000ff1e0ff */
[----:B0-----:R-:W-:-:S03]  /*1fbd0*/  IMAD R3, R5, UR44, RZ ;  /* 0x0000002c05037c24 */ /* 0x001fc6000f8e02ff */
[----:B------:R-:W-:Y:S02]  /*1fbe0*/  LEA.HI.X.SX32 R6, R2, UR21, 0x1, P0 ;  /* 0x0000001502067c11 */ /* 0x000fe400080f0eff */
[----:B------:R-:W-:Y:S01]  /*1fbf0*/  IADD3 R11, P1, PT, R3, UR20, RZ ;  /* 0x00000014030b7c10 */ /* 0x000fe2000ff3e0ff */
[----:B------:R-:W-:Y:S01]  /*1fc00*/  STL [R1+0x1fa8], R10 ;  /* 0x001fa80a01007387 */ /* 0x000fe20000100800 */
[----:B------:R-:W-:Y:S02]  /*1fc10*/  IMAD R4, R4, UR44, RZ ;  /* 0x0000002c04047c24 */ /* 0x000fe4000f8e02ff */
[----:B------:R-:W-:-:S03]  /*1fc20*/  IMAD R5, R29, UR44, RZ ;  /* 0x0000002c1d057c24 */ /* 0x000fc6000f8e02ff */
[C---:B------:R-:W-:Y:S01]  /*1fc30*/  IADD3 R12, P2, PT, R4.reuse, UR20, RZ ;  /* 0x00000014040c7c10 */ /* 0x040fe2000ff5e0ff */
[----:B------:R-:W-:Y:S01]  /*1fc40*/  STL [R1+0x1fb0], R11 ;  /* 0x001fb00b01007387 */ /* 0x000fe20000100800 */
[----:B------:R-:W-:Y:S01]  /*1fc50*/  LEA.HI.X.SX32 R7, R3, UR21, 0x1, P1 ;  /* 0x0000001503077c11 */ /* 0x000fe200088f0eff */
[----:B------:R-:W0:Y:S01]  /*1fc60*/  LDCU UR44, c[0x0][0x3a8] ;  /* 0x00007500ff2c77ac */ /* 0x000e220008000800 */
[C---:B------:R-:W-:Y:S01]  /*1fc70*/  IADD3 R13, P3, PT, R5.reuse, UR20, RZ ;  /* 0x00000014050d7c10 */ /* 0x040fe2000ff7e0ff */
[----:B------:R-:W-:Y:S01]  /*1fc80*/  STL [R1+0x1fb8], R12 ;  /* 0x001fb80c01007387 */ /* 0x000fe20000100800 */
[----:B------:R-:W-:Y:S02]  /*1fc90*/  LEA.HI.X.SX32 R8, R4, UR21, 0x1, P2 ;  /* 0x0000001504087c11 */ /* 0x000fe400090f0eff */
[----:B------:R-:W-:Y:S01]  /*1fca0*/  LEA.HI.X.SX32 R9, R5, UR21, 0x1, P3 ;  /* 0x0000001505097c11 */ /* 0x000fe200098f0eff */
[----:B------:R-:W-:Y:S04]  /*1fcb0*/  STL [R1+0x1fc0], R13 ;  /* 0x001fc00d01007387 */ /* 0x000fe80000100800 */
[----:B------:R-:W-:Y:S04]  /*1fcc0*/  STL [R1+0x1fa4], R6 ;  /* 0x001fa40601007387 */ /* 0x000fe80000100800 */
[----:B------:R-:W-:Y:S04]  /*1fcd0*/  STL [R1+0x1fac], R7 ;  /* 0x001fac0701007387 */ /* 0x000fe80000100800 */
[----:B------:R-:W-:Y:S04]  /*1fce0*/  STL [R1+0x1fb4], R8 ;  /* 0x001fb40801007387 */ /* 0x000fe80000100800 */
[----:B------:R-:W-:Y:S04]  /*1fcf0*/  STL [R1+0x1fbc], R9 ;  /* 0x001fbc0901007387 */ /* 0x000fe80000100800 */
[----:B------:R-:W-:Y:S04]  /*1fd00*/  STL [R1+0x1fd4], RZ ;  /* 0x001fd4ff01007387 */ /* 0x000fe80000100800 */
        /* <DEDUP_REMOVED lines=1013> */
[----:B------:R-:W-:Y:S01]  /*23c60*/  STL [R1+0x154], RZ ;  /* 0x000154ff01007387 */ /* 0x000fe20000100800 */
[----:B------:R-:W-:-:S03]  /*23c70*/  IADD3 R2, P4, PT, R13, UR22, RZ ;  /* 0x000000160d027c10 */ /* 0x000fc6000ff9e0ff */
[----:B------:R-:W-:Y:S04]  /*23c80*/  STL [R1+0x158], RZ ;  /* 0x000158ff01007387 */ /* 0x000fe80000100800 */
[----:B------:R-:W-:Y:S04]  /*23c90*/  STL [R1+0x15c], RZ ;  /* 0x00015cff01007387 */ /* 0x000fe80000100800 */
[----:B------:R-:W-:Y:S04]  /*23ca0*/  STL [R1+0x100], RZ ;  /* 0x000100ff01007387 */ /* 0x000fe80000100800 */
[----:B------:R-:W-:Y:S01]  /*23cb0*/  STL [R1+0x104], RZ ;  /* 0x000104ff01007387 */ /* 0x000fe20000100800 */
[----:B------:R-:W-:-:S03]  /*23cc0*/  IADD3 R4, P2, PT, R12, UR22, RZ ;  /* 0x000000160c047c10 */ /* 0x000fc6000ff5e0ff */
[----:B------:R-:W-:Y:S01]  /*23cd0*/  STL [R1+0x108], RZ ;  /* 0x000108ff01007387 */ /* 0x000fe20000100800 */
[----:B------:R-:W-:-:S03]  /*23ce0*/  IADD3 R3, P3, PT, R11, UR22, RZ ;  /* 0x000000160b037c10 */ /* 0x000fc6000ff7e0ff */
[----:B------:R-:W-:Y:S04]  /*23cf0*/  STL [R1+0x10c], RZ ;  /* 0x00010cff01007387 */ /* 0x000fe80000100800 */
[----:B------:R-:W-:Y:S04]  /*23d00*/  STL [R1+0x10b0], RZ ;  /* 0x0010b0ff01007387 */ /* 0x000fe80000100800 */
[----:B------:R-:W-:Y:S04]  /*23d10*/  STL [R1+0x10b4], RZ ;  /* 0x0010b4ff01007387 */ /* 0x000fe80000100800 */
[----:B------:R2:W-:Y:S04]  /*23d20*/  STL [R1+0x2090], R2 ;  /* 0x0020900201007387 */ /* 0x0005e80000100800 */
[----:B------:R4:W-:Y:S01]  /*23d30*/  STL [R1+0x2098], R4 ;  /* 0x0020980401007387 */ /* 0x0009e20000100800 */
[----:B--2---:R-:W-:-:S03]  /*23d40*/  IADD3 R2, P5, PT, R10, UR22, RZ ;  /* 0x000000160a027c10 */ /* 0x004fc6000ffbe0ff */
[----:B------:R2:W-:Y:S01]  /*23d50*/  STL [R1+0x20a0], R3 ;  /* 0x0020a00301007387 */ /* 0x0005e20000100800 */
[----:B------:R-:W-:-:S03]  /*23d60*/  USHF.R.S32.HI UR22, URZ, 0x1f, UR22 ;  /* 0x0000001fff167899 */ /* 0x000fc60008011416 */
[----:B------:R5:W-:Y:S01]  /*23d70*/  STL [R1+0x20a8], R2 ;  /* 0x0020a80201007387 */ /* 0x000be20000100800 */
[----:B----4-:R-:W-:Y:S02]  /*23d80*/  IADD3 R4, P1, PT, R11, UR23, RZ ;  /* 0x000000170b047c10 */ /* 0x010fe4000ff3e0ff */
[----:B--2---:R-:W-:Y:S01]  /*23d90*/  IADD3 R3, P6, PT, R13, UR23, RZ ;  /* 0x000000170d037c10 */ /* 0x004fe2000ffde0ff */
[----:B------:R-:W-:Y:S01]  /*23da0*/  STL [R1+0x10b8], RZ ;  /* 0x0010b8ff01007387 */ /* 0x000fe20000100800 */
[----:B-----5:R-:W-:-:S03]  /*23db0*/  IADD3 R2, P0, PT, R12, UR23, RZ ;  /* 0x000000170c027c10 */ /* 0x020fc6000ff1e0ff */
[----:B------:R2:W-:Y:S04]  /*23dc0*/  STL [R1+0x20b0], R3 ;  /* 0x0020b00301007387 */ /* 0x0005e80000100800 */
[----:B------:R4:W-:Y:S01]  /*23dd0*/  STL [R1+0x20b8], R2 ;  /* 0x0020b80201007387 */ /* 0x0009e20000100800 */
[----:B--2---:R-:W-:-:S03]  /*23de0*/  IADD3.X R3, PT, PT, R9, UR22, RZ, P4, !PT ;  /* 0x0000001609037c10 */ /* 0x004fc6000a7fe4ff */
[----:B------:R2:W-:Y:S01]  /*23df0*/  STL [R1+0x20c0], R4 ;  /* 0x0020c00401007387 */ /* 0x0005e20000100800 */
[----:B----4-:R-:W-:-:S03]  /*23e00*/  IADD3 R2, P4, PT, R10, UR23, RZ ;  /* 0x000000170a027c10 */ /* 0x010fc6000ff9e0ff */
[----:B------:R4:W-:Y:S04]  /*23e10*/  STL [R1+0x208c], R3 ;  /* 0x00208c0301007387 */ /* 0x0009e80000100800 */
[----:B------:R5:W-:Y:S01]  /*23e20*/  STL [R1+0x20c8], R2 ;  /* 0x0020c80201007387 */ /* 0x000be20000100800 */
[----:B--2---:R-:W-:Y:S02]  /*23e30*/  IADD3.X R4, PT, PT, R8, UR22, RZ, P2, !PT ;  /* 0x0000001608047c10 */ /* 0x004fe400097fe4ff */
[----:B----4-:R-:W-:-:S03]  /*23e40*/  IADD3.X R3, PT, PT, R7, UR22, RZ, P3, !PT ;  /* 0x0000001607037c10 */ /* 0x010fc60009ffe4ff */
[----:B------:R-:W-:Y:S01]  /*23e50*/  STL [R1+0x2094], R4 ;  /* 0x0020940401007387 */ /* 0x000fe20000100800 */
[----:B-----5:R-:W-:-:S03]  /*23e60*/  IADD3.X R2, PT, PT, R6, UR22, RZ, P5, !PT ;  /* 0x0000001606027c10 */ /* 0x020fc6000affe4ff */
[----:B------:R2:W-:Y:S01]  /*23e70*/  STL [R1+0x209c], R3 ;  /* 0x00209c0301007387 */ /* 0x0005e20000100800 */
[----:B------:R-:W-:-:S03]  /*23e80*/  USHF.R.S32.HI UR23, URZ, 0x1f, UR23 ;  /* 0x0000001fff177899 */ /* 0x000fc60008011417 */
[----:B------:R4:W-:Y:S01]  /*23e90*/  STL [R1+0x20a4], R2 ;  /* 0x0020a40201007387 */ /* 0x0009e20000100800 */
[----:B--2---:R-:W-:Y:S02]  /*23ea0*/  IADD3 R3, P5, PT, R13, UR49, RZ ;  /* 0x000000310d037c10 */ /* 0x004fe4000ffbe0ff */
[----:B----4-:R-:W-:-:S03]  /*23eb0*/  IADD3 R2, P2, PT, R12, UR49, RZ ;  /* 0x000000310c027c10 */ /* 0x010fc6000ff5e0ff */
[----:B------:R2:W-:Y:S01]  /*23ec0*/  STL [R1+0x20d0], R3 ;  /* 0x0020d00301007387 */ /* 0x0005e20000100800 */
[----:B------:R-:W-:-:S03]  /*23ed0*/  IADD3 R4, P3, PT, R11, UR49, RZ ;  /* 0x000000310b047c10 */ /* 0x000fc6000ff7e0ff */
        /* <DEDUP_REMOVED lines=21> */
[----:B------:R4:W-:Y:S01]  /*24030*/  STL [R1+0x20cc], R3 ;  /* 0x0020cc0301007387 */ /* 0x0009e20000100800 */
[----:B------:R-:W-:-:S03]  /*24040*/  USHF.R.S32.HI UR21, URZ, 0x1f, UR38 ;  /* 0x0000001fff157899 */ /* 0x000fc60008011426 */
[----:B------:R5:W-:Y:S01]  /*24050*/  STL [R1+0x2108], R2 ;  /* 0x0021080201007387 */ /* 0x000be20000100800 */
[----:B--2---:R-:W-:Y:S02]  /*24060*/  IADD3.X R4, PT, PT, R8, UR22, RZ, P2, !PT ;  /* 0x0000001608047c10 */ /* 0x004fe400097fe4ff */
[----:B----4-:R-:W-:-:S03]  /*24070*/  IADD3.X R3, PT, PT, R7, UR22, RZ, P3, !PT ;  /* 0x0000001607037c10 */ /* 0x010fc60009ffe4ff */
[----:B------:R2:W-:Y:S01]  /*24080*/  STL [R1+0x20d4], R4 ;  /* 0x0020d40401007387 */ /* 0x0005e20000100800 */
[----:B-----5:R-:W-:Y:S01]  /*24090*/  IADD3.X R2, PT, PT, R6, UR22, RZ, P6, !PT ;  /* 0x0000001606027c10 */ /* 0x020fe2000b7fe4ff */
[----:B------:R-:W-:Y:S02]  /*240a0*/  ULEA.HI UR21, UR21, UR38, URZ, 0x6 ;  /* 0x0000002615157291 */ /* 0x000fe4000f8f30ff */
[----:B------:R4:W-:Y:S01]  /*240b0*/  STL [R1+0x20dc], R3 ;  /* 0x0020dc0301007387 */ /* 0x0009e20000100800 */
[----:B------:R-:W-:-:S03]  /*240c0*/  USHF.R.S32.HI UR38, URZ, 0x1f, UR50 ;  /* 0x0000001fff267899 */ /* 0x000fc60008011432 */
[----:B------:R5:W-:Y:S01]  /*240d0*/  STL [R1+0x20e4], R2 ;  /* 0x0020e40201007387 */ /* 0x000be20000100800 */
[----:B--2---:R-:W-:Y:S02]  /*240e0*/  IADD3 R4, P3, PT, R11, UR51, RZ ;  /* 0x000000330b047c10 */ /* 0x004fe4000ff7e0ff */
[----:B----4-:R-:W-:Y:S02]  /*240f0*/  IADD3 R3, P6, PT, R13, UR51, RZ ;  /* 0x000000330d037c10 */ /* 0x010fe4000ffde0ff */
        /* <DEDUP_REMOVED lines=454> */
[----:B------:R2:W-:Y:S04]  /*25d60*/  STL [R1+0x243c], R3 ;  /* 0x00243c0301007387 */ /* 0x0005e80000100800 */
[----:B------:R4:W-:Y:S04]  /*25d70*/  STL [R1+0x2444], R2 ;  /* 0x0024440201007387 */ /* 0x0009e80000100800 */
[----:B------:R-:W-:Y:S01]  /*25d80*/  STL [R1+0x10bc], RZ ;  /* 0x0010bcff01007387 */ /* 0x000fe20000100800 */
[----:B------:R-:W-:Y:S02]  /*25d90*/  USHF.L.U32 UR20, UR45, 0x6, URZ ;  /* 0x000000062d147899 */ /* 0x000fe400080006ff */
[----:B------:R-:W-:-:S02]  /*25da0*/  USHF.L.U32 UR45, UR5, 0x6, URZ ;  /* 0x00000006052d7899 */ /* 0x000fc400080006ff */
[----:B------:R-:W-:Y:S02]  /*25db0*/  UIMAD UR5, UR5, 0x1d, URZ ;  /* 0x0000001d050578a4 */ /* 0x000fe4000f8e02ff */
[----:B------:R-:W-:Y:S02]  /*25dc0*/  USHF.R.S32.HI UR22, URZ, 0x1f, UR77 ;  /* 0x0000001fff167899 */ /* 0x000fe4000801144d */
[----:B------:R-:W-:Y:S02]  /*25dd0*/  USHF.R.S32.HI UR37, URZ, 0x1f, UR37 ;  /* 0x0000001fff257899 */ /* 0x000fe40008011425 */
[----:B------:R-:W-:Y:S02]  /*25de0*/  USHF.R.S32.HI UR62, URZ, 0x1f, UR48 ;  /* 0x0000001fff3e7899 */ /* 0x000fe40008011430 */
[----:B------:R-:W-:Y:S02]  /*25df0*/  USHF.R.S32.HI UR54, URZ, 0x1f, UR47 ;  /* 0x0000001fff367899 */ /* 0x000fe4000801142f */
[----:B------:R-:W-:-:S02]  /*25e00*/  USHF.R.S32.HI UR63, URZ, 0x1f, UR46 ;  /* 0x0000001fff3f7899 */ /* 0x000fc4000801142e */
[----:B------:R-:W-:Y:S02]  /*25e10*/  USHF.R.S32.HI UR50, URZ, 0x1f, UR5 ;  /* 0x0000001fff327899 */ /* 0x000fe40008011405 */
        /* <DEDUP_REMOVED lines=26> */
[----:B------:R-:W-:Y:S01]  /*25fc0*/  USHF.R.S32.HI UR61, URZ, 0x1f, UR36 ;  /* 0x0000001fff3d7899 */ /* 0x000fe20008011424 */
[----:B--2---:R-:W-:Y:S01]  /*25fd0*/  IADD3.X R3, PT, PT, R9, UR22, RZ, P6, !PT ;  /* 0x0000001609037c10 */ /* 0x004fe2000b7fe4ff */
[----:B------:R-:W-:Y:S01]  /*25fe0*/  USHF.R.S32.HI UR21, URZ, 0x6, UR21 ;  /* 0x00000006ff157899 */ /* 0x000fe20008011415 */
[----:B------:R-:W-:Y:S02]  /*25ff0*/  IADD3.X R4, PT, PT, R8, UR22, RZ, P5, !PT ;  /* 0x0000001608047c10 */ /* 0x000fe4000affe4ff */
[----:B----4-:R-:W-:Y:S01]  /*26000*/  IADD3.X R2, PT, PT, R7, UR22, RZ, P2, !PT ;  /* 0x0000001607027c10 */ /* 0x010fe200097fe4ff */
[----:B------:R2:W-:Y:S04]  /*26010*/  STL [R1+0x244c], R3 ;  /* 0x00244c0301007387 */ /* 0x0005e80000100800 */
[----:B------:R4:W-:Y:S04]  /*26020*/  STL [R1+0x2454], R4 ;  /* 0x0024540401007387 */ /* 0x0009e80000100800 */
[----:B------:R5:W-:Y:S01]  /*26030*/  STL [R1+0x245c], R2 ;  /* 0x00245c0201007387 */ /* 0x000be20000100800 */
[----:B--2---:R-:W-:Y:S01]  /*26040*/  IADD3.X R3, PT, PT, R6, UR22, RZ, P1, !PT ;  /* 0x0000001606037c10 */ /* 0x004fe20008ffe4ff */
[----:B------:R-:W-:Y:S01]  /*26050*/  USHF.R.S32.HI UR22, URZ, 0x1f, UR45 ;  /* 0x0000001fff167899 */ /* 0x000fe2000801142d */
[----:B----4-:R-:W-:-:S03]  /*26060*/  IADD3 R4, P2, PT, R12, UR48, RZ ;  /* 0x000000300c047c10 */ /* 0x010fc6000ff5e0ff */
[----:B------:R2:W-:Y:S01]  /*26070*/  STL [R1+0x2464], R3 ;  /* 0x0024640301007387 */ /* 0x0005e20000100800 */
[----:B-----5:R-:W-:-:S05]  /*26080*/  IADD3 R2, P3, PT, R13, UR48, RZ ;  /* 0x000000300d027c10 */ /* 0x020fca000ff7e0ff */
[----:B------:R4:W-:Y:S01]  /*26090*/  STL [R1+0x2470], R2 ;  /* 0x0024700201007387 */ /* 0x0009e20000100800 */
[----:B--2---:R-:W-:-:S03]  /*260a0*/  IADD3 R3, P1, PT, R11, UR48, RZ ;  /* 0x000000300b037c10 */ /* 0x004fc6000ff3e0ff */
[----:B------:R3:W-:Y:S04]  /*260b0*/  STL [R1+0x2478], R4 ;  /* 0x0024780401007387 */ /* 0x0007e80000100800 */
[----:B------:R2:W-:Y:S01]  /*260c0*/  STL [R1+0x2480], R3 ;  /* 0x0024800301007387 */ /* 0x0005e20000100800 */
[----:B----4-:R-:W-:Y:S01]  /*260d0*/  IADD3 R2, P0, PT, R10, UR48, RZ ;  /* 0x000000300a027c10 */ /* 0x010fe2000ff1e0ff */
[----:B------:R-:W-:Y:S01]  /*260e0*/  USHF.R.S32.HI UR48, URZ, 0x1f, UR20 ;  /* 0x0000001fff307899 */ /* 0x000fe20008011414 */
[----:B---3--:R-:W-:-:S03]  /*260f0*/  LOP3.LUT R4, R0, 0x20, RZ, 0x3c, !PT ;  /* 0x0000002000047812 */ /* 0x008fc600078e3cff */
[----:B------:R3:W-:Y:S01]  /*26100*/  STL [R1+0x2488], R2 ;  /* 0x0024880201007387 */ /* 0x0007e20000100800 */
[----:B------:R-:W-:Y:S02]  /*26110*/  IADD3 R4, P6, PT, R13, UR47, RZ ;  /* 0x0000002f0d047c10 */ /* 0x000fe4000ffde0ff */
[----:B--2---:R-:W-:Y:S02]  /*26120*/  LOP3.LUT R3, R0, 0x40, RZ, 0x3c, !PT ;  /* 0x0000004000037812 */ /* 0x004fe400078e3cff */
[----:B------:R-:W-:Y:S02]  /*26130*/  IADD3 R3, P5, PT, R12, UR47, RZ ;  /* 0x0000002f0c037c10 */ /* 0x000fe4000ffbe0ff */
[----:B---3--:R-:W-:-:S05]  /*26140*/  LOP3.LUT R2, R0, 0x60, RZ, 0x3c, !PT ;  /* 0x0000006000027812 */ /* 0x008fca00078e3cff */
[----:B------:R2:W-:Y:S04]  /*26150*/  STL [R1+0x1fc8], R2 ;  /* 0x001fc80201007387 */ /* 0x0005e80000100800 */
[----:B------:R3:W-:Y:S04]  /*26160*/  STL [R1+0x2490], R4 ;  /* 0x0024900401007387 */ /* 0x0007e80000100800 */
[----:B------:R4:W-:Y:S01]  /*26170*/  STL [R1+0x2498], R3 ;  /* 0x0024980301007387 */ /* 0x0009e20000100800 */
[----:B--2---:R-:W-:Y:S02]  /*26180*/  IADD3 R2, P4, PT, R11, UR47, RZ ;  /* 0x0000002f0b027c10 */ /* 0x004fe4000ff9e0ff */
[----:B---3--:R-:W-:-:S03]  /*26190*/  IADD3.X R4, PT, PT, R9, UR62, RZ, P3, !PT ;  /* 0x0000003e09047c10 */ /* 0x008fc60009ffe4ff */
[----:B------:R2:W-:Y:S01]  /*261a0*/  STL [R1+0x24a0], R2 ;  /* 0x0024a00201007387 */ /* 0x0005e20000100800 */
[----:B----4-:R-:W-:-:S03]  /*261b0*/  IADD3 R3, P3, PT, R10, UR47, RZ ;  /* 0x0000002f0a037c10 */ /* 0x010fc6000ff7e0ff */
[----:B------:R3:W-:Y:S04]  /*261c0*/  STL [R1+0x246c], R4 ;  /* 0x00246c0401007387 */ /* 0x0007e80000100800 */
[----:B------:R4:W-:Y:S01]  /*261d0*/  STL [R1+0x24a8], R3 ;  /* 0x0024a80301007387 */ /* 0x0009e20000100800 */
[----:B--2---:R-:W-:Y:S02]  /*261e0*/  IADD3.X R2, PT, PT, R8, UR62, RZ, P2, !PT ;  /* 0x0000003e08027c10 */ /* 0x004fe400097fe4ff */
[----:B---3--:R-:W-:-:S03]  /*261f0*/  IADD3 R4, P2, PT, R13, UR46, RZ ;  /* 0x0000002e0d047c10 */ /* 0x008fc6000ff5e0ff */
[----:B------:R2:W-:Y:S01]  /*26200*/  STL [R1+0x2474], R2 ;  /* 0x0024740201007387 */ /* 0x0005e20000100800 */
[----:B----4-:R-:W-:-:S03]  /*26210*/  IADD3.X R3, PT, PT, R7, UR62, RZ, P1, !PT ;  /* 0x0000003e07037c10 */ /* 0x010fc60008ffe4ff */
        /* <DEDUP_REMOVED lines=470> */
[----:B-1----:R-:W-:Y:S02]  /*27f80*/  IADD3 R2, P3, PT, R11, UR41, RZ ;  /* 0x000000290b027c10 */ /* 0x002fe4000ff7e0ff */
[----:B--2---:R-:W-:-:S03]  /*27f90*/  IADD3.X R4, PT, PT, R9, UR61, RZ, P2, !PT ;  /* 0x0000003d09047c10 */ /* 0x004fc600097fe4ff */
[----:B------:R1:W-:Y:S01]  /*27fa0*/  STL [R1+0x2860], R2 ;  /* 0x0028600201007387 */ /* 0x0003e20000100800 */
[----:B0-----:R-:W-:-:S03]  /*27fb0*/  IADD3 R3, P2, PT, R10, UR44, RZ ;  /* 0x0000002c0a037c10 */ /* 0x001fc6000ff5e0ff */
[----:B------:R0:W-:Y:S04]  /*27fc0*/  STL [R1+0x282c], R4 ;  /* 0x00282c0401007387 */ /* 0x0001e80000100800 */
[----:B------:R2:W-:Y:S01]  /*27fd0*/  STL [R1+0x2868], R3 ;  /* 0x0028680301007387 */ /* 0x0005e20000100800 */
[----:B-1----:R-:W-:Y:S02]  /*27fe0*/  IADD3.X R2, PT, PT, R8, UR61, RZ, P1, !PT ;  /* 0x0000003d08027c10 */ /* 0x002fe40008ffe4ff */
[----:B0-----:R-:W-:-:S03]  /*27ff0*/  IADD3.X R4, PT, PT, R7, UR61, RZ, P0, !PT ;  /* 0x0000003d07047c10 */ /* 0x001fc600087fe4ff */
[----:B------:R0:W-:Y:S01]  /*28000*/  STL [R1+0x2834], R2 ;  /* 0x0028340201007387 */ /* 0x0001e20000100800 */
[----:B--2---:R-:W-:-:S03]  /*28010*/  IADD3.X R3, PT, PT, R6, UR61, RZ, P6, !PT ;  /* 0x0000003d06037c10 */ /* 0x004fc6000b7fe4ff */
[----:B------:R1:W-:Y:S04]  /*28020*/  STL [R1+0x283c], R4 ;  /* 0x00283c0401007387 */ /* 0x0003e80000100800 */
[----:B------:R2:W-:Y:S01]  /*28030*/  STL [R1+0x2844], R3 ;  /* 0x0028440301007387 */ /* 0x0005e20000100800 */
[----:B0-----:R-:W-:Y:S02]  /*28040*/  IADD3.X R2, PT, PT, R9, UR37, RZ, P5, !PT ;  /* 0x0000002509027c10 */ /* 0x001fe4000affe4ff */
[----:B-1----:R-:W-:-:S03]  /*28050*/  IADD3.X R4, PT, PT, R8, UR37, RZ, P4, !PT ;  /* 0x0000002508047c10 */ /* 0x002fc6000a7fe4ff */
[----:B------:R0:W-:Y:S01]  /*28060*/  STL [R1+0x284c], R2 ;  /* 0x00284c0201007387 */ /* 0x0001e20000100800 */
[----:B--2---:R-:W-:-:S03]  /*28070*/  IADD3.X R3, PT, PT, R7, UR37, RZ, P3, !PT ;  /* 0x0000002507037c10 */ /* 0x004fc60009ffe4ff */
[----:B------:R1:W-:Y:S01]  /*28080*/  STL [R1+0x2854], R4 ;  /* 0x0028540401007387 */ /* 0x0003e20000100800 */
[----:B0-----:R-:W-:-:S05]  /*28090*/  IADD3.X R2, PT, PT, R6, UR37, RZ, P2, !PT ;  /* 0x0000002506027c10 */ /* 0x001fca00097fe4ff */
[----:B------:R1:W-:Y:S04]  /*280a0*/  STL [R1+0x2864], R2 ;  /* 0x0028640201007387 */ /* 0x0003e80000100800 */
[----:B------:R1:W-:Y:S02]  /*280b0*/  STL [R1+0x285c], R3 ;  /* 0x00285c0301007387 */ /* 0x0003e40000100800 */
.L_x_2:
[----:B0-----:R-:W2:Y:S01]  /*280c0*/  LDL R5, [R1+0x1fa4] ;  /* 0x001fa40001057983 */ /* 0x001ea20000100800 */
[----:B-1----:R-:W0:Y:S03]  /*280d0*/  LDC R2, c[0x0][0x3a0] ;  /* 0x0000e800ff027b82 */ /* 0x002e260000000800 */
[----:B--2---:R1:W-:Y:S04]  /*280e0*/  STL [R1+0x6994], R5 ;  /* 0x0069940501007387 */ /* 0x0043e80000100800 */
[----:B------:R-:W2:Y:S04]  /*280f0*/  LDL R4, [R1+0x1fa8] ;  /* 0x001fa80001047983 */ /* 0x000ea80000100800 */
[----:B-1----:R-:W0:Y:S04]  /*28100*/  LDL R5, [R1+0x1fd4] ;  /* 0x001fd40001057983 */ /* 0x002e280000100800 */
[----:B------:R-:W-:Y:S04]  /*28110*/  STL [R1+0x665c], R29 ;  /* 0x00665c1d01007387 */ /* 0x000fe80000100800 */
        /* <DEDUP_REMOVED lines=205> */
[----:B------:R1:W-:Y:S04]  /*28df0*/  STL [R1+0x6990], R28 ;  /* 0x0069901c01007387 */ /* 0x0003e80000100800 */
        /* <DEDUP_REMOVED lines=23> */
[----:B-----5:R-:W-:Y:S04]  /*28f70*/  STL [R1+0x61a4], R0 ;  /* 0x0061a40001007387 */ /* 0x020fe80000100800 */
        /* <DEDUP_REMOVED lines=110> */
[----:B------:R-:W-:Y:S01]  /*29660*/  STL [R1+0x651c], R0 ;  /* 0x00651c0001007387 */ /* 0x000fe20000100800 */
[----:B0-----:R-:W-:-:S03]  /*29670*/  IMAD R2, R5, -0x40, R2 ;  /* 0xffffffc005027824 */ /* 0x001fc600078e0202 */
[----:B------:R-:W-:Y:S04]  /*29680*/  STL [R1+0x6524], R0 ;  /* 0x0065240001007387 */ /* 0x000fe80000100800 */
[----:B------:R-:W-:Y:S04]  /*29690*/  STL [R1+0x652c], R0 ;  /* 0x00652c0001007387 */ /* 0x000fe80000100800 */
[----:B------:R-:W-:Y:S04]  /*296a0*/  STL [R1+0x6534], R0 ;  /* 0x0065340001007387 */ /* 0x000fe80000100800 */
[----:B------:R-:W-:Y:S04]  /*296b0*/  STL [R1+0x653c], R0 ;  /* 0x00653c0001007387 */ /* 0x000fe80000100800 */
[----:B------:R-:W2:Y:S01]  /*296c0*/  LDL.LU R5, [R1+0x6994] ;  /* 0x0069940001057983 */ /* 0x000ea20000300800 */
[----:B------:R-:W-:-:S02]  /*296d0*/  ISETP.GT.AND P0, PT, R2, RZ, PT ;  /* 0x000000ff0200720c */ /* 0x000fc40003f04270 */
[----:B-1----:R-:W-:-:S11]  /*296e0*/  PRMT R28, RZ, 0x7610, R28 ;  /* 0x00007610ff1c7816 */ /* 0x002fd6000000001c */
[----:B--2---:R-:W2:Y:S04]  /*296f0*/  @P0 LDG.E.U8 R28, desc[UR42][R4.64] ;  /* 0x0000002a041c0981 */ /* 0x004ea8000c1e1100 */
[----:B--2---:R0:W-:Y:S04]  /*29700*/  STL [R1+0x13a8], R28 ;  /* 0x0013a81c01007387 */ /* 0x0041e80000100800 */
[----:B0-----:R-:W2:Y:S04]  /*29710*/  LDL.LU R28, [R1+0x6990] ;  /* 0x00699000011c7983 */ /* 0x001ea80000300800 */
[----:B------:R-:W3:Y:S04]  /*29720*/  LDL R4, [R1+0x1fac] ;  /* 0x001fac0001047983 */ /* 0x000ee80000100800 */
[----:B------:R-:W3:Y:S01]  /*29730*/  LDL R5, [R1+0x1fb0] ;  /* 0x001fb00001057983 */ /* 0x000ee20000100800 */
[----:B------:R-:W-:-:S02]  /*29740*/  PRMT R29, RZ, 0x7610, R29 ;  /* 0x00007610ff1d7816 */ /* 0x000fc4000000001d */
[----:B---3--:R-:W-:-:S04]  /*29750*/  @P0 LOP3.LUT R5, R5, R4, RZ, 0x3c, !PT ;  /* 0x0000000405050212 */ /* 0x008fc800078e3cff */
[----:B------:R-:W-:-:S04]  /*29760*/  @P0 LOP3.LUT R4, R5, R4, RZ, 0x3c, !PT ;  /* 0x0000000405040212 */ /* 0x000fc800078e3cff */
[----:B------:R-:W-:-:S05]  /*29770*/  @P0 LOP3.LUT R5, R5, R4, RZ, 0x3c, !PT ;  /* 0x0000000405050212 */ /* 0x000fca00078e3cff */
[----:B------:R-:W3:Y:S04]  /*29780*/  @P0 LDG.E.U8 R29, desc[UR42][R4.64] ;  /* 0x0000002a041d0981 */ /* 0x000ee8000c1e1100 */
[----:B---3--:R0:W-:Y:S04]  /*29790*/  STL [R1+0x13a4], R29 ;  /* 0x0013a41d01007387 */ /* 0x0081e80000100800 */
[----:B0-----:R-:W3:Y:S04]  /*297a0*/  LDL.LU R29, [R1+0x698c] ;  /* 0x00698c00011d7983 */ /* 0x001ee80000300800 */
[----:B------:R-:W4:Y:S04]  /*297b0*/  LDL R4, [R1+0x1fb4] ;  /* 0x001fb40001047983 */ /* 0x000f280000100800 */
[----:B------:R-:W4:Y:S01]  /*297c0*/  LDL R5, [R1+0x1fb8] ;  /* 0x001fb80001057983 */ /* 0x000f220000100800 */
[----:B--2---:R-:W-:-:S02]  /*297d0*/  PRMT R28, RZ, 0x7610, R28 ;  /* 0x00007610ff1c7816 */ /* 0x004fc4000000001c */
[----:B----4-:R-:W-:-:S04]  /*297e0*/  @P0 LOP3.LUT R5, R5, R4, RZ, 0x3c, !PT ;  /* 0x0000000405050212 */ /* 0x010fc800078e3cff */
[----:B------:R-:W-:-:S04]  /*297f0*/  @P0 LOP3.LUT R4, R5, R4, RZ, 0x3c, !PT ;  /* 0x0000000405040212 */ /* 0x000fc800078e3cff */
[----:B------:R-:W-:-:S05]  /*29800*/  @P0 LOP3.LUT R5, R5, R4, RZ, 0x3c, !PT ;  /* 0x0000000405050212 */ /* 0x000fca00078e3cff */
[----:B------:R-:W2:Y:S04]  /*29810*/  @P0 LDG.E.U8 R28, desc[UR42][R4.64] ;  /* 0x0000002a041c0981 */ /* 0x000ea8000c1e1100 */
[----:B--2---:R0:W-:Y:S04]  /*29820*/  STL [R1+0x13a0], R28 ;  /* 0x0013a01c01007387 */ /* 0x0041e80000100800 */
[----:B0-----:R-:W2:Y:S04]  /*29830*/  LDL.LU R28, [R1+0x6988] ;  /* 0x00698800011c7983 */ /* 0x001ea80000300800 */
[----:B------:R-:W4:Y:S04]  /*29840*/  LDL R4, [R1+0x1fbc] ;  /* 0x001fbc0001047983 */ /* 0x000f280000100800 */
[----:B------:R-:W4:Y:S01]  /*29850*/  LDL R5, [R1+0x1fc0] ;  /* 0x001fc00001057983 */ /* 0x000f220000100800 */
[----:B---3--:R-:W-:-:S02]  /*29860*/  PRMT R29, RZ, 0x7610, R29 ;  /* 0x00007610ff1d7816 */ /* 0x008fc4000000001d */
[----:B----4-:R-:W-:-:S04]  /*29870*/  @P0 LOP3.LUT R5, R5, R4, RZ, 0x3c, !PT ;  /* 0x0000000405050212 */ /* 0x010fc800078e3cff */
[----:B------:R-:W-:-:S04]  /*29880*/  @P0 LOP3.LUT R4, R5, R4, RZ, 0x3c, !PT ;  /* 0x0000000405040212 */ /* 0x000fc800078e3cff */
[----:B------:R-:W-:-:S05]  /*29890*/  @P0 LOP3.LUT R5, R5, R4, RZ, 0x3c, !PT ;  /* 0x0000000405050212 */ /* 0x000fca00078e3cff */
[----:B------:R-:W3:Y:S01]  /*298a0*/  @P0 LDG.E.U8 R29, desc[UR42][R4.64] ;  /* 0x0000002a041d0981 */ /* 0x000ee2000c1e1100 */
[----:B------:R-:W-:-:S03]  /*298b0*/  ISETP.GT.AND P1, PT, R2, 0x1, PT ;  /* 0x000000010200780c */ /* 0x000fc60003f24270 */
        /* <DEDUP_REMOVED lines=1876> */
[----:B------:R-:W2:Y:S01]  /*30e00*/  @P0 LDG.E.U8 R28, desc[UR42][R4.64] ;  /* 0x0000002a041c0981 */ /* 0x000ea2000c1e1100 */
[----:B------:R-:W-:-:S03]  /*30e10*/  ISETP.GT.AND P1, PT, R2, 0x33, PT ;  /* 0x000000330200780c */ /* 0x000fc60003f24270 */
[----:B--2---:R0:W-:Y:S04]  /*30e20*/  STL [R1+0x170], R28 ;  /* 0x0001701c01007387 */ /* 0x0041e80000100800 */
[----:B0-----:R-:W2:Y:S04]  /*30e30*/  LDL.LU R28, [R1+0x6658] ;  /* 0x00665800011c7983 */ /* 0x001ea80000300800 */
[----:B------:R-:W4:Y:S04]  /*30e40*/  LDL R4, [R1+0x2224] ;  /* 0x0022240001047983 */ /* 0x000f280000100800 */
[----:B------:R-:W4:Y:S01]  /*30e50*/  LDL R5, [R1+0x2228] ;  /* 0x0022280001057983 */ /* 0x000f220000100800 */
[----:B------:R-:W-:-:S02]  /*30e60*/  PRMT R27, RZ, 0x7610, R27 ;  /* 0x00007610ff1b7816 */ /* 0x000fc4000000001b */
[----:B----4-:R-:W-:-:S04]  /*30e70*/  @P1 LOP3.LUT R5, R5, R4, RZ, 0x3c, !PT ;  /* 0x0000000405051212 */ /* 0x010fc800078e3cff */
[----:B------:R-:W-:-:S04]  /*30e80*/  @P1 LOP3.LUT R4, R5, R4, RZ, 0x3c, !PT ;  /* 0x0000000405041212 */ /* 0x000fc800078e3cff */
[----:B------:R-:W-:-:S05]  /*30e90*/  @P1 LOP3.LUT R5, R5, R4, RZ, 0x3c, !PT ;  /* 0x0000000405051212 */ /* 0x000fca00078e3cff */
[----:B------:R-:W4:Y:S04]  /*30ea0*/  @P1 LDG.E.U8 R27, desc[UR42][R4.64] ;  /* 0x0000002a041b1981 */ /* 0x000f28000c1e1100 */
[----:B----4-:R0:W-:Y:S04]  /*30eb0*/  STL [R1+0x7c], R27 ;  /* 0x00007c1b01007387 */ /* 0x0101e80000100800 */
[----:B0-----:R-:W4:Y:S04]  /*30ec0*/  LDL.LU R27, [R1+0x6654] ;  /* 0x00665400011b7983 */ /* 0x001f280000300800 */
[----:B------:R-:W2:Y:S04]  /*30ed0*/  LDL R4, [R1+0x221c] ;  /* 0x00221c0001047983 */ /* 0x000ea80000100800 */
[----:B------:R-:W2:Y:S01]  /*30ee0*/  LDL R5, [R1+0x2220] ;  /* 0x0022200001057983 */ /* 0x000ea20000100800 */
[----:B------:R-:W-:-:S02]  /*30ef0*/  PRMT R26, RZ, 0x7610, R26 ;  /* 0x00007610ff1a7816 */ /* 0x000fc4000000001a */
[----:B--2---:R-:W-:-:S04]  /*30f00*/  @P1 LOP3.LUT R5, R5, R4, RZ, 0x3c, !PT ;  /* 0x0000000405051212 */ /* 0x004fc800078e3cff */
[----:B------:R-:W-:-:S04]  /*30f10*/  @P1 LOP3.LUT R4, R5, R4, RZ, 0x3c, !PT ;  /* 0x0000000405041212 */ /* 0x000fc800078e3cff */
[----:B------:R-:W-:-:S05]  /*30f20*/  @P1 LOP3.LUT R5, R5, R4, RZ, 0x3c, !PT ;  /* 0x0000000405051212 */ /* 0x000fca00078e3cff */
[----:B------:R-:W2:Y:S04]  /*30f30*/  @P1 LDG.E.U8 R26, desc[UR42][R4.64] ;  /* 0x0000002a041a1981 */ /* 0x000ea8000c1e1100 */
[----:B--2---:R0:W-:Y:S04]  /*30f40*/  STL [R1+0x78], R26 ;  /* 0x0000781a01007387 */ /* 0x0041e80000100800 */
[----:B0-----:R-:W2:Y:S04]  /*30f50*/  LDL.LU R26, [R1+0x6650] ;  /* 0x00665000011a7983 */ /* 0x001ea80000300800 */
        /* <DEDUP_REMOVED lines=15> */
[----:B------:R-:W2:Y:S01]  /*31050*/  @P1 LDG.E.U8 R24, desc[UR42][R4.64] ;  /* 0x0000002a04181981 */ /* 0x000ea2000c1e1100 */
[----:B------:R-:W-:-:S03]  /*31060*/  ISETP.GT.AND P3, PT, R2, 0x3b, PT ;  /* 0x0000003b0200780c */ /* 0x000fc60003f64270 */
        /* <DEDUP_REMOVED lines=156> */
[----:B------:R0:W2:Y:S04]  /*31a30*/  @P0 LDG.E.U8 R0, desc[UR42][R4.64] ;  /* 0x0000002a04000981 */ /* 0x0000a8000c1e1100 */
[----:B------:R-:W0:Y:S04]  /*31a40*/  LDL R4, [R1+0x21dc] ;  /* 0x0021dc0001047983 */ /* 0x000e280000100800 */
[----:B------:R-:W0:Y:S01]  /*31a50*/  LDL R5, [R1+0x21e0] ;  /* 0x0021e00001057983 */ /* 0x000e220000100800 */
[----:B------:R-:W-:Y:S02]  /*31a60*/  PRMT R7, RZ, 0x7610, R7 ;  /* 0x00007610ff077816 */ /* 0x000fe40000000007 */
[----:B0-----:R-:W-:-:S04]  /*31a70*/  @P0 LOP3.LUT R5, R5, R4, RZ, 0x3c, !PT ;  /* 0x0000000405050212 */ /* 0x001fc800078e3cff */
[----:B------:R-:W-:-:S04]  /*31a80*/  @P0 LOP3.LUT R4, R5, R4, RZ, 0x3c, !PT ;  /* 0x0000000405040212 */ /* 0x000fc800078e3cff */
[----:B------:R-:W-:-:S05]  /*31a90*/  @P0 LOP3.LUT R5, R5, R4, RZ, 0x3c, !PT ;  /* 0x0000000405050212 */ /* 0x000fca00078e3cff */
[----:B------:R-:W3:Y:S04]  /*31aa0*/  @P0 LDG.E.U8 R7, desc[UR42][R4.64] ;  /* 0x0000002a04070981 */ /* 0x000ee8000c1e1100 */
[----:B--2---:R0:W-:Y:S04]  /*31ab0*/  STL [R1+0xc], R0 ;  /* 0x00000c0001007387 */ /* 0x0041e80000100800 */
[----:B0-----:R-:W2:Y:S04]  /*31ac0*/  LDL R0, [R1+0x20e0] ;  /* 0x0020e00001007983 */ /* 0x001ea80000100800 */
[----:B---3--:R0:W-:Y:S04]  /*31ad0*/  STL [R1+0x8], R7 ;  /* 0x0000080701007387 */ /* 0x0081e80000100800 */
[----:B0-----:R-:W3:Y:S04]  /*31ae0*/  LDL.LU R7, [R1+0x6604] ;  /* 0x0066040001077983 */ /* 0x001ee80000300800 */
        /* <DEDUP_REMOVED lines=17> */
[----:B--2---:R0:W-:Y:S04]  /*31c00*/  STL [R1], R3 ;  /* 0x0000000301007387 */ /* 0x0041e80000100800 */
        /* <DEDUP_REMOVED lines=8> */
[----:B------:R-:W3:Y:S01]  /*31c90*/  LDL R5, [R1+0x20dc] ;  /* 0x0020dc0001057983 */ /* 0x000ee20000100800 */
[----:B------:R-:W-:Y:S01]  /*31ca0*/  PRMT R28, RZ, 0x7610, R28 ;  /* 0x00007610ff1c7816 */ /* 0x000fe2000000001c */
[----:B0-----:R-:W-:Y:S02]  /*31cb0*/  @P3 IMAD.MOV.U32 R4, RZ, RZ, R0 ;  /* 0x000000ffff043224 */ /* 0x001fe400078e0000 */
[----:B--2---:R0:W-:Y:S01]  /*31cc0*/  STL [R1+0x65a4], R29 ;  /* 0x0065a41d01007387 */ /* 0x0041e20000100800 */
[----:B----4-:R-:W-:-:S03]  /*31cd0*/  PRMT R27, RZ, 0x7610, R27 ;  /* 0x00007610ff1b7816 */ /* 0x010fc6000000001b */
[----:B------:R-:W2:Y:S04]  /*31ce0*/  LDL R0, [R1+0x22a8] ;  /* 0x0022a80001007983 */ /* 0x000ea80000100800 */
[----:B---3--:R1:W3:Y:S04]  /*31cf0*/  @P3 LDG.E.U8 R28, desc[UR42][R4.64] ;  /* 0x0000002a041c3981 */ /* 0x0082e8000c1e1100 */
[----:B0-----:R-:W4:Y:S04]  /*31d00*/  LDL R29, [R1+0x20d0] ;  /* 0x0020d000011d7983 */ /* 0x001f280000100800 */
[----:B------:R-:W1:Y:S04]  /*31d10*/  LDL R4, [R1+0x20d4] ;  /* 0x0020d40001047983 */ /* 0x000e680000100800 */
[----:B------:R-:W1:Y:S02]  /*31d20*/  LDL R5, [R1+0x20d8] ;  /* 0x0020d80001057983 */ /* 0x000e640000100800 */
[----:B-1----:R-:W-:-:S04]  /*31d30*/  @P3 LOP3.LUT R5, R5, R4, RZ, 0x3c, !PT ;  /* 0x0000000405053212 */ /* 0x002fc800078e3cff */
[----:B------:R-:W-:-:S04]  /*31d40*/  @P3 LOP3.LUT R4, R5, R4, RZ, 0x3c, !PT ;  /* 0x0000000405043212 */ /* 0x000fc800078e3cff */
[----:B------:R-:W-:Y:S01]  /*31d50*/  @P3 LOP3.LUT R5, R5, R4, RZ, 0x3c, !PT ;  /* 0x0000000405053212 */ /* 0x000fe200078e3cff */
[----:B---3--:R0:W-:Y:S04]  /*31d60*/  STL [R1+0x65a8], R28 ;  /* 0x0065a81c01007387 */ /* 0x0081e80000100800 */
[----:B------:R4:W3:Y:S04]  /*31d70*/  @P3 LDG.E.U8 R27, desc[UR42][R4.64] ;  /* 0x0000002a041b3981 */ /* 0x0008e8000c1e1100 */
[----:B0-----:R-:W2:Y:S01]  /*31d80*/  LDL R28, [R1+0x20cc] ;  /* 0x0020cc00011c7983 */ /* 0x001ea20000100800 */
[----:B------:R-:W-:Y:S01]  /*31d90*/  PRMT R26, RZ, 0x7610, R26 ;  /* 0x00007610ff1a7816 */ /* 0x000fe2000000001a */
[----:B----4-:R-:W-:-:S02]  /*31da0*/  @P3 IMAD.MOV.U32 R4, RZ, RZ, R29 ;  /* 0x000000ffff043224 */ /* 0x010fc400078e001d */
[----:B---3--:R0:W-:Y:S01]  /*31db0*/  STL [R1+0x65ac], R27 ;  /* 0x0065ac1b01007387 */ /* 0x0081e20000100800 */
[----:B------:R-:W-:-:S03]  /*31dc0*/  PRMT R25, RZ, 0x7610, R25 ;  /* 0x00007610ff197816 */ /* 0x000fc60000000019 */
[----:B------:R-:W3:Y:S01]  /*31dd0*/  LDL R29, [R1+0x21c4] ;  /* 0x0021c400011d7983 */ /* 0x000ee20000100800 */
[----:B--2---:R-:W-:-:S03]  /*31de0*/  @P3 IMAD.MOV.U32 R5, RZ, RZ, R28 ;  /* 0x000000ffff053224 */ /* 0x004fc600078e001c */
[----:B------:R-:W2:Y:S04]  /*31df0*/  LDL R28, [R1+0x21c8] ;  /* 0x0021c800011c7983 */ /* 0x000ea80000100800 */
[----:B0-----:R-:W4:Y:S04]  /*31e00*/  LDL R27, [R1+0x22b0] ;  /* 0x0022b000011b7983 */ /* 0x001f280000100800 */
[----:B------:R4:W2:Y:S04]  /*31e10*/  @P3 LDG.E.U8 R26, desc[UR42][R4.64] ;  /* 0x0000002a041a3981 */ /* 0x0008a8000c1e1100 */
[----:B------:R-:W3:Y:S01]  /*31e20*/  LDL R5, [R1+0x22ac] ;  /* 0x0022ac0001057983 */ /* 0x000ee20000100800 */
[----:B------:R-:W-:Y:S01]  /*31e30*/  ISETP.GT.AND P0, PT, R2, 0x2f, PT ;  /* 0x0000002f0200780c */ /* 0x000fe20003f04270 */
[----:B----4-:R-:W-:-:S02]  /*31e40*/  @P1 IMAD.MOV.U32 R4, RZ, RZ, R27 ;  /* 0x000000ffff041224 */ /* 0x010fc400078e001b */
[----:B--2---:R0:W-:Y:S01]  /*31e50*/  STL [R1+0x65b0], R26 ;  /* 0x0065b01a01007387 */ /* 0x0041e20000100800 */
[----:B------:R-:W-:Y:S02]  /*31e60*/  ISETP.GT.AND P2, PT, R2, 0x36, PT ;  /* 0x000000360200780c */ /* 0x000fe40003f44270 */
[----:B------:R-:W-:Y:S02]  /*31e70*/  PRMT R24, RZ, 0x7610, R24 ;  /* 0x00007610ff187816 */ /* 0x000fe40000000018 */
[----:B------:R-:W-:Y:S01]  /*31e80*/  PRMT R23, RZ, 0x7610, R23 ;  /* 0x00007610ff177816 */ /* 0x000fe20000000017 */
[----:B------:R-:W2:Y:S04]  /*31e90*/  LDL R27, [R1+0x21bc] ;  /* 0x0021bc00011b7983 */ /* 0x000ea80000100800 */
[----:B---3--:R1:W3:Y:S04]  /*31ea0*/  @P1 LDG.E.U8 R25, desc[UR42][R4.64] ;  /* 0x0000002a04191981 */ /* 0x0082e8000c1e1100 */
[----:B0-----:R-:W4:Y:S04]  /*31eb0*/  LDL R26, [R1+0x21c0] ;  /* 0x0021c000011a7983 */ /* 0x001f280000100800 */
[----:B------:R-:W2:Y:S01]  /*31ec0*/  LDL R5, [R1+0x22a4] ;  /* 0x0022a40001057983 */ /* 0x000ea20000100800 */
[----:B-1----:R-:W-:-:S05]  /*31ed0*/  @P0 IMAD.MOV.U32 R4, RZ, RZ, R0 ;  /* 0x000000ffff040224 */ /* 0x002fca00078e0000 */
[----:B--2---:R0:W2:Y:S02]  /*31ee0*/  @P0 LDG.E.U8 R24, desc[UR42][R4.64] ;  /* 0x0000002a04180981 */ /* 0x0040a4000c1e1100 */
[----:B0-----:R-:W-:Y:S02]  /*31ef0*/  @P2 IMAD.MOV.U32 R4, RZ, RZ, R28 ;  /* 0x000000ffff042224 */ /* 0x001fe400078e001c */
[----:B------:R-:W-:-:S05]  /*31f00*/  @P2 IMAD.MOV.U32 R5, RZ, RZ, R29 ;  /* 0x000000ffff052224 */ /* 0x000fca00078e001d */
[----:B------:R-:W4:Y:S04]  /*31f10*/  @P2 LDG.E.U8 R23, desc[UR42][R4.64] ;  /* 0x0000002a04172981 */ /* 0x000f28000c1e1100 */
[----:B---3--:R0:W-:Y:S04]  /*31f20*/  STL [R1+0x6590], R25 ;  /* 0x0065901901007387 */ /* 0x0081e80000100800 */
[----:B------:R-:W3:Y:S04]  /*31f30*/  LDL R0, [R1+0x21b8] ;  /* 0x0021b80001007983 */ /* 0x000ee80000100800 */
[----:B0-----:R-:W3:Y:S04]  /*31f40*/  LDL R25, [R1+0x21b4] ;  /* 0x0021b40001197983 */ /* 0x001ee80000100800 */
[----:B--2---:R0:W-:Y:S04]  /*31f50*/  STL [R1+0x6540], R24 ;  /* 0x0065401801007387 */ /* 0x0041e80000100800 */
[----:B------:R-:W2:Y:S04]  /*31f60*/  LDL R29, [R1+0x21b0] ;  /* 0x0021b000011d7983 */ /* 0x000ea80000100800 */
[----:B------:R-:W2:Y:S04]  /*31f70*/  LDL R28, [R1+0x20c4] ;  /* 0x0020c400011c7983 */ /* 0x000ea80000100800 */
[----:B0-----:R-:W2:Y:S04]  /*31f80*/  LDL R24, [R1+0x20c8] ;  /* 0x0020c80001187983 */ /* 0x001ea80000100800 */
[----:B----4-:R0:W-:Y:S04]  /*31f90*/  STL [R1+0x6594], R23 ;  /* 0x0065941701007387 */ /* 0x0101e80000100800 */
[----:B0-----:R-:W4:Y:S01]  /*31fa0*/  LDL R23, [R1+0x21ac] ;  /* 0x0021ac0001177983 */ /* 0x001f220000100800 */
[----:B------:R-:W-:Y:S01]  /*31fb0*/  PRMT R22, RZ, 0x7610, R22 ;  /* 0x00007610ff167816 */ /* 0x000fe20000000016 */
[----:B------:R-:W-:-:S02]  /*31fc0*/  @P2 IMAD.MOV.U32 R4, RZ, RZ, R26 ;  /* 0x000000ffff042224 */ /* 0x000fc400078e001a */
[----:B------:R-:W-:Y:S01]  /*31fd0*/  @P2 IMAD.MOV.U32 R5, RZ, RZ, R27 ;  /* 0x000000ffff052224 */ /* 0x000fe200078e001b */
[----:B------:R-:W-:Y:S02]  /*31fe0*/  PRMT R21, RZ, 0x7610, R21 ;  /* 0x00007610ff157816 */ /* 0x000fe40000000015 */
[----:B------:R-:W-:Y:S02]  /*31ff0*/  PRMT R20, RZ, 0x7610, R20 ;  /* 0x00007610ff147816 */ /* 0x000fe40000000014 */
[----:B------:R-:W-:Y:S02]  /*32000*/  ISETP.GT.AND P3, PT, R2, 0x3e, PT ;  /* 0x0000003e0200780c */ /* 0x000fe40003f64270 */
[----:B------:R-:W-:Y:S01]  /*32010*/  PRMT R19, RZ, 0x7610, R19 ;  /* 0x00007610ff137816 */ /* 0x000fe20000000013 */
[----:B------:R3:W4:Y:S04]  /*32020*/  @P2 LDG.E.U8 R22, desc[UR42][R4.64] ;  /* 0x0000002a04162981 */ /* 0x000728000c1e1100 */
[----:B------:R-:W4:Y:S04]  /*32030*/  LDL R27, [R1+0x20bc] ;  /* 0x0020bc00011b7983 */ /* 0x000f280000100800 */
[----:B------:R-:W4:Y:S01]  /*32040*/  LDL R26, [R1+0x20c0] ;  /* 0x0020c000011a7983 */ /* 0x000f220000100800 */
[----:B---3--:R-:W-:-:S02]  /*32050*/  @P2 IMAD.MOV.U32 R4, RZ, RZ, R0 ;  /* 0x000000ffff042224 */ /* 0x008fc400078e0000 */
[----:B------:R-:W-:-:S05]  /*32060*/  @P2 IMAD.MOV.U32 R5, RZ, RZ, R25 ;  /* 0x000000ffff052224 */ /* 0x000fca00078e0019 */
[----:B------:R2:W3:Y:S02]  /*32070*/  @P2 LDG.E.U8 R21, desc[UR42][R4.64] ;  /* 0x0000002a04152981 */ /* 0x0004e4000c1e1100 */
[----:B--2---:R-:W-:Y:S02]  /*32080*/  @P2 IMAD.MOV.U32 R4, RZ, RZ, R29 ;  /* 0x000000ffff042224 */ /* 0x004fe400078e001d */
[----:B----4-:R-:W-:-:S05]  /*32090*/  @P2 IMAD.MOV.U32 R5, RZ, RZ, R23 ;  /* 0x000000ffff052224 */ /* 0x010fca00078e0017 */
[----:B------:R0:W2:Y:S02]  /*320a0*/  @P2 LDG.E.U8 R20, desc[UR42][R4.64] ;  /* 0x0000002a04142981 */ /* 0x0000a4000c1e1100 */
[----:B0-----:R-:W-:Y:S02]  /*320b0*/  @P3 IMAD.MOV.U32 R4, RZ, RZ, R24 ;  /* 0x000000ffff043224 */ /* 0x001fe400078e0018 */
[----:B------:R-:W-:-:S05]  /*320c0*/  @P3 IMAD.MOV.U32 R5, RZ, RZ, R28 ;  /* 0x000000ffff053224 */ /* 0x000fca00078e001c */
[----:B------:R0:W4:Y:S04]  /*320d0*/  @P3 LDG.E.U8 R19, desc[UR42][R4.64] ;  /* 0x0000002a04133981 */ /* 0x000128000c1e1100 */
[----:B------:R1:W-:Y:S04]  /*320e0*/  STL [R1+0x6598], R22 ;  /* 0x0065981601007387 */ /* 0x0003e80000100800 */
[----:B------:R-:W4:Y:S04]  /*320f0*/  LDL R25, [R1+0x20b4] ;  /* 0x0020b40001197983 */ /* 0x000f280000100800 */
[----:B------:R-:W4:Y:S04]  /*32100*/  LDL R0, [R1+0x20b8] ;  /* 0x0020b80001007983 */ /* 0x000f280000100800 */
[----:B---3--:R3:W-:Y:S01]  /*32110*/  STL [R1+0x659c], R21 ;  /* 0x00659c1501007387 */ /* 0x0087e20000100800 */
[----:B------:R-:W-:Y:S01]  /*32120*/  PRMT R18, RZ, 0x7610, R18 ;  /* 0x00007610ff127816 */ /* 0x000fe20000000012 */
[----:B0-----:R-:W-:-:S02]  /*32130*/  @P3 IMAD.MOV.U32 R4, RZ, RZ, R26 ;  /* 0x000000ffff043224 */ /* 0x001fc400078e001a */
[----:B------:R-:W-:-:S05]  /*32140*/  @P3 IMAD.MOV.U32 R5, RZ, RZ, R27 ;  /* 0x000000ffff053224 */ /* 0x000fca00078e001b */
[----:B------:R0:W4:Y:S04]  /*32150*/  @P3 LDG.E.U8 R18, desc[UR42][R4.64] ;  /* 0x0000002a04123981 */ /* 0x000128000c1e1100 */
[----:B--2---:R2:W-:Y:S04]  /*32160*/  STL [R1+0x65a0], R20 ;  /* 0x0065a01401007387 */ /* 0x0045e80000100800 */
[----:B------:R-:W2:Y:S04]  /*32170*/  LDL R24, [R1+0x20ac] ;  /* 0x0020ac0001187983 */ /* 0x000ea80000100800 */
[----:B------:R-:W2:Y:S04]  /*32180*/  LDL R23, [R1+0x20b0] ;  /* 0x0020b00001177983 */ /* 0x000ea80000100800 */
[----:B----4-:R4:W-:Y:S04]  /*32190*/  STL [R1+0x65b4], R19 ;  /* 0x0065b41301007387 */ /* 0x0109e80000100800 */
[----:B-1----:R-:W2:Y:S04]  /*321a0*/  LDL R22, [R1+0x229c] ;  /* 0x00229c0001167983 */ /* 0x002ea80000100800 */
[----:B---3--:R-:W3:Y:S01]  /*321b0*/  LDL R21, [R1+0x22a0] ;  /* 0x0022a00001157983 */ /* 0x008ee20000100800 */
[----:B------:R-:W-:Y:S01]  /*321c0*/  PRMT R17, RZ, 0x7610, R17 ;  /* 0x00007610ff117816 */ /* 0x000fe20000000011 */
[----:B0-----:R-:W-:-:S02]  /*321d0*/  @P3 IMAD.MOV.U32 R4, RZ, RZ, R0 ;  /* 0x000000ffff043224 */ /* 0x001fc400078e0000 */
[----:B------:R-:W-:Y:S01]  /*321e0*/  @P3 IMAD.MOV.U32 R5, RZ, RZ, R25 ;  /* 0x000000ffff053224 */ /* 0x000fe200078e0019 */
[----:B------:R-:W-:-:S04]  /*321f0*/  PRMT R16, RZ, 0x7610, R16 ;  /* 0x00007610ff107816 */ /* 0x000fc80000000010 */
[----:B------:R0:W3:Y:S01]  /*32200*/  @P3 LDG.E.U8 R17, desc[UR42][R4.64] ;  /* 0x0000002a04113981 */ /* 0x0000e2000c1e1100 */
[----:B------:R-:W-:-:S03]  /*32210*/  PRMT R15, RZ, 0x7610, R15 ;  /* 0x00007610ff0f7816 */ /* 0x000fc6000000000f */
[----:B------:R1:W-:Y:S04]  /*32220*/  STL [R1+0x65b8], R18 ;  /* 0x0065b81201007387 */ /* 0x0003e80000100800 */
[----:B--2---:R-:W2:Y:S04]  /*32230*/  LDL R20, [R1+0x2294] ;  /* 0x0022940001147983 */ /* 0x004ea80000100800 */
[----:B----4-:R-:W4:Y:S04]  /*32240*/  LDL R19, [R1+0x2298] ;  /* 0x0022980001137983 */ /* 0x010f280000100800 */
[----:B------:R-:W4:Y:S04]  /*32250*/  LDL R0, [R1+0x2290] ;  /* 0x0022900001007983 */ /* 0x000f280000100800 */
[----:B-1----:R-:W4:Y:S01]  /*32260*/  LDL R18, [R1+0x228c] ;  /* 0x00228c0001127983 */ /* 0x002f220000100800 */
[----:B0-----:R-:W-:-:S02]  /*32270*/  @P3 IMAD.MOV.U32 R5, RZ, RZ, R24 ;  /* 0x000000ffff053224 */ /* 0x001fc400078e0018 */
[----:B------:R-:W-:-:S05]  /*32280*/  @P3 IMAD.MOV.U32 R4, RZ, RZ, R23 ;  /* 0x000000ffff043224 */ /* 0x000fca00078e0017 */
[----:B------:R0:W4:Y:S02]  /*32290*/  @P3 LDG.E.U8 R16, desc[UR42][R4.64] ;  /* 0x0000002a04103981 */ /* 0x000124000c1e1100 */
[----:B0-----:R-:W-:Y:S02]  /*322a0*/  @P0 IMAD.MOV.U32 R5, RZ, RZ, R22 ;  /* 0x000000ffff050224 */ /* 0x001fe400078e0016 */
[----:B---3--:R-:W-:-:S05]  /*322b0*/  @P0 IMAD.MOV.U32 R4, RZ, RZ, R21 ;  /* 0x000000ffff040224 */ /* 0x008fca00078e0015 */
[----:B------:R2:W3:Y:S04]  /*322c0*/  @P0 LDG.E.U8 R15, desc[UR42][R4.64] ;  /* 0x0000002a040f0981 */ /* 0x0004e8000c1e1100 */
[----:B------:R0:W-:Y:S01]  /*322d0*/  STL [R1+0x65bc], R17 ;  /* 0x0065bc1101007387 */ /* 0x0001e20000100800 */
[----:B------:R-:W-:Y:S01]  /*322e0*/  PRMT R14, RZ, 0x7610, R14 ;  /* 0x00007610ff0e7816 */ /* 0x000fe2000000000e */
[----:B--2---:R-:W-:Y:S02]  /*322f0*/  @P0 IMAD.MOV.U32 R5, RZ, RZ, R20 ;  /* 0x000000ffff050224 */ /* 0x004fe400078e0014 */
[----:B----4-:R-:W-:-:S05]  /*32300*/  @P0 IMAD.MOV.U32 R4, RZ, RZ, R19 ;  /* 0x000000ffff040224 */ /* 0x010fca00078e0013 */
[----:B------:R1:W2:Y:S04]  /*32310*/  @P0 LDG.E.U8 R14, desc[UR42][R4.64] ;  /* 0x0000002a040e0981 */ /* 0x0002a8000c1e1100 */
[----:B------:R4:W-:Y:S04]  /*32320*/  STL [R1+0x65c0], R16 ;  /* 0x0065c01001007387 */ /* 0x0009e80000100800 */
[----:B0-----:R-:W2:Y:S04]  /*32330*/  LDL R17, [R1+0x21a4] ;  /* 0x0021a40001117983 */ /* 0x001ea80000100800 */
[----:B----4-:R-:W4:Y:S04]  /*32340*/  LDL R16, [R1+0x21a8] ;  /* 0x0021a80001107983 */ /* 0x010f280000100800 */
[----:B---3--:R0:W-:Y:S04]  /*32350*/  STL [R1+0x6544], R15 ;  /* 0x0065440f01007387 */ /* 0x0081e80000100800 */
[----:B------:R-:W3:Y:S04]  /*32360*/  LDL R21, [R1+0x219c] ;  /* 0x00219c0001157983 */ /* 0x000ee80000100800 */
[----:B0-----:R-:W3:Y:S01]  /*32370*/  LDL R15, [R1+0x21a0] ;  /* 0x0021a000010f7983 */ /* 0x001ee20000100800 */
[----:B------:R-:W-:-:S02]  /*32380*/  ISETP.GT.AND P1, PT, R2, 0x37, PT ;  /* 0x000000370200780c */ /* 0x000fc40003f24270 */
[----:B------:R-:W-:Y:S01]  /*32390*/  PRMT R13, RZ, 0x7610, R13 ;  /* 0x00007610ff0d7816 */ /* 0x000fe2000000000d */
[----:B-1----:R-:W-:Y:S02]  /*323a0*/  @P0 IMAD.MOV.U32 R4, RZ, RZ, R0 ;  /* 0x000000ffff040224 */ /* 0x002fe400078e0000 */
[----:B------:R-:W-:-:S05]  /*323b0*/  @P0 IMAD.MOV.U32 R5, RZ, RZ, R18 ;  /* 0x000000ffff050224 */ /* 0x000fca00078e0012 */
[----:B------:R0:W3:Y:S01]  /*323c0*/  @P0 LDG.E.U8 R13, desc[UR42][R4.64] ;  /* 0x0000002a040d0981 */ /* 0x0000e2000c1e1100 */
[----:B------:R-:W-:Y:S02]  /*323d0*/  PRMT R12, RZ, 0x7610, R12 ;  /* 0x00007610ff0c7816 */ /* 0x000fe4000000000c */
[----:B------:R-:W-:Y:S01]  /*323e0*/  PRMT R11, RZ, 0x7610, R11 ;  /* 0x00007610ff0b7816 */ /* 0x000fe2000000000b */
[----:B--2---:R1:W-:Y:S04]  /*323f0*/  STL [R1+0x6548], R14 ;  /* 0x0065480e01007387 */ /* 0x0043e80000100800 */
[----:B------:R-:W2:Y:S04]  /*32400*/  LDL R0, [R1+0x2198] ;  /* 0x0021980001007983 */ /* 0x000ea80000100800 */
[----:B------:R-:W2:Y:S01]  /*32410*/  LDL R20, [R1+0x2194] ;  /* 0x0021940001147983 */ /* 0x000ea20000100800 */
[----:B0-----:R-:W-:-:S02]  /*32420*/  @P1 IMAD.MOV.U32 R5, RZ, RZ, R17 ;  /* 0x000000ffff051224 */ /* 0x001fc400078e0011 */
[----:B----4-:R-:W-:-:S05]  /*32430*/  @P1 IMAD.MOV.U32 R4, RZ, RZ, R16 ;  /* 0x000000ffff041224 */ /* 0x010fca00078e0010 */
[----:B------:R3:W4:Y:S02]  /*32440*/  @P1 LDG.E.U8 R12, desc[UR42][R4.64] ;  /* 0x0000002a040c1981 */ /* 0x000724000c1e1100 */
[----:B---3--:R-:W-:Y:S02]  /*32450*/  @P1 IMAD.MOV.U32 R5, RZ, RZ, R21 ;  /* 0x000000ffff051224 */ /* 0x008fe400078e0015 */
[----:B------:R-:W-:-:S05]  /*32460*/  @P1 IMAD.MOV.U32 R4, RZ, RZ, R15 ;  /* 0x000000ffff041224 */ /* 0x000fca00078e000f */
[----:B------:R2:W3:Y:S04]  /*32470*/  @P1 LDG.E.U8 R11, desc[UR42][R4.64] ;  /* 0x0000002a040b1981 */ /* 0x0004e8000c1e1100 */
[----:B------:R0:W-:Y:S04]  /*32480*/  STL [R1+0x654c], R13 ;  /* 0x00654c0d01007387 */ /* 0x0001e80000100800 */
[----:B------:R-:W3:Y:S04]  /*32490*/  LDL R19, [R1+0x218c] ;  /* 0x00218c0001137983 */ /* 0x000ee80000100800 */
[----:B------:R-:W3:Y:S04]  /*324a0*/  LDL R18, [R1+0x2190] ;  /* 0x0021900001127983 */ /* 0x000ee80000100800 */
[----:B------:R-:W3:Y:S04]  /*324b0*/  LDL R17, [R1+0x20a4] ;  /* 0x0020a40001117983 */ /* 0x000ee80000100800 */
[----:B------:R-:W3:Y:S01]  /*324c0*/  LDL R16, [R1+0x20a8] ;  /* 0x0020a80001107983 */ /* 0x000ee20000100800 */
[----:B--2---:R-:W-:-:S03]  /*324d0*/  @P1 IMAD.MOV.U32 R4, RZ, RZ, R0 ;  /* 0x000000ffff041224 */ /* 0x004fc600078e0000 */
[----:B----4-:R2:W-:Y:S04]  /*324e0*/  STL [R1+0x6550], R12 ;  /* 0x0065500c01007387 */ /* 0x0105e80000100800 */
[----:B------:R-:W4:Y:S04]  /*324f0*/  LDL R15, [R1+0x209c] ;  /* 0x00209c00010f7983 */ /* 0x000f280000100800 */
[----:B-1----:R-:W4:Y:S04]  /*32500*/  LDL R14, [R1+0x20a0] ;  /* 0x0020a000010e7983 */ /* 0x002f280000100800 */
[----:B0-----:R-:W4:Y:S04]  /*32510*/  LDL R13, [R1+0x2094] ;  /* 0x00209400010d7983 */ /* 0x001f280000100800 */
[----:B--2---:R-:W2:Y:S04]  /*32520*/  LDL R12, [R1+0x2098] ;  /* 0x00209800010c7983 */ /* 0x004ea80000100800 */
[----:B---3--:R0:W-:Y:S04]  /*32530*/  STL [R1+0x6554], R11 ;  /* 0x0065540b01007387 */ /* 0x0081e80000100800 */
[----:B------:R-:W3:Y:S04]  /*32540*/  LDL R0, [R1+0x2090] ;  /* 0x0020900001007983 */ /* 0x000ee80000100800 */
[----:B0-----:R-:W3:Y:S01]  /*32550*/  LDL R11, [R1+0x208c] ;  /* 0x00208c00010b7983 */ /* 0x001ee20000100800 */
[----:B------:R-:W-:-:S02]  /*32560*/  ISETP.GT.AND P0, PT, R2, 0x3f, PT ;  /* 0x0000003f0200780c */ /* 0x000fc40003f04270 */
[----:B------:R-:W-:Y:S01]  /*32570*/  PRMT R10, RZ, 0x7610, R10 ;  /* 0x00007610ff0a7816 */ /* 0x000fe2000000000a */
[----:B------:R-:W-:Y:S01]  /*32580*/  @P1 IMAD.MOV.U32 R5, RZ, RZ, R20 ;  /* 0x000000ffff051224 */ /* 0x000fe200078e0014 */
[----:B------:R-:W-:-:S04]  /*32590*/  PRMT R9, RZ, 0x7610, R9 ;  /* 0x00007610ff097816 */ /* 0x000fc80000000009 */
[----:B------:R0:W3:Y:S01]  /*325a0*/  @P1 LDG.E.U8 R10, desc[UR42][R4.64] ;  /* 0x0000002a040a1981 */ /* 0x0000e2000c1e1100 */
[----:B------:R-:W-:Y:S01]  /*325b0*/  PRMT R8, RZ, 0x7610, R8 ;  /* 0x00007610ff087816 */ /* 0x000fe20000000008 */
[----:B0-----:R-:W-:Y:S02]  /*325c0*/  @P1 IMAD.MOV.U32 R4, RZ, RZ, R18 ;  /* 0x000000ffff041224 */ /* 0x001fe400078e0012 */
[----:B------:R-:W-:-:S05]  /*325d0*/  @P1 IMAD.MOV.U32 R5, RZ, RZ, R19 ;  /* 0x000000ffff051224 */ /* 0x000fca00078e0013 */
[----:B------:R0:W3:Y:S01]  /*325e0*/  @P1 LDG.E.U8 R9, desc[UR42][R4.64] ;  /* 0x0000002a04091981 */ /* 0x0000e2000c1e1100 */
[----:B------:R-:W-:Y:S01]  /*325f0*/  PRMT R7, RZ, 0x7610, R7 ;  /* 0x00007610ff077816 */ /* 0x000fe20000000007 */
[----:B0-----:R-:W-:Y:S02]  /*32600*/  @P0 IMAD.MOV.U32 R4, RZ, RZ, R16 ;  /* 0x000000ffff040224 */ /* 0x001fe400078e0010 */
[----:B------:R-:W-:-:S05]  /*32610*/  @P0 IMAD.MOV.U32 R5, RZ, RZ, R17 ;  /* 0x000000ffff050224 */ /* 0x000fca00078e0011 */
[----:B------:R4:W3:Y:S01]  /*32620*/  @P0 LDG.E.U8 R8, desc[UR42][R4.64] ;  /* 0x0000002a04080981 */ /* 0x0008e2000c1e1100 */
[----:B------:R-:W-:Y:S02]  /*32630*/  PRMT R6, RZ, 0x7610, R6 ;  /* 0x00007610ff067816 */ /* 0x000fe40000000006 */
[----:B------:R-:W-:Y:S01]  /*32640*/  PRMT R3, RZ, 0x7610, R3 ;  /* 0x00007610ff037816 */ /* 0x000fe20000000003 */
[----:B----4-:R-:W-:Y:S02]  /*32650*/  @P0 IMAD.MOV.U32 R5, RZ, RZ, R15 ;  /* 0x000000ffff050224 */ /* 0x010fe400078e000f */
[----:B------:R-:W-:-:S05]  /*32660*/  @P0 IMAD.MOV.U32 R4, RZ, RZ, R14 ;  /* 0x000000ffff040224 */ /* 0x000fca00078e000e */
[----:B------:R2:W4:Y:S02]  /*32670*/  @P0 LDG.E.U8 R7, desc[UR42][R4.64] ;  /* 0x0000002a04070981 */ /* 0x000524000c1e1100 */
[----:B--2---:R-:W-:Y:S02]  /*32680*/  @P0 IMAD.MOV.U32 R4, RZ, RZ, R12 ;  /* 0x000000ffff040224 */ /* 0x004fe400078e000c */
[----:B------:R-:W-:-:S05]  /*32690*/  @P0 IMAD.MOV.U32 R5, RZ, RZ, R13 ;  /* 0x000000ffff050224 */ /* 0x000fca00078e000d */
[----:B------:R3:W2:Y:S02]  /*326a0*/  @P0 LDG.E.U8 R6, desc[UR42][R4.64] ;  /* 0x0000002a04060981 */ /* 0x0006a4000c1e1100 */
[----:B---3--:R-:W-:Y:S02]  /*326b0*/  @P0 IMAD.MOV.U32 R4, RZ, RZ, R0 ;  /* 0x000000ffff040224 */ /* 0x008fe400078e0000 */
[----:B------:R-:W-:-:S05]  /*326c0*/  @P0 IMAD.MOV.U32 R5, RZ, RZ, R11 ;  /* 0x000000ffff050224 */ /* 0x000fca00078e000b */
[----:B------:R-:W3:Y:S04]  /*326d0*/  @P0 LDG.E.U8 R3, desc[UR42][R4.64] ;  /* 0x0000002a04030981 */ /* 0x000ee8000c1e1100 */
[----:B------:R-:W-:Y:S01]  /*326e0*/  STL [R1+0x6558], R10 ;  /* 0x0065580a01007387 */ /* 0x000fe20000100800 */
[----:B------:R-:W0:Y:S01]  /*326f0*/  S2R R25, SR_TID.X ;  /* 0x0000000000197919 */ /* 0x000e220000002100 */
[----:B------:R-:W-:Y:S06]  /*32700*/  BAR.SYNC.DEFER_BLOCKING 0x0 ;  /* 0x0000000000007b1d */ /* 0x000fec0000010000 */
[----:B------:R-:W-:Y:S04]  /*32710*/  STL [R1+0x655c], R9 ;  /* 0x00655c0901007387 */ /* 0x000fe80000100800 */
[----:B------:R-:W-:Y:S04]  /*32720*/  STL [R1+0x6560], R8 ;  /* 0x0065600801007387 */ /* 0x000fe80000100800 */
[----:B----4-:R-:W-:Y:S04]  /*32730*/  STL [R1+0x6564], R7 ;  /* 0x0065640701007387 */ /* 0x010fe80000100800 */
[----:B--2---:R-:W-:Y:S04]  /*32740*/  STL [R1+0x6568], R6 ;  /* 0x0065680601007387 */ /* 0x004fe80000100800 */
[----:B------:R-:W2:Y:S04]  /*32750*/  LDL.LU R27, [R1+0x13a8] ;  /* 0x0013a800011b7983 */ /* 0x000ea80000300800 */
[----:B------:R-:W4:Y:S04]  /*32760*/  LDL.LU R26, [R1+0x13a4] ;  /* 0x0013a400011a7983 */ /* 0x000f280000300800 */
[----:B------:R-:W2:Y:S04]  /*32770*/  LDL.LU R24, [R1+0x13a0] ;  /* 0x0013a00001187983 */ /* 0x000ea80000300800 */
[----:B------:R-:W2:Y:S04]  /*32780*/  LDL.LU R28, [R1+0x139c] ;  /* 0x00139c00011c7983 */ /* 0x000ea80000300800 */
[----:B------:R-:W2:Y:S04]  /*32790*/  LDL.LU R29, [R1+0x1324] ;  /* 0x00132400011d7983 */ /* 0x000ea80000300800 */
[----:B---3--:R-:W-:Y:S04]  /*327a0*/  STL [R1+0x656c], R3 ;  /* 0x00656c0301007387 */ /* 0x008fe80000100800 */
        /* <DEDUP_REMOVED lines=114> */
[----:B0-----:R-:W-:Y:S01]  /*32ed0*/  STL [R1+0x65dc], R25 ;  /* 0x0065dc1901007387 */ /* 0x001fe20000100800 */
[----:B------:R-:W-:-:S03]  /*32ee0*/  LOP3.LUT R0, R25, 0x3f, RZ, 0xc0, !PT ;  /* 0x0000003f19007812 */ /* 0x000fc600078ec0ff */
[----:B------:R-:W-:Y:S04]  /*32ef0*/  STL [R1+0x61a8], R5 ;  /* 0x0061a80501007387 */ /* 0x000fe80000100800 */
[----:B------:R-:W-:Y:S04]  /*32f00*/  STL [R1+0x6538], R5 ;  /* 0x0065380501007387 */ /* 0x000fe80000100800 */
[----:B------:R0:W-:Y:S04]  /*32f10*/  STL [R1+0x6574], R5 ;  /* 0x0065740501007387 */ /* 0x0001e80000100800 */
[----:B0-----:R-:W3:Y:S04]  /*32f20*/  LDL.LU R5, [R1+0x1328] ;  /* 0x0013280001057983 */ /* 0x001ee80000300800 */
[----:B------:R-:W3:Y:S04]  /*32f30*/  LDL.LU R25, [R1+0x1320] ;  /* 0x0013200001197983 */ /* 0x000ee80000300800 */
[----:B--2---:R0:W-:Y:S04]  /*32f40*/  STS.U8 [R0+UR4], R27 ;  /* 0x0000001b00007988 */ /* 0x0041e80008000004 */
[----:B0-----:R-:W2:Y:S04]  /*32f50*/  LDL.LU R27, [R1+0x131c] ;  /* 0x00131c00011b7983 */ /* 0x001ea80000300800 */
        /* <DEDUP_REMOVED lines=15> */
[----:B----4-:R0:W-:Y:S04]  /*33050*/  STS.U8 [R0+UR4+0x40], R26 ;  /* 0x0000401a00007988 */ /* 0x0101e80008000004 */
[----:B------:R-:W4:Y:S04]  /*33060*/  LDL.LU R19, [R1+0x99c] ;  /* 0x00099c0001137983 */ /* 0x000f280000300800 */
[----:B0-----:R-:W4:Y:S04]  /*33070*/  LDL.LU R26, [R1+0x330] ;  /* 0x00033000011a7983 */ /* 0x001f280000300800 */
[----:B------:R0:W-:Y:S04]  /*33080*/  STS.U8 [R0+UR4+0x80], R24 ;  /* 0x0000801800007988 */ /* 0x0001e80008000004 */
[----:B------:R1:W-:Y:S04]  /*33090*/  STS.U8 [R0+UR4+0xc0], R28 ;  /* 0x0000c01c00007988 */ /* 0x0003e80008000004 */
[----:B0-----:R-:W4:Y:S04]  /*330a0*/  LDL.LU R24, [R1+0x32c] ;  /* 0x00032c0001187983 */ /* 0x001f280000300800 */
[----:B------:R-:W4:Y:S04]  /*330b0*/  LDL.LU R20, [R1+0x328] ;  /* 0x0003280001147983 */ /* 0x000f280000300800 */
[----:B------:R-:W4:Y:S04]  /*330c0*/  LDL.LU R21, [R1+0x324] ;  /* 0x0003240001157983 */ /* 0x000f280000300800 */
[----:B------:R-:W4:Y:S04]  /*330d0*/  LDL.LU R22, [R1+0x320] ;  /* 0x0003200001167983 */ /* 0x000f280000300800 */
[----:B------:R-:W4:Y:S04]  /*330e0*/  LDL.LU R23, [R1+0x31c] ;  /* 0x00031c0001177983 */ /* 0x000f280000300800 */
[----:B-1----:R-:W4:Y:S01]  /*330f0*/  LDL.LU R28, [R1+0x318] ;  /* 0x00031800011c7983 */ /* 0x002f220000300800 */
[----:B------:R-:W-:-:S03]  /*33100*/  ISETP.GE.AND P0, PT, R0, R2, PT ;  /* 0x000000020000720c */ /* 0x000fc60003f06270 */
[----:B---3--:R-:W-:Y:S04]  /*33110*/  STS.U8 [R0+UR4+0x840], R5 ;  /* 0x0008400500007988 */ /* 0x008fe80008000004 */
[----:B------:R0:W-:Y:S04]  /*33120*/  STS.U8 [R0+UR4+0x800], R29 ;  /* 0x0008001d00007988 */ /* 0x0001e80008000004 */
[----:B------:R-:W-:Y:S04]  /*33130*/  STS.U8 [R0+UR4+0x8c0], R25 ;  /* 0x0008c01900007988 */ /* 0x000fe80008000004 */
[----:B0-----:R-:W3:Y:S04]  /*33140*/  LDL.LU R29, [R1+0x314] ;  /* 0x00031400011d7983 */ /* 0x001ee80000300800 */
[----:B--2---:R0:W-:Y:S04]  /*33150*/  STS.U8 [R0+UR4+0x880], R27 ;  /* 0x0008801b00007988 */ /* 0x0041e80008000004 */
[----:B------:R-:W-:Y:S04]  /*33160*/  STS.U8 [R0+UR4+0x1000], R4 ;  /* 0x0010000400007988 */ /* 0x000fe80008000004 */
        /* <DEDUP_REMOVED lines=14> */
[----:B0-----:R-:W2:Y:S04]  /*33250*/  LDL.LU R27, [R1+0x1398] ;  /* 0x00139800011b7983 */ /* 0x001ea80000300800 */
[----:B----4-:R-:W-:Y:S04]  /*33260*/  STS.U8 [R0+UR4+0x2880], R19 ;  /* 0x0028801300007988 */ /* 0x010fe80008000004 */
[----:B------:R0:W-:Y:S02]  /*33270*/  STS.U8 [R0+UR4+0x3000], R26 ;  /* 0x0030001a00007988 */ /* 0x0001e40008000004 */
[----:B0-----:R-:W0:Y:S02]  /*33280*/  S2R R26, SR_TID.X ;  /* 0x00000000001a7919 */ /* 0x001e240000002100 */
[----:B------:R1:W-:Y:S04]  /*33290*/  STS.U8 [R0+UR4+0x3040], R24 ;  /* 0x0030401800007988 */ /* 0x0003e80008000004 */
[----:B------:R-:W-:Y:S04]  /*332a0*/  STS.U8 [R0+UR4+0x3080], R20 ;  /* 0x0030801400007988 */ /* 0x000fe80008000004 */
[----:B------:R-:W-:Y:S04]  /*332b0*/  STS.U8 [R0+UR4+0x30c0], R21 ;  /* 0x0030c01500007988 */ /* 0x000fe80008000004 */
[----:B------:R-:W-:Y:S04]  /*332c0*/  STS.U8 [R0+UR4+0x3840], R22 ;  /* 0x0038401600007988 */ /* 0x000fe80008000004 */
[----:B------:R-:W-:Y:S04]  /*332d0*/  STS.U8 [R0+UR4+0x3800], R23 ;  /* 0x0038001700007988 */ /* 0x000fe80008000004 */
[----:B------:R4:W-:Y:S04]  /*332e0*/  STS.U8 [R0+UR4+0x38c0], R28 ;  /* 0x0038c01c00007988 */ /* 0x0009e80008000004 */
[----:B-1----:R-:W2:Y:S01]  /*332f0*/  LDL.LU R24, [R1+0x1394] ;  /* 0x0013940001187983 */ /* 0x002ea20000300800 */
[----:B0-----:R-:W-:-:S04]  /*33300*/  LOP3.LUT R26, R26, 0x3f, RZ, 0xc0, !PT ;  /* 0x0000003f1a1a7812 */ /* 0x001fc800078ec0ff */
[----:B------:R-:W-:Y:S02]  /*33310*/  LOP3.LUT R2, R26, 0x8, RZ, 0x3c, !PT ;  /* 0x000000081a027812 */ /* 0x000fe400078e3cff */
[----:B------:R-:W2:Y:S04]  /*33320*/  LDL.LU R26, [R1+0x1390] ;  /* 0x00139000011a7983 */ /* 0x000ea80000300800 */
[----:B----4-:R-:W4:Y:S04]  /*33330*/  LDL.LU R28, [R1+0x138c] ;  /* 0x00138c00011c7983 */ /* 0x010f280000300800 */
[----:B---3--:R0:W-:Y:S04]  /*33340*/  STS.U8 [R0+UR4+0x3880], R29 ;  /* 0x0038801d00007988 */ /* 0x0081e80008000004 */
[----:B0-----:R-:W3:Y:S04]  /*33350*/  LDL.LU R29, [R1+0x1318] ;  /* 0x00131800011d7983 */ /* 0x001ee80000300800 */
[----:B------:R-:W-:Y:S04]  /*33360*/  STL [R1+0x65c4], R0 ;  /* 0x0065c40001007387 */ /* 0x000fe80000100800 */
        /* <DEDUP_REMOVED lines=17> */
[----:B--2---:R0:W-:Y:S04]  /*33480*/  STS.U8 [R2+UR4+0x100], R27 ;  /* 0x0001001b02007988 */ /* 0x0041e80008000004 */
[----:B0-----:R-:W2:Y:S04]  /*33490*/  LDL.LU R27, [R1+0x990] ;  /* 0x00099000011b7983 */ /* 0x001ea80000300800 */
[----:B------:R-:W2:Y:S04]  /*334a0*/  LDL.LU R19, [R1+0x8ac] ;  /* 0x0008ac0001137983 */ /* 0x000ea80000300800 */
[----:B------:R-:W2:Y:S04]  /*334b0*/  LDL.LU R20, [R1+0x238] ;  /* 0x0002380001147983 */ /* 0x000ea80000300800 */
[----:B------:R-:W2:Y:S04]  /*334c0*/  LDL.LU R21, [R1+0x234] ;  /* 0x0002340001157983 */ /* 0x000ea80000300800 */
[----:B------:R-:W2:Y:S04]  /*334d0*/  LDL.LU R22, [R1+0x230] ;  /* 0x0002300001167983 */ /* 0x000ea80000300800 */
[----:B------:R-:W2:Y:S04]  /*334e0*/  LDL.LU R23, [R1+0x21c] ;  /* 0x00021c0001177983 */ /* 0x000ea80000300800 */
[----:B------:R0:W-:Y:S04]  /*334f0*/  STS.U8 [R2+UR4+0x140], R24 ;  /* 0x0001401802007988 */ /* 0x0001e80008000004 */
[----:B0-----:R-:W2:Y:S04]  /*33500*/  LDL.LU R24, [R1+0x218] ;  /* 0x0002180001187983 */ /* 0x001ea80000300800 */
[----:B------:R0:W-:Y:S04]  /*33510*/  STS.U8 [R2+UR4+0x180], R26 ;  /* 0x0001801a02007988 */ /* 0x0001e80008000004 */
[----:B----4-:R1:W-:Y:S04]  /*33520*/  STS.U8 [R2+UR4+0x1c0], R28 ;  /* 0x0001c01c02007988 */ /* 0x0103e80008000004 */
[----:B0-----:R-:W4:Y:S04]  /*33530*/  LDL.LU R26, [R1+0x214] ;  /* 0x00021400011a7983 */ /* 0x001f280000300800 */
[----:B-1----:R-:W4:Y:S04]  /*33540*/  LDL.LU R28, [R1+0x210] ;  /* 0x00021000011c7983 */ /* 0x002f280000300800 */
[----:B---3--:R0:W-:Y:S04]  /*33550*/  STS.U8 [R2+UR4+0x940], R29 ;  /* 0x0009401d02007988 */ /* 0x0081e80008000004 */
        /* <DEDUP_REMOVED lines=17> */
[----:B0-----:R-:W3:Y:S04]  /*33670*/  LDL.LU R29, [R1+0x1fc] ;  /* 0x0001fc00011d7983 */ /* 0x001ee80000300800 */
[----:B--2---:R0:W-:Y:S02]  /*33680*/  STS.U8 [R2+UR4+0x29c0], R27 ;  /* 0x0029c01b02007988 */ /* 0x0041e40008000004 */
[----:B0-----:R-:W0:Y:S02]  /*33690*/  S2R R27, SR_TID.X ;  /* 0x00000000001b7919 */ /* 0x001e240000002100 */
[----:B------:R-:W-:Y:S04]  /*336a0*/  STS.U8 [R2+UR4+0x2980], R19 ;  /* 0x0029801302007988 */ /* 0x000fe80008000004 */
[----:B------:R-:W-:Y:S04]  /*336b0*/  STS.U8 [R2+UR4+0x3100], R20 ;  /* 0x0031001402007988 */ /* 0x000fe80008000004 */
[----:B------:R-:W-:Y:S04]  /*336c0*/  STS.U8 [R2+UR4+0x3140], R21 ;  /* 0x0031401502007988 */ /* 0x000fe80008000004 */
[----:B------:R-:W-:Y:S04]  /*336d0*/  STS.U8 [R2+UR4+0x3180], R22 ;  /* 0x0031801602007988 */ /* 0x000fe80008000004 */
[----:B------:R1:W-:Y:S04]  /*336e0*/  STS.U8 [R2+UR4+0x31c0], R23 ;  /* 0x0031c01702007988 */ /* 0x0003e80008000004 */
[----:B------:R-:W-:Y:S01]  /*336f0*/  STS.U8 [R2+UR4+0x3940], R24 ;  /* 0x0039401802007988 */ /* 0x000fe20008000004 */
[----:B0-----:R-:W-:-:S05]  /*33700*/  LOP3.LUT R27, R27, 0x3f, RZ, 0xc0, !PT ;  /* 0x0000003f1b1b7812 */ /* 0x001fca00078ec0ff */
[----:B------:R-:W-:Y:S01]  /*33710*/  STL [R1+0x65f4], R27 ;  /* 0x0065f41b01007387 */ /* 0x000fe20000100800 */
[----:B-1----:R-:W-:-:S03]  /*33720*/  LOP3.LUT R23, R27, 0x10, RZ, 0x3c, !PT ;  /* 0x000000101b177812 */ /* 0x002fc600078e3cff */
[----:B----4-:R0:W-:Y:S04]  /*33730*/  STS.U8 [R2+UR4+0x3900], R26 ;  /* 0x0039001a02007988 */ /* 0x0101e80008000004 */
[----:B------:R1:W-:Y:S04]  /*33740*/  STS.U8 [R2+UR4+0x39c0], R28 ;  /* 0x0039c01c02007988 */ /* 0x0003e80008000004 */
[----:B0-----:R-:W2:Y:S04]  /*33750*/  LDL.LU R26, [R1+0x1388] ;  /* 0x00138800011a7983 */ /* 0x001ea80000300800 */
[----:B-1----:R-:W4:Y:S04]  /*33760*/  LDL.LU R28, [R1+0x1384] ;  /* 0x00138400011c7983 */ /* 0x002f280000300800 */
[----:B------:R-:W2:Y:S04]  /*33770*/  LDL.LU R27, [R1+0x137c] ;  /* 0x00137c00011b7983 */ /* 0x000ea80000300800 */
[----:B--2---:R0:W-:Y:S04]  /*33780*/  STL [R1+0x65f8], R27 ;  /* 0x0065f81b01007387 */ /* 0x0041e80000100800 */
[----:B0-----:R-:W2:Y:S04]  /*33790*/  LDL.LU R27, [R1+0x1380] ;  /* 0x00138000011b7983 */ /* 0x001ea80000300800 */
[----:B---3--:R0:W-:Y:S04]  /*337a0*/  STS.U8 [R2+UR4+0x3980], R29 ;  /* 0x0039801d02007988 */ /* 0x0081e80008000004 */
        /* <DEDUP_REMOVED lines=25> */
[----:B------:R0:W-:Y:S04]  /*33940*/  STS.U8 [R23+UR4+0x200], R26 ;  /* 0x0002001a17007988 */ /* 0x0001e80008000004 */
[----:B----4-:R1:W-:Y:S04]  /*33950*/  STS.U8 [R23+UR4+0x240], R28 ;  /* 0x0002401c17007988 */ /* 0x0103e80008000004 */
[----:B0-----:R-:W4:Y:S04]  /*33960*/  LDL.LU R26, [R1+0x17c] ;  /* 0x00017c00011a7983 */ /* 0x001f280000300800 */
[----:B-1----:R-:W3:Y:S04]  /*33970*/  LDL.LU R28, [R1+0x178] ;  /* 0x00017800011c7983 */ /* 0x002ee80000300800 */
[----:B--2---:R0:W-:Y:S04]  /*33980*/  STS.U8 [R23+UR4+0x280], R27 ;  /* 0x0002801b17007988 */ /* 0x0041e80008000004 */
[----:B0-----:R-:W2:Y:S04]  /*33990*/  LDL.LU R27, [R1+0x65f8] ;  /* 0x0065f800011b7983 */ /* 0x001ea80000300800 */
[----:B--2---:R0:W-:Y:S04]  /*339a0*/  STS.U8 [R23+UR4+0x2c0], R27 ;  /* 0x0002c01b17007988 */ /* 0x0041e80008000004 */
[----:B---3--:R-:W-:Y:S04]  /*339b0*/  STS.U8 [R23+UR4+0xa40], R0 ;  /* 0x000a400017007988 */ /* 0x008fe80008000004 */
        /* <DEDUP_REMOVED lines=24> */
[----:B------:R0:W-:Y:S04]  /*33b40*/  STS.U8 [R23+UR4+0x3a40], R29 ;  /* 0x003a401d17007988 */ /* 0x0001e80008000004 */
[----:B0-----:R-:W3:Y:S04]  /*33b50*/  LDL.LU R29, [R1+0x174] ;  /* 0x00017400011d7983 */ /* 0x001ee80000300800 */
[----:B------:R-:W2:Y:S04]  /*33b60*/  LDL.LU R2, [R1+0x1370] ;  /* 0x0013700001027983 */ /* 0x000ea80000300800 */
[----:B--2---:R0:W-:Y:S04]  /*33b70*/  STL [R1+0x65ec], R2 ;  /* 0x0065ec0201007387 */ /* 0x0041e80000100800 */
[----:B0-----:R-:W2:Y:S04]  /*33b80*/  LDL.LU R2, [R1+0x1374] ;  /* 0x0013740001027983 */ /* 0x001ea80000300800 */
[----:B----4-:R-:W-:Y:S04]  /*33b90*/  STS.U8 [R23+UR4+0x3a00], R26 ;  /* 0x003a001a17007988 */ /* 0x010fe80008000004 */
[----:B------:R-:W-:Y:S01]  /*33ba0*/  STS.U8 [R23+UR4+0x3ac0], R28 ;  /* 0x003ac01c17007988 */ /* 0x000fe20008000004 */
[----:B------:R-:W-:-:S03]  /*33bb0*/  LOP3.LUT R0, R27, 0x18, RZ, 0x3c, !PT ;  /* 0x000000181b007812 */ /* 0x000fc600078e3cff */
[----:B---3--:R-:W-:Y:S04]  /*33bc0*/  STS.U8 [R23+UR4+0x3a80], R29 ;  /* 0x003a801d17007988 */ /* 0x008fe80008000004 */
[----:B--2---:R0:W-:Y:S04]  /*33bd0*/  STL [R1+0x65f0], R2 ;  /* 0x0065f00201007387 */ /* 0x0041e80000100800 */
[----:B0-----:R-:W2:Y:S04]  /*33be0*/  LDL.LU R2, [R1+0x1378] ;  /* 0x0013780001027983 */ /* 0x001ea80000300800 */
[----:B------:R-:W3:Y:S04]  /*33bf0*/  LDL.LU R5, [R1+0x136c] ;  /* 0x00136c0001057983 */ /* 0x000ee80000300800 */
[----:B------:R-:W4:Y:S04]  /*33c00*/  LDL.LU R25, [R1+0x12f8] ;  /* 0x0012f80001197983 */ /* 0x000f280000300800 */
        /* <DEDUP_REMOVED lines=27> */
[----:B--2---:R0:W-:Y:S04]  /*33dc0*/  STS.U8 [R0+UR4+0x340], R2 ;  /* 0x0003400200007988 */ /* 0x0041e80008000004 */
[----:B0-----:R-:W2:Y:S04]  /*33dd0*/  LDL.LU R2, [R1+0x65ec] ;  /* 0x0065ec0001027983 */ /* 0x001ea80000300800 */
[----:B--2---:R-:W-:Y:S04]  /*33de0*/  STS.U8 [R0+UR4+0x380], R2 ;  /* 0x0003800200007988 */ /* 0x004fe80008000004 */
[----:B---3--:R-:W-:Y:S04]  /*33df0*/  STS.U8 [R0+UR4+0x3c0], R5 ;  /* 0x0003c00500007988 */ /* 0x008fe80008000004 */
[----:B----4-:R-:W-:Y:S04]  /*33e00*/  STS.U8 [R0+UR4+0xb40], R25 ;  /* 0x000b401900007988 */ /* 0x010fe80008000004 */
        /* <DEDUP_REMOVED lines=19> */
[----:B------:R0:W-:Y:S02]  /*33f40*/  STS.U8 [R0+UR4+0x3300], R28 ;  /* 0x0033001c00007988 */ /* 0x0001e40008000004 */
[----:B0-----:R-:W0:Y:S02]  /*33f50*/  S2R R28, SR_TID.X ;  /* 0x00000000001c7919 */ /* 0x001e240000002100 */
[----:B------:R-:W-:Y:S04]  /*33f60*/  STS.U8 [R0+UR4+0x3340], R23 ;  /* 0x0033401700007988 */ /* 0x000fe80008000004 */
[----:B------:R-:W-:Y:S04]  /*33f70*/  STS.U8 [R0+UR4+0x3380], R24 ;  /* 0x0033801800007988 */ /* 0x000fe80008000004 */
[----:B------:R-:W-:Y:S04]  /*33f80*/  STS.U8 [R0+UR4+0x33c0], R26 ;  /* 0x0033c01a00007988 */ /* 0x000fe80008000004 */
[----:B------:R-:W-:Y:S04]  /*33f90*/  STS.U8 [R0+UR4+0x3b40], R27 ;  /* 0x003b401b00007988 */ /* 0x000fe80008000004 */
[----:B------:R1:W-:Y:S04]  /*33fa0*/  STS.U8 [R0+UR4+0x3b00], R29 ;  /* 0x003b001d00007988 */ /* 0x0003e80008000004 */
[----:B-1----:R-:W2:Y:S01]  /*33fb0*/  LDL.LU R29, [R1+0x54] ;  /* 0x00005400011d7983 */ /* 0x002ea20000300800 */
[----:B0-----:R-:W-:-:S04]  /*33fc0*/  LOP3.LUT R28, R28, 0x3f, RZ, 0xc0, !PT ;  /* 0x0000003f1c1c7812 */ /* 0x001fc800078ec0ff */
[----:B------:R-:W-:-:S05]  /*33fd0*/  LOP3.LUT R0, R28, 0x20, RZ, 0x3c, !PT ;  /* 0x000000201c007812 */ /* 0x000fca00078e3cff */
[----:B------:R0:W-:Y:S04]  /*33fe0*/  STL [R1+0x65e4], R0 ;  /* 0x0065e40001007387 */ /* 0x0001e80000100800 */
[----:B0-----:R-:W3:Y:S04]  /*33ff0*/  LDL.LU R0, [R1+0x50] ;  /* 0x0000500001007983 */ /* 0x001ee80000300800 */
[----:B------:R-:W4:Y:S04]  /*34000*/  LDL.LU R25, [R1+0x1364] ;  /* 0x0013640001197983 */ /* 0x000f280000300800 */
[----:B----4-:R0:W-:Y:S04]  /*34010*/  STL [R1+0x65e0], R25 ;  /* 0x0065e01901007387 */ /* 0x0101e80000100800 */
[----:B0-----:R-:W4:Y:S04]  /*34020*/  LDL.LU R25, [R1+0x1368] ;  /* 0x0013680001197983 */ /* 0x001f280000300800 */
[----:B----4-:R0:W-:Y:S04]  /*34030*/  STL [R1+0x65e8], R25 ;  /* 0x0065e81901007387 */ /* 0x0101e80000100800 */
        /* <DEDUP_REMOVED lines=21> */
[----:B0-----:R-:W-:-:S03]  /*34190*/  LOP3.LUT R25, R28, 0x18, RZ, 0x3c, !PT ;  /* 0x000000181c197812 */ /* 0x001fc600078e3cff */
[----:B------:R-:W4:Y:S04]  /*341a0*/  LDL.LU R23, [R1+0x23c] ;  /* 0x00023c0001177983 */ /* 0x000f280000300800 */
[----:B------:R-:W4:Y:S04]  /*341b0*/  LDL.LU R24, [R1+0x44] ;  /* 0x0000440001187983 */ /* 0x000f280000300800 */
[----:B------:R-:W4:Y:S04]  /*341c0*/  LDL.LU R26, [R1+0x40] ;  /* 0x00004000011a7983 */ /* 0x000f280000300800 */
[----:B------:R-:W4:Y:S04]  /*341d0*/  LDL.LU R27, [R1+0x2c] ;  /* 0x00002c00011b7983 */ /* 0x000f280000300800 */
[----:B--2---:R0:W-:Y:S04]  /*341e0*/  STS.U8 [R25+UR4+0x3bc0], R29 ;  /* 0x003bc01d19007988 */ /* 0x0041e80008000004 */
[----:B------:R-:W2:Y:S04]  /*341f0*/  LDL.LU R28, [R1+0x28] ;  /* 0x00002800011c7983 */ /* 0x000ea80000300800 */
[----:B---3--:R1:W-:Y:S04]  /*34200*/  STS.U8 [R25+UR4+0x3b80], R0 ;  /* 0x003b800019007988 */ /* 0x0083e80008000004 */
[----:B0-----:R-:W3:Y:S04]  /*34210*/  LDL.LU R29, [R1+0x24] ;  /* 0x00002400011d7983 */ /* 0x001ee80000300800 */
[----:B-1----:R-:W2:Y:S04]  /*34220*/  LDL.LU R25, [R1+0x65e8] ;  /* 0x0065e80001197983 */ /* 0x002ea80000300800 */
[----:B------:R-:W2:Y:S04]  /*34230*/  LDL.LU R0, [R1+0x65e4] ;  /* 0x0065e40001007983 */ /* 0x000ea80000300800 */
[----:B--2---:R0:W-:Y:S04]  /*34240*/  STS.U8 [R0+UR4+0x400], R25 ;  /* 0x0004001900007988 */ /* 0x0041e80008000004 */
[----:B0-----:R-:W2:Y:S04]  /*34250*/  LDL.LU R25, [R1+0x65e0] ;  /* 0x0065e00001197983 */ /* 0x001ea80000300800 */
[----:B--2---:R0:W-:Y:S04]  /*34260*/  STS.U8 [R0+UR4+0x440], R25 ;  /* 0x0004401900007988 */ /* 0x0041e80008000004 */
        /* <DEDUP_REMOVED lines=27> */
[----:B---3--:R0:W-:Y:S04]  /*34420*/  STS.U8 [R0+UR4+0x3c40], R29 ;  /* 0x003c401d00007988 */ /* 0x0081e80008000004 */
[----:B0-----:R-:W3:Y:S04]  /*34430*/  LDL.LU R0, [R1+0x1354] ;  /* 0x0013540001007983 */ /* 0x001ee80000300800 */
[----:B---3--:R0:W-:Y:S04]  /*34440*/  STL [R1+0x65c8], R0 ;  /* 0x0065c80001007387 */ /* 0x0081e80000100800 */
[----:B0-----:R-:W3:Y:S04]  /*34450*/  LDL.LU R0, [R1+0x1358] ;  /* 0x0013580001007983 */ /* 0x001ee80000300800 */
[----:B---3--:R0:W-:Y:S04]  /*34460*/  STL [R1+0x65cc], R0 ;  /* 0x0065cc0001007387 */ /* 0x0081e80000100800 */
[----:B0-----:R-:W3:Y:S04]  /*34470*/  LDL.LU R0, [R1+0x18] ;  /* 0x0000180001007983 */ /* 0x001ee80000300800 */
[----:B---3--:R0:W-:Y:S04]  /*34480*/  STL [R1+0x65d4], R0 ;  /* 0x0065d40001007387 */ /* 0x0081e80000100800 */
[----:B0-----:R-:W3:Y:S04]  /*34490*/  LDL.LU R0, [R1+0x1c] ;  /* 0x00001c0001007983 */ /* 0x001ee80000300800 */
[----:B---3--:R0:W-:Y:S04]  /*344a0*/  STL [R1+0x65d8], R0 ;  /* 0x0065d80001007387 */ /* 0x0081e80000100800 */
[----:B0-----:R-:W3:Y:S04]  /*344b0*/  LDL.LU R0, [R1+0x20] ;  /* 0x0000200001007983 */ /* 0x001ee80000300800 */
[----:B------:R-:W4:Y:S01]  /*344c0*/  LDL.LU R16, [R1+0x1350] ;  /* 0x0013500001107983 */ /* 0x000f220000300800 */
[----:B--2---:R-:W-:-:S02]  /*344d0*/  LOP3.LUT R2, R25, 0x3f, RZ, 0xc0, !PT ;  /* 0x0000003f19027812 */ /* 0x004fc400078ec0ff */
[----:B------:R-:W-:Y:S01]  /*344e0*/  LOP3.LUT R25, R25, 0x3f, RZ, 0xc0, !PT ;  /* 0x0000003f19197812 */ /* 0x000fe200078ec0ff */
[----:B----4-:R0:W-:Y:S04]  /*344f0*/  STL [R1+0x65d0], R16 ;  /* 0x0065d01001007387 */ /* 0x0101e80000100800 */
[----:B------:R-:W2:Y:S04]  /*34500*/  LDL.LU R17, [R1+0x134c] ;  /* 0x00134c0001117983 */ /* 0x000ea80000300800 */
[----:B------:R-:W4:Y:S04]  /*34510*/  LDL.LU R18, [R1+0x12d8] ;  /* 0x0012d80001127983 */ /* 0x000f280000300800 */
        /* <DEDUP_REMOVED lines=18> */
[----:B0-----:R-:W-:-:S03]  /*34640*/  LOP3.LUT R16, R25, 0x20, RZ, 0x3c, !PT ;  /* 0x0000002019107812 */ /* 0x001fc600078e3cff */
[----:B------:R-:W2:Y:S04]  /*34650*/  LDL.LU R21, [R1+0x4c] ;  /* 0x00004c0001157983 */ /* 0x000ea80000300800 */
[----:B------:R-:W2:Y:S04]  /*34660*/  LDL.LU R22, [R1+0xc] ;  /* 0x00000c0001167983 */ /* 0x000ea80000300800 */
[----:B------:R-:W2:Y:S04]  /*34670*/  LDL.LU R23, [R1+0x8] ;  /* 0x0000080001177983 */ /* 0x000ea80000300800 */
[----:B------:R-:W2:Y:S04]  /*34680*/  LDL.LU R24, [R1+0x4] ;  /* 0x0000040001187983 */ /* 0x000ea80000300800 */
[----:B------:R-:W2:Y:S04]  /*34690*/  LDL.LU R25, [R1] ;  /* 0x0000000001197983 */ /* 0x000ea80000300800 */
[----:B---3--:R0:W-:Y:S04]  /*346a0*/  STS.U8 [R16+UR4+0x3c00], R0 ;  /* 0x003c000010007988 */ /* 0x0081e80008000004 */
[----:B0-----:R-:W3:Y:S04]  /*346b0*/  LDL.LU R0, [R1+0x65d8] ;  /* 0x0065d80001007983 */ /* 0x001ee80000300800 */
[----:B---3--:R0:W-:Y:S04]  /*346c0*/  STS.U8 [R16+UR4+0x3cc0], R0 ;  /* 0x003cc00010007988 */ /* 0x0081e80008000004 */
[----:B0-----:R-:W3:Y:S01]  /*346d0*/  LDL.LU R0, [R1+0x65d4] ;  /* 0x0065d40001007983 */ /* 0x001ee20000300800 */
[----:B------:R-:W-:-:S03]  /*346e0*/  LOP3.LUT R20, R2, 0x28, RZ, 0x3c, !PT ;  /* 0x0000002802147812 */ /* 0x000fc600078e3cff */
[----:B---3--:R0:W-:Y:S04]  /*346f0*/  STS.U8 [R16+UR4+0x3c80], R0 ;  /* 0x003c800010007988 */ /* 0x0081e80008000004 */
[----:B0-----:R-:W3:Y:S04]  /*34700*/  LDL.LU R16, [R1+0x65d0] ;  /* 0x0065d00001107983 */ /* 0x001ee80000300800 */
[----:B------:R-:W2:Y:S04]  /*34710*/  LDL.LU R0, [R1+0x65cc] ;  /* 0x0065cc0001007983 */ /* 0x000ea80000300800 */
[----:B--2---:R0:W-:Y:S04]  /*34720*/  STS.U8 [R20+UR4+0x500], R0 ;  /* 0x0005000014007988 */ /* 0x0041e80008000004 */
[----:B0-----:R-:W2:Y:S04]  /*34730*/  LDL.LU R0, [R1+0x65c8] ;  /* 0x0065c80001007983 */ /* 0x001ea80000300800 */
[----:B--2---:R0:W-:Y:S04]  /*34740*/  STS.U8 [R20+UR4+0x540], R0 ;  /* 0x0005400014007988 */ /* 0x0041e80008000004 */
[----:B---3--:R1:W-:Y:S04]  /*34750*/  STS.U8 [R20+UR4+0x580], R16 ;  /* 0x0005801014007988 */ /* 0x0083e80008000004 */
[----:B------:R2:W-:Y:S04]  /*34760*/  STS.U8 [R20+UR4+0x5c0], R17 ;  /* 0x0005c01114007988 */ /* 0x0005e80008000004 */
[----:B----4-:R3:W-:Y:S04]  /*34770*/  STS.U8 [R20+UR4+0xd40], R18 ;  /* 0x000d401214007988 */ /* 0x0107e80008000004 */
[----:B------:R4:W-:Y:S04]  /*34780*/  STS.U8 [R20+UR4+0xd00], R19 ;  /* 0x000d001314007988 */ /* 0x0009e80008000004 */
[----:B------:R2:W-:Y:S04]  /*34790*/  STS.U8 [R20+UR4+0xdc0], R26 ;  /* 0x000dc01a14007988 */ /* 0x0005e80008000004 */
[----:B0-----:R-:W4:Y:S04]  /*347a0*/  LDL.LU R0, [R1+0x65c4] ;  /* 0x0065c40001007983 */ /* 0x001f280000300800 */
[----:B-1----:R-:W4:Y:S04]  /*347b0*/  LDL.LU R16, [R1+0x65c0] ;  /* 0x0065c00001107983 */ /* 0x002f280000300800 */
[----:B--2---:R-:W2:Y:S04]  /*347c0*/  LDL.LU R17, [R1+0x65bc] ;  /* 0x0065bc0001117983 */ /* 0x004ea80000300800 */
[----:B---3--:R-:W3:Y:S04]  /*347d0*/  LDL.LU R18, [R1+0x65b8] ;  /* 0x0065b80001127983 */ /* 0x008ee80000300800 */
[----:B----4-:R-:W4:Y:S04]  /*347e0*/  LDL.LU R19, [R1+0x65b4] ;  /* 0x0065b40001137983 */ /* 0x010f280000300800 */
[----:B------:R-:W2:Y:S04]  /*347f0*/  LDL.LU R26, [R1+0x65b0] ;  /* 0x0065b000011a7983 */ /* 0x000ea80000300800 */
[----:B------:R0:W-:Y:S04]  /*34800*/  STS.U8 [R20+UR4+0xd80], R27 ;  /* 0x000d801b14007988 */ /* 0x0001e80008000004 */
[----:B------:R1:W-:Y:S04]  /*34810*/  STS.U8 [R20+UR4+0x1500], R28 ;  /* 0x0015001c14007988 */ /* 0x0003e80008000004 */
[----:B------:R1:W-:Y:S04]  /*34820*/  STS.U8 [R20+UR4+0x1540], R29 ;  /* 0x0015401d14007988 */ /* 0x0003e80008000004 */
[----:B0-----:R-:W2:Y:S04]  /*34830*/  LDL.LU R27, [R1+0x65ac] ;  /* 0x0065ac00011b7983 */ /* 0x001ea80000300800 */
[----:B-1----:R-:W2:Y:S04]  /*34840*/  LDL.LU R28, [R1+0x65a8] ;  /* 0x0065a800011c7983 */ /* 0x002ea80000300800 */
[----:B------:R-:W2:Y:S04]  /*34850*/  LDL.LU R29, [R1+0x65a4] ;  /* 0x0065a400011d7983 */ /* 0x000ea80000300800 */
        /* <DEDUP_REMOVED lines=13> */
[----:B------:R0:W-:Y:S04]  /*34930*/  STS.U8 [R20+UR4+0x2d80], R21 ;  /* 0x002d801514007988 */ /* 0x0001e80008000004 */
[----:B------:R1:W-:Y:S04]  /*34940*/  STS.U8 [R20+UR4+0x3500], R22 ;  /* 0x0035001614007988 */ /* 0x0003e80008000004 */
[----:B------:R0:W-:Y:S04]  /*34950*/  STS.U8 [R20+UR4+0x3540], R23 ;  /* 0x0035401714007988 */ /* 0x0001e80008000004 */
[----:B------:R-:W-:Y:S04]  /*34960*/  STS.U8 [R20+UR4+0x3580], R24 ;  /* 0x0035801814007988 */ /* 0x000fe80008000004 */
[----:B------:R1:W-:Y:S04]  /*34970*/  STS.U8 [R20+UR4+0x35c0], R25 ;  /* 0x0035c01914007988 */ /* 0x0003e80008000004 */
[----:B0-----:R-:W3:Y:S04]  /*34980*/  LDL.LU R21, [R1+0x1348] ;  /* 0x0013480001157983 */ /* 0x001ee80000300800 */
[----:B-1----:R-:W4:Y:S04]  /*34990*/  LDL.LU R22, [R1+0x1344] ;  /* 0x0013440001167983 */ /* 0x002f280000300800 */
        /* <DEDUP_REMOVED lines=16> */
[----:B--2---:R-:W-:Y:S04]  /*34aa0*/  STS.U8 [R20+UR4+0x3d40], R29 ;  /* 0x003d401d14007988 */ /* 0x004fe80008000004 */
[----:B------:R0:W-:Y:S04]  /*34ab0*/  STL [R1+0x6578], R29 ;  /* 0x0065781d01007387 */ /* 0x0001e80000100800 */
[----:B------:R-:W-:Y:S04]  /*34ac0*/  STS.U8 [R20+UR4+0x3d00], R28 ;  /* 0x003d001c14007988 */ /* 0x000fe80008000004 */
[----:B------:R-:W-:Y:S04]  /*34ad0*/  STS.U8 [R20+UR4+0x3dc0], R27 ;  /* 0x003dc01b14007988 */ /* 0x000fe80008000004 */
[----:B------:R-:W-:Y:S04]  /*34ae0*/  STS.U8 [R20+UR4+0x3d80], R26 ;  /* 0x003d801a14007988 */ /* 0x000fe80008000004 */
[----:B0-----:R-:W2:Y:S04]  /*34af0*/  LDL.LU R29, [R1+0x12bc] ;  /* 0x0012bc00011d7983 */ /* 0x001ea80000300800 */
[----:B------:R0:W-:Y:S04]  /*34b00*/  STL [R1+0x657c], R28 ;  /* 0x00657c1c01007387 */ /* 0x0001e80000100800 */
[----:B0-----:R-:W2:Y:S04]  /*34b10*/  LDL.LU R28, [R1+0x12c0] ;  /* 0x0012c000011c7983 */ /* 0x001ea80000300800 */
[----:B------:R0:W-:Y:S04]  /*34b20*/  STL [R1+0x6580], R27 ;  /* 0x0065801b01007387 */ /* 0x0001e80000100800 */
[----:B0-----:R-:W2:Y:S04]  /*34b30*/  LDL.LU R27, [R1+0x12c4] ;  /* 0x0012c400011b7983 */ /* 0x001ea80000300800 */
[----:B------:R-:W2:Y:S04]  /*34b40*/  LDL.LU R20, [R1+0x65a0] ;  /* 0x0065a00001147983 */ /* 0x000ea80000300800 */
[----:B------:R0:W-:Y:S04]  /*34b50*/  STL [R1+0x6584], R26 ;  /* 0x0065841a01007387 */ /* 0x0001e80000100800 */
[----:B0-----:R-:W2:Y:S01]  /*34b60*/  LDL.LU R26, [R1+0x12c8] ;  /* 0x0012c800011a7983 */ /* 0x001ea20000300800 */
[----:B------:R-:W-:-:S05]  /*34b70*/  LOP3.LUT R2, R2, 0x30, RZ, 0x3c, !PT ;  /* 0x0000003002027812 */ /* 0x000fca00078e3cff */
[----:B---3--:R0:W-:Y:S04]  /*34b80*/  STS.U8 [R2+UR4+0x600], R21 ;  /* 0x0006001502007988 */ /* 0x0081e80008000004 */
[----:B----4-:R1:W-:Y:S04]  /*34b90*/  STS.U8 [R2+UR4+0x640], R22 ;  /* 0x0006401602007988 */ /* 0x0103e80008000004 */
[----:B------:R3:W-:Y:S04]  /*34ba0*/  STS.U8 [R2+UR4+0x680], R23 ;  /* 0x0006801702007988 */ /* 0x0007e80008000004 */
[----:B------:R4:W-:Y:S04]  /*34bb0*/  STS.U8 [R2+UR4+0x6c0], R25 ;  /* 0x0006c01902007988 */ /* 0x0009e80008000004 */
[----:B0-----:R-:W2:Y:S04]  /*34bc0*/  LDL.LU R21, [R1+0x659c] ;  /* 0x00659c0001157983 */ /* 0x001ea80000300800 */
[----:B-1----:R-:W2:Y:S04]  /*34bd0*/  LDL.LU R22, [R1+0x6598] ;  /* 0x0065980001167983 */ /* 0x002ea80000300800 */
[----:B---3--:R-:W3:Y:S04]  /*34be0*/  LDL.LU R23, [R1+0x6594] ;  /* 0x0065940001177983 */ /* 0x008ee80000300800 */
[----:B----4-:R-:W4:Y:S04]  /*34bf0*/  LDL.LU R25, [R1+0x6590] ;  /* 0x0065900001197983 */ /* 0x010f280000300800 */
[----:B--2---:R-:W-:Y:S04]  /*34c00*/  STS.U8 [R2+UR4+0xe40], R26 ;  /* 0x000e401a02007988 */ /* 0x004fe80008000004 */
        /* <DEDUP_REMOVED lines=9> */
[----:B0-----:R-:W2:Y:S04]  /*34ca0*/  LDL.LU R24, [R1+0x10] ;  /* 0x0000100001187983 */ /* 0x001ea80000300800 */
[----:B------:R-:W2:Y:S04]  /*34cb0*/  LDL.LU R26, [R1+0x1334] ;  /* 0x00133400011a7983 */ /* 0x000ea80000300800 */
[----:B--2---:R0:W-:Y:S04]  /*34cc0*/  STL [R1+0x6588], R26 ;  /* 0x0065881a01007387 */ /* 0x0041e80000100800 */
[----:B0-----:R-:W2:Y:S04]  /*34cd0*/  LDL.LU R26, [R1+0x1338] ;  /* 0x00133800011a7983 */ /* 0x001ea80000300800 */
[----:B------:R0:W-:Y:S04]  /*34ce0*/  STS.U8 [R2+UR4+0x1ec0], R8 ;  /* 0x001ec00802007988 */ /* 0x0001e80008000004 */
[----:B------:R-:W-:Y:S04]  /*34cf0*/  STS.U8 [R2+UR4+0x1e80], R9 ;  /* 0x001e800902007988 */ /* 0x000fe80008000004 */
[----:B------:R-:W-:Y:S04]  /*34d00*/  STS.U8 [R2+UR4+0x2600], R10 ;  /* 0x0026000a02007988 */ /* 0x000fe80008000004 */
[----:B------:R-:W-:Y:S04]  /*34d10*/  STS.U8 [R2+UR4+0x2640], R11 ;  /* 0x0026400b02007988 */ /* 0x000fe80008000004 */
[----:B------:R-:W-:Y:S04]  /*34d20*/  STS.U8 [R2+UR4+0x2680], R12 ;  /* 0x0026800c02007988 */ /* 0x000fe80008000004 */
[----:B------:R-:W-:Y:S04]  /*34d30*/  STS.U8 [R2+UR4+0x26c0], R13 ;  /* 0x0026c00d02007988 */ /* 0x000fe80008000004 */
[----:B------:R-:W-:Y:S04]  /*34d40*/  STS.U8 [R2+UR4+0x2e40], R14 ;  /* 0x002e400e02007988 */ /* 0x000fe80008000004 */
[----:B------:R-:W-:Y:S04]  /*34d50*/  STS.U8 [R2+UR4+0x2e00], R15 ;  /* 0x002e000f02007988 */ /* 0x000fe80008000004 */
[----:B--2---:R1:W-:Y:S04]  /*34d60*/  STL [R1+0x658c], R26 ;  /* 0x00658c1a01007387 */ /* 0x0043e80000100800 */
        /* <DEDUP_REMOVED lines=8> */
[----:B0-----:R-:W2:Y:S01]  /*34df0*/  LDL.LU R8, [R1+0x1230] ;  /* 0x0012300001087983 */ /* 0x001ea20000300800 */
[----:B-1----:R-:W-:-:S03]  /*34e00*/  LOP3.LUT R26, R0, 0x30, RZ, 0x3c, !PT ;  /* 0x00000030001a7812 */ /* 0x002fc600078e3cff */
[----:B------:R-:W2:Y:S04]  /*34e10*/  LDL.LU R9, [R1+0x122c] ;  /* 0x00122c0001097983 */ /* 0x000ea80000300800 */
[----:B------:R-:W2:Y:S04]  /*34e20*/  LDL.LU R10, [R1+0x11b8] ;  /* 0x0011b800010a7983 */ /* 0x000ea80000300800 */
[----:B------:R0:W-:Y:S04]  /*34e30*/  STS.U8 [R26+UR4+0x2ec0], R24 ;  /* 0x002ec0181a007988 */ /* 0x0001e80008000004 */
[----:B----4-:R-:W-:Y:S04]  /*34e40*/  STS.U8 [R26+UR4+0x2e80], R25 ;  /* 0x002e80191a007988 */ /* 0x010fe80008000004 */
[----:B---3--:R-:W-:Y:S04]  /*34e50*/  STS.U8 [R26+UR4+0x3600], R23 ;  /* 0x003600171a007988 */ /* 0x008fe80008000004 */
[----:B------:R-:W3:Y:S04]  /*34e60*/  LDL.LU R11, [R1+0x11b4] ;  /* 0x0011b400010b7983 */ /* 0x000ee80000300800 */
[----:B------:R-:W-:Y:S04]  /*34e70*/  STS.U8 [R26+UR4+0x3640], R22 ;  /* 0x003640161a007988 */ /* 0x000fe80008000004 */
[----:B------:R-:W4:Y:S04]  /*34e80*/  LDL.LU R12, [R1+0x11b0] ;  /* 0x0011b000010c7983 */ /* 0x000f280000300800 */
[----:B------:R-:W-:Y:S04]  /*34e90*/  STS.U8 [R26+UR4+0x3680], R21 ;  /* 0x003680151a007988 */ /* 0x000fe80008000004 */
[----:B------:R-:W2:Y:S04]  /*34ea0*/  LDL.LU R13, [R1+0x11ac] ;  /* 0x0011ac00010d7983 */ /* 0x000ea80000300800 */
[----:B------:R-:W-:Y:S04]  /*34eb0*/  STS.U8 [R26+UR4+0x36c0], R20 ;  /* 0x0036c0141a007988 */ /* 0x000fe80008000004 */
[----:B------:R-:W2:Y:S04]  /*34ec0*/  LDL.LU R14, [R1+0xd58] ;  /* 0x000d5800010e7983 */ /* 0x000ea80000300800 */
[----:B------:R-:W-:Y:S04]  /*34ed0*/  STS.U8 [R26+UR4+0x3e40], R19 ;  /* 0x003e40131a007988 */ /* 0x000fe80008000004 */
[----:B------:R-:W2:Y:S04]  /*34ee0*/  LDL.LU R15, [R1+0xd54] ;  /* 0x000d5400010f7983 */ /* 0x000ea80000300800 */
[----:B------:R-:W-:Y:S04]  /*34ef0*/  STS.U8 [R26+UR4+0x3e00], R18 ;  /* 0x003e00121a007988 */ /* 0x000fe80008000004 */
[----:B------:R-:W2:Y:S04]  /*34f00*/  LDL.LU R2, [R1+0xd50] ;  /* 0x000d500001027983 */ /* 0x000ea80000300800 */
[----:B------:R-:W-:Y:S04]  /*34f10*/  STS.U8 [R26+UR4+0x3ec0], R17 ;  /* 0x003ec0111a007988 */ /* 0x000fe80008000004 */
[----:B0-----:R-:W2:Y:S04]  /*34f20*/  LDL.LU R24, [R1+0xc6c] ;  /* 0x000c6c0001187983 */ /* 0x001ea80000300800 */
[----:B------:R0:W-:Y:S04]  /*34f30*/  STS.U8 [R26+UR4+0x3e80], R16 ;  /* 0x003e80101a007988 */ /* 0x0001e80008000004 */
[----:B0-----:R-:W2:Y:S01]  /*34f40*/  LDL.LU R26, [R1+0x658c] ;  /* 0x00658c00011a7983 */ /* 0x001ea20000300800 */
[----:B------:R-:W-:-:S05]  /*34f50*/  LOP3.LUT R0, R0, 0x38, RZ, 0x3c, !PT ;  /* 0x0000003800007812 */ /* 0x000fca00078e3cff */
[----:B--2---:R0:W-:Y:S04]  /*34f60*/  STS.U8 [R0+UR4+0x700], R26 ;  /* 0x0007001a00007988 */ /* 0x0041e80008000004 */
[----:B0-----:R-:W2:Y:S04]  /*34f70*/  LDL.LU R26, [R1+0x6588] ;  /* 0x00658800011a7983 */ /* 0x001ea80000300800 */
[----:B--2---:R0:W-:Y:S04]  /*34f80*/  STS.U8 [R0+UR4+0x740], R26 ;  /* 0x0007401a00007988 */ /* 0x0041e80008000004 */
[----:B------:R1:W-:Y:S04]  /*34f90*/  STS.U8 [R0+UR4+0x780], R27 ;  /* 0x0007801b00007988 */ /* 0x0003e80008000004 */
[----:B------:R2:W-:Y:S04]  /*34fa0*/  STS.U8 [R0+UR4+0x7c0], R28 ;  /* 0x0007c01c00007988 */ /* 0x0005e80008000004 */
[----:B------:R0:W-:Y:S04]  /*34fb0*/  STS.U8 [R0+UR4+0xf40], R29 ;  /* 0x000f401d00007988 */ /* 0x0001e80008000004 */
[----:B------:R1:W-:Y:S04]  /*34fc0*/  STS.U8 [R0+UR4+0xf00], R5 ;  /* 0x000f000500007988 */ /* 0x0003e80008000004 */
[----:B------:R2:W-:Y:S04]  /*34fd0*/  STS.U8 [R0+UR4+0xfc0], R4 ;  /* 0x000fc00400007988 */ /* 0x0005e80008000004 */
[----:B0-----:R-:W4:Y:S04]  /*34fe0*/  LDL.LU R26, [R1+0x6584] ;  /* 0x00658400011a7983 */ /* 0x001f280000300800 */
[----:B-1----:R-:W4:Y:S04]  /*34ff0*/  LDL.LU R27, [R1+0x6580] ;  /* 0x00658000011b7983 */ /* 0x002f280000300800 */
[----:B--2---:R-:W2:Y:S04]  /*35000*/  LDL.LU R28, [R1+0x657c] ;  /* 0x00657c00011c7983 */ /* 0x004ea80000300800 */
[----:B------:R-:W2:Y:S04]  /*35010*/  LDL.LU R29, [R1+0x6578] ;  /* 0x00657800011d7983 */ /* 0x000ea80000300800 */
[----:B------:R-:W2:Y:S04]  /*35020*/  LDL.LU R5, [R1+0x6574] ;  /* 0x0065740001057983 */ /* 0x000ea80000300800 */
[----:B------:R-:W2:Y:S04]  /*35030*/  LDL.LU R4, [R1+0x6570] ;  /* 0x0065700001047983 */ /* 0x000ea80000300800 */
[----:B------:R0:W-:Y:S04]  /*35040*/  STS.U8 [R0+UR4+0xf80], R3 ;  /* 0x000f800300007988 */ /* 0x0001e80008000004 */
[----:B------:R1:W-:Y:S04]  /*35050*/  STS.U8 [R0+UR4+0x1700], R6 ;  /* 0x0017000600007988 */ /* 0x0003e80008000004 */
[----:B------:R0:W-:Y:S04]  /*35060*/  STS.U8 [R0+UR4+0x1740], R7 ;  /* 0x0017400700007988 */ /* 0x0001e80008000004 */
[----:B------:R0:W-:Y:S04]  /*35070*/  STS.U8 [R0+UR4+0x1780], R8 ;  /* 0x0017800800007988 */ /* 0x0001e80008000004 */
[----:B------:R1:W-:Y:S04]  /*35080*/  STS.U8 [R0+UR4+0x17c0], R9 ;  /* 0x0017c00900007988 */ /* 0x0003e80008000004 */
[----:B------:R3:W-:Y:S04]  /*35090*/  STS.U8 [R0+UR4+0x1f40], R10 ;  /* 0x001f400a00007988 */ /* 0x0007e80008000004 */
[----:B0-----:R-:W2:Y:S04]  /*350a0*/  LDL.LU R3, [R1+0x656c] ;  /* 0x00656c0001037983 */ /* 0x001ea80000300800 */
[----:B-1----:R-:W2:Y:S04]  /*350b0*/  LDL.LU R6, [R1+0x6568] ;  /* 0x0065680001067983 */ /* 0x002ea80000300800 */
[----:B------:R-:W2:Y:S04]  /*350c0*/  LDL.LU R7, [R1+0x6564] ;  /* 0x0065640001077983 */ /* 0x000ea80000300800 */
[----:B------:R-:W2:Y:S04]  /*350d0*/  LDL.LU R8, [R1+0x6560] ;  /* 0x0065600001087983 */ /* 0x000ea80000300800 */
[----:B------:R-:W2:Y:S04]  /*350e0*/  LDL.LU R9, [R1+0x655c] ;  /* 0x00655c0001097983 */ /* 0x000ea80000300800 */
[----:B---3--:R-:W3:Y:S04]  /*350f0*/  LDL.LU R10, [R1+0x6558] ;  /* 0x00655800010a7983 */ /* 0x008ee80000300800 */
[----:B------:R0:W-:Y:S04]  /*35100*/  STS.U8 [R0+UR4+0x1f00], R11 ;  /* 0x001f000b00007988 */ /* 0x0001e80008000004 */
[----:B----4-:R1:W-:Y:S04]  /*35110*/  STS.U8 [R0+UR4+0x1fc0], R12 ;  /* 0x001fc00c00007988 */ /* 0x0103e80008000004 */
[----:B------:R4:W-:Y:S04]  /*35120*/  STS.U8 [R0+UR4+0x1f80], R13 ;  /* 0x001f800d00007988 */ /* 0x0009e80008000004 */
[----:B------:R0:W-:Y:S04]  /*35130*/  STS.U8 [R0+UR4+0x2700], R14 ;  /* 0x0027000e00007988 */ /* 0x0001e80008000004 */
[----:B------:R1:W-:Y:S04]  /*35140*/  STS.U8 [R0+UR4+0x2740], R15 ;  /* 0x0027400f00007988 */ /* 0x0003e80008000004 */
[----:B------:R4:W-:Y:S04]  /*35150*/  STS.U8 [R0+UR4+0x2780], R2 ;  /* 0x0027800200007988 */ /* 0x0009e80008000004 */
[----:B0-----:R-:W2:Y:S04]  /*35160*/  LDL.LU R11, [R1+0x6554] ;  /* 0x00655400010b7983 */ /* 0x001ea80000300800 */
[----:B-1----:R-:W2:Y:S04]  /*35170*/  LDL.LU R12, [R1+0x6550] ;  /* 0x00655000010c7983 */ /* 0x002ea80000300800 */
[----:B----4-:R-:W4:Y:S04]  /*35180*/  LDL.LU R13, [R1+0x654c] ;  /* 0x00654c00010d7983 */ /* 0x010f280000300800 */
[----:B------:R-:W2:Y:S04]  /*35190*/  LDL.LU R14, [R1+0x6548] ;  /* 0x00654800010e7983 */ /* 0x000ea80000300800 */
[----:B------:R-:W2:Y:S04]  /*351a0*/  LDL.LU R15, [R1+0x6544] ;  /* 0x00654400010f7983 */ /* 0x000ea80000300800 */
[----:B------:R-:W2:Y:S04]  /*351b0*/  LDL R2, [R1+0x304c] ;  /* 0x00304c0001027983 */ /* 0x000ea80000100800 */
[----:B------:R0:W-:Y:S04]  /*351c0*/  STS.U8 [R0+UR4+0x27c0], R24 ;  /* 0x0027c01800007988 */ /* 0x0001e80008000004 */
[----:B0-----:R-:W2:Y:S04]  /*351d0*/  LDL.LU R24, [R1+0x6540] ;  /* 0x0065400001187983 */ /* 0x001ea80000300800 */
[----:B--2---:R-:W-:Y:S04]  /*351e0*/  STS.U8 [R0+UR4+0x2f40], R24 ;  /* 0x002f401800007988 */ /* 0x004fe80008000004 */
[----:B------:R-:W-:Y:S04]  /*351f0*/  STS.U8 [R0+UR4+0x2f00], R15 ;  /* 0x002f000f00007988 */ /* 0x000fe80008000004 */
[----:B------:R-:W-:Y:S04]  /*35200*/  STS.U8 [R0+UR4+0x2fc0], R14 ;  /* 0x002fc00e00007988 */ /* 0x000fe80008000004 */
[----:B----4-:R-:W-:Y:S04]  /*35210*/  STS.U8 [R0+UR4+0x2f80], R13 ;  /* 0x002f800d00007988 */ /* 0x010fe80008000004 */
[----:B------:R-:W-:Y:S04]  /*35220*/  STS.U8 [R0+UR4+0x3700], R12 ;  /* 0x0037000c00007988 */ /* 0x000fe80008000004 */
[----:B------:R-:W-:Y:S04]  /*35230*/  STS.U8 [R0+UR4+0x3740], R11 ;  /* 0x0037400b00007988 */ /* 0x000fe80008000004 */
[----:B---3--:R-:W-:Y:S04]  /*35240*/  STS.U8 [R0+UR4+0x3780], R10 ;  /* 0x0037800a00007988 */ /* 0x008fe80008000004 */
[----:B------:R-:W-:Y:S04]  /*35250*/  STS.U8 [R0+UR4+0x37c0], R9 ;  /* 0x0037c00900007988 */ /* 0x000fe80008000004 */
[----:B------:R-:W-:Y:S04]  /*35260*/  STS.U8 [R0+UR4+0x3f40], R8 ;  /* 0x003f400800007988 */ /* 0x000fe80008000004 */
[----:B------:R-:W-:Y:S04]  /*35270*/  STS.U8 [R0+UR4+0x3f00], R7 ;  /* 0x003f000700007988 */ /* 0x000fe80008000004 */
[----:B------:R-:W-:Y:S04]  /*35280*/  STS.U8 [R0+UR4+0x3fc0], R6 ;  /* 0x003fc00600007988 */ /* 0x000fe80008000004 */
[----:B------:R0:W-:Y:S04]  /*35290*/  STS.U8 [R0+UR4+0x3f80], R3 ;  /* 0x003f800300007988 */ /* 0x0001e80008000004 */
[----:B0-----:R-:W2:Y:S04]  /*352a0*/  LDL.LU R0, [R1+0x653c] ;  /* 0x00653c0001007983 */ /* 0x001ea80000300800 */
[----:B------:R-:W3:Y:S01]  /*352b0*/  LDL R3, [R1+0x3044] ;  /* 0x0030440001037983 */ /* 0x000ee20000100800 */
[----:B------:R-:W-:Y:S01]  /*352c0*/  BAR.SYNC.DEFER_BLOCKING 0x0 ;  /* 0x0000000000007b1d */ /* 0x000fe20000010000 */
[----:B------:R-:W-:-:S06]  /*352d0*/  PRMT R5, RZ, 0x7610, R5 ;  /* 0x00007610ff057816 */ /* 0x000fcc0000000005 */
[----:B---3--:R-:W3:Y:S04]  /*352e0*/  @!P0 LDG.E.U8 R5, desc[UR42][R2.64] ;  /* 0x0000002a02058981 */ /* 0x008ee8000c1e1100 */
[----:B---3--:R0:W-:Y:S04]  /*352f0*/  STL [R1+0x139c], R5 ;  /* 0x00139c0501007387 */ /* 0x0081e80000100800 */
[----:B0-----:R-:W3:Y:S04]  /*35300*/  LDL.LU R5, [R1+0x6538] ;  /* 0x0065380001057983 */ /* 0x001ee80000300800 */
[----:B------:R-:W4:Y:S04]  /*35310*/  LDL R2, [R1+0x2884] ;  /* 0x0028840001027983 */ /* 0x000f280000100800 */
[----:B------:R-:W4:Y:S01]  /*35320*/  LDL R3, [R1+0x2cf0] ;  /* 0x002cf00001037983 */ /* 0x000f220000100800 */
[----:B--2---:R-:W-:-:S02]  /*35330*/  PRMT R0, RZ, 0x7610, R0 ;  /* 0x00007610ff007816 */ /* 0x004fc40000000000 */
[----:B----4-:R-:W-:-:S04]  /*35340*/  @!P0 LOP3.LUT R3, R3, R2, RZ, 0x3c, !PT ;  /* 0x0000000203038212 */ /* 0x010fc800078e3cff */
[----:B------:R-:W-:-:S04]  /*35350*/  @!P0 LOP3.LUT R2, R3, R2, RZ, 0x3c, !PT ;  /* 0x0000000203028212 */ /* 0x000fc800078e3cff */
[----:B------:R-:W-:-:S05]  /*35360*/  @!P0 LOP3.LUT R3, R3, R2, RZ, 0x3c, !PT ;  /* 0x0000000203038212 */ /* 0x000fca00078e3cff */
[----:B------:R-:W2:Y:S04]  /*35370*/  @!P0 LDG.E.U8 R0, desc[UR42][R2.64] ;  /* 0x0000002a02008981 */ /* 0x000ea8000c1e1100 */
[----:B--2---:R0:W-:Y:S04]  /*35380*/  STL [R1+0x13a4], R0 ;  /* 0x0013a40001007387 */ /* 0x0041e80000100800 */
[----:B0-----:R-:W2:Y:S04]  /*35390*/  LDL.LU R0, [R1+0x6534] ;  /* 0x0065340001007983 */ /* 0x001ea80000300800 */
[----:B------:R-:W4:Y:S04]  /*353a0*/  LDL R2, [R1+0x2088] ;  /* 0x0020880001027983 */ /* 0x000f280000100800 */
[----:B------:R-:W4:Y:S01]  /*353b0*/  LDL R3, [R1+0x2880] ;  /* 0x0028800001037983 */ /* 0x000f220000100800 */
[----:B------:R-:W-:-:S02]  /*353c0*/  PRMT R4, RZ, 0x7610, R4 ;  /* 0x00007610ff047816 */ /* 0x000fc40000000004 */
[----:B----4-:R-:W-:-:S04]  /*353d0*/  @!P0 LOP3.LUT R3, R3, R2, RZ, 0x3c, !PT ;  /* 0x0000000203038212 */ /* 0x010fc800078e3cff */
[----:B------:R-:W-:-:S04]  /*353e0*/  @!P0 LOP3.LUT R2, R3, R2, RZ, 0x3c, !PT ;  /* 0x0000000203028212 */ /* 0x000fc800078e3cff */
[----:B------:R-:W-:-:S05]  /*353f0*/  @!P0 LOP3.LUT R3, R3, R2, RZ, 0x3c, !PT ;  /* 0x0000000203038212 */ /* 0x000fca00078e3cff */
[----:B------:R-:W4:Y:S04]  /*35400*/  @!P0 LDG.E.U8 R4, desc[UR42][R2.64] ;  /* 0x0000002a02048981 */ /* 0x000f28000c1e1100 */
[----:B----4-:R0:W-:Y:S04]  /*35410*/  STL [R1+0x13a0], R4 ;  /* 0x0013a00401007387 */ /* 0x0101e80000100800 */
[----:B0-----:R-:W4:Y:S04]  /*35420*/  LDL.LU R4, [R1+0x6530] ;  /* 0x0065300001047983 */ /* 0x001f280000300800 */
[----:B------:R-:W3:Y:S04]  /*35430*/  LDL R2, [R1+0x287c] ;  /* 0x00287c0001027983 */ /* 0x000ee80000100800 */
[----:B------:R-:W3:Y:S01]  /*35440*/  LDL R3, [R1+0x2cec] ;  /* 0x002cec0001037983 */ /* 0x000ee20000100800 */
[----:B--2---:R-:W-:-:S02]  /*35450*/  PRMT R0, RZ, 0x7610, R0 ;  /* 0x00007610ff007816 */ /* 0x004fc40000000000 */
[----:B---3--:R-:W-:-:S04]  /*35460*/  @!P0 LOP3.LUT R3, R3, R2, RZ, 0x3c, !PT ;  /* 0x0000000203038212 */ /* 0x008fc800078e3cff */
[----:B------:R-:W-:-:S04]  /*35470*/  @!P0 LOP3.LUT R2, R3, R2, RZ, 0x3c, !PT ;  /* 0x0000000203028212 */ /* 0x000fc800078e3cff */
[----:B------:R-:W-:-:S05]  /*35480*/  @!P0 LOP3.LUT R3, R3, R2, RZ, 0x3c, !PT ;  /* 0x0000000203038212 */ /* 0x000fca00078e3cff */
[----:B------:R-:W2:Y:S04]  /*35490*/  @!P0 LDG.E.U8 R0, desc[UR42][R2.64] ;  /* 0x0000002a02008981 */ /* 0x000ea8000c1e1100 */
[----:B--2---:R0:W-:Y:S04]  /*354a0*/  STL [R1+0x1398], R0 ;  /* 0x0013980001007387 */ /* 0x0041e80000100800 */
[----:B0-----:R-:W2:Y:S04]  /*354b0*/  LDL.LU R0, [R1+0x652c] ;  /* 0x00652c0001007983 */ /* 0x001ea80000300800 */
[----:B------:R-:W3:Y:S04]  /*354c0*/  LDL R2, [R1+0x2878] ;  /* 0x0028780001027983 */ /* 0x000ee80000100800 */
[----:B------:R-:W3:Y:S01]  /*354d0*/  LDL R3, [R1+0x2ce8] ;  /* 0x002ce80001037983 */ /* 0x000ee20000100800 */
[----:B----4-:R-:W-:-:S02]  /*354e0*/  PRMT R4, RZ, 0x7610, R4 ;  /* 0x00007610ff047816 */ /* 0x010fc40000000004 */
[----:B---3--:R-:W-:-:S04]  /*354f0*/  @!P0 LOP3.LUT R3, R3, R2, RZ, 0x3c, !PT ;  /* 0x0000000203038212 */ /* 0x008fc800078e3cff */
[----:B------:R-:W-:-:S04]  /*35500*/  @!P0 LOP3.LUT R2, R3, R2, RZ, 0x3c, !PT ;  /* 0x0000000203028212 */ /* 0x000fc800078e3cff */
[----:B------:R-:W-:-:S05]  /*35510*/  @!P0 LOP3.LUT R3, R3, R2, RZ, 0x3c, !PT ;  /* 0x0000000203038212 */ /* 0x000fca00078e3cff */
[----:B------:R-:W3:Y:S04]  /*35520*/  @!P0 LDG.E.U8 R4, desc[UR42][R2.64] ;  /* 0x0000002a02048981 */ /* 0x000ee8000c1e1100 */
        /* <DEDUP_REMOVED lines=13> */
[----:B---3--:R-:W-:-:S02]  /*35600*/  PRMT R4, RZ, 0x7610, R4 ;  /* 0x00007610ff047816 */ /* 0x008fc40000000004 */
[----:B----4-:R-:W-:-:S04]  /*35610*/  @!P0 LOP3.LUT R3, R3, R2, RZ, 0x3c, !PT ;  /* 0x0000000203038212 */ /* 0x010fc800078e3cff */
        /* <DEDUP_REMOVED lines=2010> */
[----:B--2---:R0:W-:Y:S04]  /*3d3c0*/  STL [R1], R0 ;  /* 0x0000000001007387 */ /* 0x0041e80000100800 */
[----:B0-----:R-:W2:Y:S04]  /*3d3d0*/  LDL.LU R0, [R1+0x61a4] ;  /* 0x0061a40001007983 */ /* 0x001ea80000300800 */
[----:B------:R-:W3:Y:S04]  /*3d3e0*/  LDL R2, [R1+0x2f74] ;  /* 0x002f740001027983 */ /* 0x000ee80000100800 */
[----:B------:R-:W3:Y:S01]  /*3d3f0*/  LDL R3, [R1+0x2fb0] ;  /* 0x002fb00001037983 */ /* 0x000ee20000100800 */
[----:B------:R-:W-:-:S02]  /*3d400*/  PRMT R29, RZ, 0x7610, R29 ;  /* 0x00007610ff1d7816 */ /* 0x000fc4000000001d */
[----:B---3--:R-:W-:-:S04]  /*3d410*/  @!P0 LOP3.LUT R3, R3, R2, RZ, 0x3c, !PT ;  /* 0x0000000203038212 */ /* 0x008fc800078e3cff */
[----:B------:R-:W-:-:S04]  /*3d420*/  @!P0 LOP3.LUT R2, R3, R2, RZ, 0x3c, !PT ;  /* 0x0000000203028212 */ /* 0x000fc800078e3cff */
[----:B------:R-:W-:-:S05]  /*3d430*/  @!P0 LOP3.LUT R3, R3, R2, RZ, 0x3c, !PT ;  /* 0x0000000203038212 */ /* 0x000fca00078e3cff */
[----:B------:R-:W3:Y:S04]  /*3d440*/  @!P0 LDG.E.U8 R29, desc[UR42][R2.64] ;  /* 0x0000002a021d8981 */ /* 0x000ee8000c1e1100 */
[----:B------:R-:W2:Y:S04]  /*3d450*/  LDL R2, [R1+0x2f7c] ;  /* 0x002f7c0001027983 */ /* 0x000ea80000100800 */
[----:B------:R-:W2:Y:S01]  /*3d460*/  LDL R3, [R1+0x2fb8] ;  /* 0x002fb80001037983 */ /* 0x000ea20000100800 */
[----:B------:R-:W-:-:S03]  /*3d470*/  PRMT R28, RZ, 0x7610, R28 ;  /* 0x00007610ff1c7816 */ /* 0x000fc6000000001c */
[----:B---3--:R0:W-:Y:S04]  /*3d480*/  STL [R1+0x6130], R29 ;  /* 0x0061301d01007387 */ /* 0x0081e80000100800 */
[----:B0-----:R-:W3:Y:S01]  /*3d490*/  LDL R29, [R1+0x2fc0] ;  /* 0x002fc000011d7983 */ /* 0x001ee20000100800 */
[----:B--2---:R-:W-:-:S04]  /*3d4a0*/  @!P0 LOP3.LUT R3, R3, R2, RZ, 0x3c, !PT ;  /* 0x0000000203038212 */ /* 0x004fc800078e3cff */
[----:B------:R-:W-:-:S04]  /*3d4b0*/  @!P0 LOP3.LUT R2, R3, R2, RZ, 0x3c, !PT ;  /* 0x0000000203028212 */ /* 0x000fc800078e3cff */
[----:B------:R-:W-:-:S05]  /*3d4c0*/  @!P0 LOP3.LUT R3, R3, R2, RZ, 0x3c, !PT ;  /* 0x0000000203038212 */ /* 0x000fca00078e3cff */
[----:B------:R3:W2:Y:S04]  /*3d4d0*/  @!P0 LDG.E.U8 R28, desc[UR42][R2.64] ;  /* 0x0000002a021c8981 */ /* 0x0006a8000c1e1100 */
[----:B------:R-:W4:Y:S01]  /*3d4e0*/  LDL R3, [R1+0x2f84] ;  /* 0x002f840001037983 */ /* 0x000f220000100800 */
[----:B------:R-:W-:Y:S01]  /*3d4f0*/  PRMT R27, RZ, 0x7610, R27 ;  /* 0x00007610ff1b7816 */ /* 0x000fe2000000001b */
[----:B---3--:R-:W-:Y:S02]  /*3d500*/  @!P0 IMAD.MOV.U32 R2, RZ, RZ, R29 ;  /* 0x000000ffff028224 */ /* 0x008fe400078e001d */
[----:B--2---:R0:W-:Y:S01]  /*3d510*/  STL [R1+0x6100], R28 ;  /* 0x0061001c01007387 */ /* 0x0041e20000100800 */
[----:B------:R-:W-:-:S03]  /*3d520*/  PRMT R26, RZ, 0x7610, R26 ;  /* 0x00007610ff1a7816 */ /* 0x000fc6000000001a */
[----:B------:R-:W2:Y:S04]  /*3d530*/  LDL R29, [R1+0x2fa4] ;  /* 0x002fa400011d7983 */ /* 0x000ea80000100800 */
[----:B----4-:R1:W3:Y:S04]  /*3d540*/  @!P0 LDG.E.U8 R27, desc[UR42][R2.64] ;  /* 0x0000002a021b8981 */ /* 0x0102e8000c1e1100 */
[----:B0-----:R-:W4:Y:S04]  /*3d550*/  LDL R28, [R1+0x2fe0] ;  /* 0x002fe000011c7983 */ /* 0x001f280000100800 */
[----:B------:R-:W1:Y:S04]  /*3d560*/  LDL R2, [R1+0x2f8c] ;  /* 0x002f8c0001027983 */ /* 0x000e680000100800 */
[----:B------:R-:W1:Y:S02]  /*3d570*/  LDL R3, [R1+0x2fc8] ;  /* 0x002fc80001037983 */ /* 0x000e640000100800 */
[----:B-1----:R-:W-:-:S04]  /*3d580*/  @!P0 LOP3.LUT R3, R3, R2, RZ, 0x3c, !PT ;  /* 0x0000000203038212 */ /* 0x002fc800078e3cff */
[----:B------:R-:W-:-:S04]  /*3d590*/  @!P0 LOP3.LUT R2, R3, R2, RZ, 0x3c, !PT ;  /* 0x0000000203028212 */ /* 0x000fc800078e3cff */
[----:B------:R-:W-:-:S05]  /*3d5a0*/  @!P0 LOP3.LUT R3, R3, R2, RZ, 0x3c, !PT ;  /* 0x0000000203038212 */ /* 0x000fca00078e3cff */
[----:B------:R-:W2:Y:S04]  /*3d5b0*/  @!P0 LDG.E.U8 R26, desc[UR42][R2.64] ;  /* 0x0000002a021a8981 */ /* 0x000ea8000c1e1100 */
[----:B---3--:R0:W-:Y:S04]  /*3d5c0*/  STL [R1+0x6104], R27 ;  /* 0x0061041b01007387 */ /* 0x0081e80000100800 */
[----:B------:R-:W3:Y:S04]  /*3d5d0*/  LDL R2, [R1+0x2f94] ;  /* 0x002f940001027983 */ /* 0x000ee80000100800 */
[----:B------:R-:W3:Y:S04]  /*3d5e0*/  LDL R3, [R1+0x2fd0] ;  /* 0x002fd00001037983 */ /* 0x000ee80000100800 */
[----:B0-----:R-:W4:Y:S04]  /*3d5f0*/  LDL R27, [R1+0x2fd8] ;  /* 0x002fd800011b7983 */ /* 0x001f280000100800 */
[----:B--2---:R0:W-:Y:S04]  /*3d600*/  STL [R1+0x617c], R26 ;  /* 0x00617c1a01007387 */ /* 0x0041e80000100800 */
[----:B0-----:R-:W2:Y:S01]  /*3d610*/  LDL R26, [R1+0x2f9c] ;  /* 0x002f9c00011a7983 */ /* 0x001ea20000100800 */
[----:B---3--:R-:W-:-:S02]  /*3d620*/  @!P0 LOP3.LUT R3, R3, R2, RZ, 0x3c, !PT ;  /* 0x0000000203038212 */ /* 0x008fc400078e3cff */
[----:B------:R-:W-:Y:S02]  /*3d630*/  PRMT R25, RZ, 0x7610, R25 ;  /* 0x00007610ff197816 */ /* 0x000fe40000000019 */
[----:B------:R-:W-:-:S04]  /*3d640*/  @!P0 LOP3.LUT R2, R3, R2, RZ, 0x3c, !PT ;  /* 0x0000000203028212 */ /* 0x000fc800078e3cff */
[----:B------:R-:W-:Y:S02]  /*3d650*/  @!P0 LOP3.LUT R3, R3, R2, RZ, 0x3c, !PT ;  /* 0x0000000203038212 */ /* 0x000fe400078e3cff */
[----:B------:R-:W-:-:S03]  /*3d660*/  PRMT R24, RZ, 0x7610, R24 ;  /* 0x00007610ff187816 */ /* 0x000fc60000000018 */
[----:B------:R4:W3:Y:S02]  /*3d670*/  @!P0 LDG.E.U8 R25, desc[UR42][R2.64] ;  /* 0x0000002a02198981 */ /* 0x0008e4000c1e1100 */
[----:B----4-:R-:W-:Y:S02]  /*3d680*/  @!P0 IMAD.MOV.U32 R2, RZ, RZ, R27 ;  /* 0x000000ffff028224 */ /* 0x010fe400078e001b */
[----:B--2---:R-:W-:-:S05]  /*3d690*/  @!P0 IMAD.MOV.U32 R3, RZ, RZ, R26 ;  /* 0x000000ffff038224 */ /* 0x004fca00078e001a */
[----:B------:R0:W2:Y:S01]  /*3d6a0*/  @!P0 LDG.E.U8 R24, desc[UR42][R2.64] ;  /* 0x0000002a02188981 */ /* 0x0000a2000c1e1100 */
[----:B------:R-:W-:Y:S01]  /*3d6b0*/  PRMT R23, RZ, 0x7610, R23 ;  /* 0x00007610ff177816 */ /* 0x000fe20000000017 */
[----:B0-----:R-:W-:Y:S02]  /*3d6c0*/  @!P0 IMAD.MOV.U32 R2, RZ, RZ, R28 ;  /* 0x000000ffff028224 */ /* 0x001fe400078e001c */
[----:B------:R-:W-:Y:S01]  /*3d6d0*/  @!P0 IMAD.MOV.U32 R3, RZ, RZ, R29 ;  /* 0x000000ffff038224 */ /* 0x000fe200078e001d */
[----:B---3--:R0:W-:Y:S04]  /*3d6e0*/  STL [R1+0x6180], R25 ;  /* 0x0061801901007387 */ /* 0x0081e80000100800 */
[----:B------:R-:W3:Y:S04]  /*3d6f0*/  @!P0 LDG.E.U8 R23, desc[UR42][R2.64] ;  /* 0x0000002a02178981 */ /* 0x000ee8000c1e1100 */
[----:B0-----:R-:W4:Y:S04]  /*3d700*/  LDL R25, [R1+0x2fe8] ;  /* 0x002fe80001197983 */ /* 0x001f280000100800 */
[----:B--2---:R0:W-:Y:S01]  /*3d710*/  STL [R1+0x615c], R24 ;  /* 0x00615c1801007387 */ /* 0x0041e20000100800 */
[----:B------:R-:W-:-:S03]  /*3d720*/  PRMT R22, RZ, 0x7610, R22 ;  /* 0x00007610ff167816 */ /* 0x000fc60000000016 */
[----:B------:R-:W2:Y:S04]  /*3d730*/  LDL R29, [R1+0x2fbc] ;  /* 0x002fbc00011d7983 */ /* 0x000ea80000100800 */
[----:B------:R-:W2:Y:S04]  /*3d740*/  LDL R28, [R1+0x2ff8] ;  /* 0x002ff800011c7983 */ /* 0x000ea80000100800 */
[----:B------:R-:W2:Y:S04]  /*3d750*/  LDL R27, [R1+0x2fc4] ;  /* 0x002fc400011b7983 */ /* 0x000ea80000100800 */
[----:B------:R-:W2:Y:S04]  /*3d760*/  LDL R26, [R1+0x3000] ;  /* 0x00300000011a7983 */ /* 0x000ea80000100800 */
[----:B0-----:R-:W2:Y:S04]  /*3d770*/  LDL R24, [R1+0x2fac] ;  /* 0x002fac0001187983 */ /* 0x001ea80000100800 */
[----:B---3--:R0:W-:Y:S01]  /*3d780*/  STL [R1+0x6160], R23 ;  /* 0x0061601701007387 */ /* 0x0081e20000100800 */
[----:B----4-:R-:W-:-:S03]  /*3d790*/  @!P0 IMAD.MOV.U32 R2, RZ, RZ, R25 ;  /* 0x000000ffff028224 */ /* 0x010fc600078e0019 */
[----:B------:R-:W3:Y:S04]  /*3d7a0*/  LDL R25, [R1+0x2fcc] ;  /* 0x002fcc0001197983 */ /* 0x000ee80000100800 */
[----:B0-----:R-:W4:Y:S01]  /*3d7b0*/  LDL R23, [R1+0x2ff0] ;  /* 0x002ff00001177983 */ /* 0x001f220000100800 */
[----:B--2---:R-:W-:-:S03]  /*3d7c0*/  @!P0 IMAD.MOV.U32 R3, RZ, RZ, R24 ;  /* 0x000000ffff038224 */ /* 0x004fc600078e0018 */
[----:B------:R-:W2:Y:S04]  /*3d7d0*/  LDL R24, [R1+0x3008] ;  /* 0x0030080001187983 */ /* 0x000ea80000100800 */
[----:B------:R4:W2:Y:S04]  /*3d7e0*/  @!P0 LDG.E.U8 R22, desc[UR42][R2.64] ;  /* 0x0000002a02168981 */ /* 0x0008a8000c1e1100 */
[----:B------:R-:W2:Y:S01]  /*3d7f0*/  LDL R3, [R1+0x2fb4] ;  /* 0x002fb40001037983 */ /* 0x000ea20000100800 */
[----:B------:R-:W-:Y:S01]  /*3d800*/  PRMT R21, RZ, 0x7610, R21 ;  /* 0x00007610ff157816 */ /* 0x000fe20000000015 */
[----:B----4-:R-:W-:Y:S01]  /*3d810*/  @!P0 IMAD.MOV.U32 R2, RZ, RZ, R23 ;  /* 0x000000ffff028224 */ /* 0x010fe200078e0017 */
[----:B------:R-:W-:-:S02]  /*3d820*/  PRMT R20, RZ, 0x7610, R20 ;  /* 0x00007610ff147816 */ /* 0x000fc40000000014 */
[----:B------:R-:W-:Y:S02]  /*3d830*/  PRMT R19, RZ, 0x7610, R19 ;  /* 0x00007610ff137816 */ /* 0x000fe40000000013 */
[----:B------:R-:W-:Y:S01]  /*3d840*/  PRMT R18, RZ, 0x7610, R18 ;  /* 0x00007610ff127816 */ /* 0x000fe20000000012 */
[----:B--2---:R0:W2:Y:S02]  /*3d850*/  @!P0 LDG.E.U8 R21, desc[UR42][R2.64] ;  /* 0x0000002a02158981 */ /* 0x0040a4000c1e1100 */
[----:B0-----:R-:W-:Y:S02]  /*3d860*/  @!P0 IMAD.MOV.U32 R2, RZ, RZ, R28 ;  /* 0x000000ffff028224 */ /* 0x001fe400078e001c */
[----:B------:R-:W-:-:S05]  /*3d870*/  @!P0 IMAD.MOV.U32 R3, RZ, RZ, R29 ;  /* 0x000000ffff038224 */ /* 0x000fca00078e001d */
[----:B------:R0:W4:Y:S02]  /*3d880*/  @!P0 LDG.E.U8 R20, desc[UR42][R2.64] ;  /* 0x0000002a02148981 */ /* 0x000124000c1e1100 */
[----:B0-----:R-:W-:Y:S02]  /*3d890*/  @!P0 IMAD.MOV.U32 R2, RZ, RZ, R26 ;  /* 0x000000ffff028224 */ /* 0x001fe400078e001a */
[----:B------:R-:W-:-:S05]  /*3d8a0*/  @!P0 IMAD.MOV.U32 R3, RZ, RZ, R27 ;  /* 0x000000ffff038224 */ /* 0x000fca00078e001b */
[----:B------:R0:W4:Y:S04]  /*3d8b0*/  @!P0 LDG.E.U8 R19, desc[UR42][R2.64] ;  /* 0x0000002a02138981 */ /* 0x000128000c1e1100 */
[----:B------:R1:W-:Y:S04]  /*3d8c0*/  STL [R1+0x6134], R22 ;  /* 0x0061341601007387 */ /* 0x0003e80000100800 */
[----:B------:R-:W4:Y:S01]  /*3d8d0*/  LDL R23, [R1+0x2fd4] ;  /* 0x002fd40001177983 */ /* 0x000f220000100800 */
[----:B0-----:R-:W-:Y:S02]  /*3d8e0*/  @!P0 IMAD.MOV.U32 R2, RZ, RZ, R24 ;  /* 0x000000ffff028224 */ /* 0x001fe400078e0018 */
[----:B---3--:R-:W-:Y:S01]  /*3d8f0*/  @!P0 IMAD.MOV.U32 R3, RZ, RZ, R25 ;  /* 0x000000ffff038224 */ /* 0x008fe200078e0019 */
[----:B-1----:R-:W3:Y:S04]  /*3d900*/  LDL R22, [R1+0x3010] ;  /* 0x0030100001167983 */ /* 0x002ee80000100800 */
[----:B------:R0:W3:Y:S04]  /*3d910*/  @!P0 LDG.E.U8 R18, desc[UR42][R2.64] ;  /* 0x0000002a02128981 */ /* 0x0000e8000c1e1100 */
[----:B--2---:R1:W-:Y:S04]  /*3d920*/  STL [R1+0x6138], R21 ;  /* 0x0061381501007387 */ /* 0x0043e80000100800 */
[----:B----4-:R2:W-:Y:S04]  /*3d930*/  STL [R1+0x6108], R20 ;  /* 0x0061081401007387 */ /* 0x0105e80000100800 */
[----:B------:R-:W4:Y:S04]  /*3d940*/  LDL R27, [R1+0x2fdc] ;  /* 0x002fdc00011b7983 */ /* 0x000f280000100800 */
[----:B------:R-:W4:Y:S04]  /*3d950*/  LDL R26, [R1+0x3018] ;  /* 0x00301800011a7983 */ /* 0x000f280000100800 */
[----:B------:R1:W-:Y:S04]  /*3d960*/  STL [R1+0x610c], R19 ;  /* 0x00610c1301007387 */ /* 0x0003e80000100800 */
[----:B------:R-:W4:Y:S04]  /*3d970*/  LDL R25, [R1+0x2fe4] ;  /* 0x002fe40001197983 */ /* 0x000f280000100800 */
[----:B------:R-:W4:Y:S01]  /*3d980*/  LDL R24, [R1+0x3020] ;  /* 0x0030200001187983 */ /* 0x000f220000100800 */
[----:B0-----:R-:W-:-:S02]  /*3d990*/  @!P0 IMAD.MOV.U32 R3, RZ, RZ, R23 ;  /* 0x000000ffff038224 */ /* 0x001fc400078e0017 */
[----:B---3--:R-:W-:Y:S01]  /*3d9a0*/  @!P0 IMAD.MOV.U32 R2, RZ, RZ, R22 ;  /* 0x000000ffff028224 */ /* 0x008fe200078e0016 */
[----:B------:R0:W-:Y:S04]  /*3d9b0*/  STL [R1+0x6184], R18 ;  /* 0x0061841201007387 */ /* 0x0001e80000100800 */
[----:B------:R-:W3:Y:S04]  /*3d9c0*/  LDL R23, [R1+0x2fec] ;  /* 0x002fec0001177983 */ /* 0x000ee80000100800 */
[----:B------:R-:W3:Y:S01]  /*3d9d0*/  LDL R22, [R1+0x3028] ;  /* 0x0030280001167983 */ /* 0x000ee20000100800 */
[----:B------:R-:W-:-:S02]  /*3d9e0*/  PRMT R17, RZ, 0x7610, R17 ;  /* 0x00007610ff117816 */ /* 0x000fc40000000011 */
[----:B------:R-:W-:Y:S02]  /*3d9f0*/  PRMT R16, RZ, 0x7610, R16 ;  /* 0x00007610ff107816 */ /* 0x000fe40000000010 */
[----:B------:R-:W-:Y:S02]  /*3da00*/  PRMT R15, RZ, 0x7610, R15 ;  /* 0x00007610ff0f7816 */ /* 0x000fe4000000000f */
[----:B------:R-:W-:Y:S01]  /*3da10*/  PRMT R14, RZ, 0x7610, R14 ;  /* 0x00007610ff0e7816 */ /* 0x000fe2000000000e */
[----:B-1----:R-:W3:Y:S04]  /*3da20*/  LDL R21, [R1+0x2ff4] ;  /* 0x002ff40001157983 */ /* 0x002ee80000100800 */
[----:B------:R4:W3:Y:S04]  /*3da30*/  @!P0 LDG.E.U8 R17, desc[UR42][R2.64] ;  /* 0x0000002a02118981 */ /* 0x0008e8000c1e1100 */
[----:B--2---:R-:W2:Y:S01]  /*3da40*/  LDL R20, [R1+0x3030] ;  /* 0x0030300001147983 */ /* 0x004ea20000100800 */
[----:B----4-:R-:W-:-:S02]  /*3da50*/  @!P0 IMAD.MOV.U32 R3, RZ, RZ, R27 ;  /* 0x000000ffff038224 */ /* 0x010fc400078e001b */
[----:B------:R-:W-:-:S05]  /*3da60*/  @!P0 IMAD.MOV.U32 R2, RZ, RZ, R26 ;  /* 0x000000ffff028224 */ /* 0x000fca00078e001a */
[----:B------:R1:W4:Y:S02]  /*3da70*/  @!P0 LDG.E.U8 R16, desc[UR42][R2.64] ;  /* 0x0000002a02108981 */ /* 0x000324000c1e1100 */
[----:B-1----:R-:W-:Y:S02]  /*3da80*/  @!P0 IMAD.MOV.U32 R3, RZ, RZ, R25 ;  /* 0x000000ffff038224 */ /* 0x002fe400078e0019 */
[----:B------:R-:W-:-:S05]  /*3da90*/  @!P0 IMAD.MOV.U32 R2, RZ, RZ, R24 ;  /* 0x000000ffff028224 */ /* 0x000fca00078e0018 */
[----:B------:R3:W2:Y:S02]  /*3daa0*/  @!P0 LDG.E.U8 R15, desc[UR42][R2.64] ;  /* 0x0000002a020f8981 */ /* 0x0006a4000c1e1100 */
[----:B---3--:R-:W-:Y:S02]  /*3dab0*/  @!P0 IMAD.MOV.U32 R3, RZ, RZ, R23 ;  /* 0x000000ffff038224 */ /* 0x008fe400078e0017 */
[----:B------:R-:W-:-:S05]  /*3dac0*/  @!P0 IMAD.MOV.U32 R2, RZ, RZ, R22 ;  /* 0x000000ffff028224 */ /* 0x000fca00078e0016 */
[----:B------:R-:W3:Y:S04]  /*3dad0*/  @!P0 LDG.E.U8 R14, desc[UR42][R2.64] ;  /* 0x0000002a020e8981 */ /* 0x000ee8000c1e1100 */
[----:B------:R1:W-:Y:S04]  /*3dae0*/  STL [R1+0x6188], R17 ;  /* 0x0061881101007387 */ /* 0x0003e80000100800 */
[----:B------:R-:W3:Y:S04]  /*3daf0*/  LDL R19, [R1+0x2ffc] ;  /* 0x002ffc0001137983 */ /* 0x000ee80000100800 */
[----:B0-----:R-:W3:Y:S04]  /*3db00*/  LDL R18, [R1+0x3038] ;  /* 0x0030380001127983 */ /* 0x001ee80000100800 */
[----:B----4-:R0:W-:Y:S04]  /*3db10*/  STL [R1+0x6164], R16 ;  /* 0x0061641001007387 */ /* 0x0101e80000100800 */
[----:B-1----:R-:W4:Y:S04]  /*3db20*/  LDL R17, [R1+0x3004] ;  /* 0x0030040001117983 */ /* 0x002f280000100800 */
[----:B0-----:R-:W4:Y:S04]  /*3db30*/  LDL R16, [R1+0x3040] ;  /* 0x0030400001107983 */ /* 0x001f280000100800 */
[----:B--2---:R0:W-:Y:S04]  /*3db40*/  STL [R1+0x6168], R15 ;  /* 0x0061680f01007387 */ /* 0x0041e80000100800 */
[----:B---3--:R1:W-:Y:S04]  /*3db50*/  STL [R1+0x613c], R14 ;  /* 0x00613c0e01007387 */ /* 0x0083e80000100800 */
[----:B0-----:R-:W2:Y:S04]  /*3db60*/  LDL R15, [R1+0x300c] ;  /* 0x00300c00010f7983 */ /* 0x001ea80000100800 */
[----:B-1----:R-:W3:Y:S01]  /*3db70*/  LDL R14, [R1+0x3048] ;  /* 0x00304800010e7983 */ /* 0x002ee20000100800 */
[----:B------:R-:W-:Y:S01]  /*3db80*/  PRMT R13, RZ, 0x7610, R13 ;  /* 0x00007610ff0d7816 */ /* 0x000fe2000000000d */
[----:B------:R-:W-:-:S02]  /*3db90*/  @!P0 IMAD.MOV.U32 R2, RZ, RZ, R20 ;  /* 0x000000ffff028224 */ /* 0x000fc400078e0014 */
[----:B------:R-:W-:Y:S01]  /*3dba0*/  @!P0 IMAD.MOV.U32 R3, RZ, RZ, R21 ;  /* 0x000000ffff038224 */ /* 0x000fe200078e0015 */
[----:B------:R-:W-:-:S04]  /*3dbb0*/  PRMT R12, RZ, 0x7610, R12 ;  /* 0x00007610ff0c7816 */ /* 0x000fc8000000000c */
[----:B------:R0:W3:Y:S02]  /*3dbc0*/  @!P0 LDG.E.U8 R13, desc[UR42][R2.64] ;  /* 0x0000002a020d8981 */ /* 0x0000e4000c1e1100 */
[----:B0-----:R-:W-:Y:S02]  /*3dbd0*/  @!P0 IMAD.MOV.U32 R2, RZ, RZ, R18 ;  /* 0x000000ffff028224 */ /* 0x001fe400078e0012 */
[----:B------:R-:W-:-:S05]  /*3dbe0*/  @!P0 IMAD.MOV.U32 R3, RZ, RZ, R19 ;  /* 0x000000ffff038224 */ /* 0x000fca00078e0013 */
[----:B------:R4:W3:Y:S01]  /*3dbf0*/  @!P0 LDG.E.U8 R12, desc[UR42][R2.64] ;  /* 0x0000002a020c8981 */ /* 0x0008e2000c1e1100 */
[----:B------:R-:W-:Y:S02]  /*3dc00*/  PRMT R11, RZ, 0x7610, R11 ;  /* 0x00007610ff0b7816 */ /* 0x000fe4000000000b */
[----:B------:R-:W-:Y:S01]  /*3dc10*/  PRMT R10, RZ, 0x7610, R10 ;  /* 0x00007610ff0a7816 */ /* 0x000fe2000000000a */
[----:B----4-:R-:W-:Y:S02]  /*3dc20*/  @!P0 IMAD.MOV.U32 R3, RZ, RZ, R17 ;  /* 0x000000ffff038224 */ /* 0x010fe400078e0011 */
[----:B------:R-:W-:-:S05]  /*3dc30*/  @!P0 IMAD.MOV.U32 R2, RZ, RZ, R16 ;  /* 0x000000ffff028224 */ /* 0x000fca00078e0010 */
[----:B------:R2:W4:Y:S02]  /*3dc40*/  @!P0 LDG.E.U8 R11, desc[UR42][R2.64] ;  /* 0x0000002a020b8981 */ /* 0x000524000c1e1100 */
[----:B--2---:R-:W-:Y:S02]  /*3dc50*/  @!P0 IMAD.MOV.U32 R3, RZ, RZ, R15 ;  /* 0x000000ffff038224 */ /* 0x004fe400078e000f */
[----:B---3--:R-:W-:-:S05]  /*3dc60*/  @!P0 IMAD.MOV.U32 R2, RZ, RZ, R14 ;  /* 0x000000ffff028224 */ /* 0x008fca00078e000e */
[----:B------:R-:W2:Y:S04]  /*3dc70*/  @!P0 LDG.E.U8 R10, desc[UR42][R2.64] ;  /* 0x0000002a020a8981 */ /* 0x000ea8000c1e1100 */
[----:B------:R0:W-:Y:S04]  /*3dc80*/  STL [R1+0x6140], R13 ;  /* 0x0061400d01007387 */ /* 0x0001e80000100800 */
[----:B------:R-:W3:Y:S04]  /*3dc90*/  LDL R21, [R1+0x3014] ;  /* 0x0030140001157983 */ /* 0x000ee80000100800 */
[----:B------:R-:W3:Y:S04]  /*3dca0*/  LDL R20, [R1+0x3064] ;  /* 0x0030640001147983 */ /* 0x000ee80000100800 */
[----:B------:R1:W-:Y:S04]  /*3dcb0*/  STL [R1+0x6110], R12 ;  /* 0x0061100c01007387 */ /* 0x0003e80000100800 */
[----:B------:R-:W3:Y:S04]  /*3dcc0*/  LDL R19, [R1+0x301c] ;  /* 0x00301c0001137983 */ /* 0x000ee80000100800 */
[----:B------:R-:W3:Y:S04]  /*3dcd0*/  LDL R18, [R1+0x3060] ;  /* 0x0030600001127983 */ /* 0x000ee80000100800 */
[----:B------:R-:W3:Y:S04]  /*3dce0*/  LDL R17, [R1+0x3024] ;  /* 0x0030240001117983 */ /* 0x000ee80000100800 */
[----:B------:R-:W3:Y:S04]  /*3dcf0*/  LDL R16, [R1+0x305c] ;  /* 0x00305c0001107983 */ /* 0x000ee80000100800 */
[----:B----4-:R4:W-:Y:S04]  /*3dd00*/  STL [R1+0x6114], R11 ;  /* 0x0061140b01007387 */ /* 0x0109e80000100800 */
[----:B------:R-:W3:Y:S04]  /*3dd10*/  LDL R15, [R1+0x302c] ;  /* 0x00302c00010f7983 */ /* 0x000ee80000100800 */
[----:B------:R-:W3:Y:S04]  /*3dd20*/  LDL R14, [R1+0x3058] ;  /* 0x00305800010e7983 */ /* 0x000ee80000100800 */
[----:B0-----:R-:W3:Y:S04]  /*3dd30*/  LDL R13, [R1+0x3034] ;  /* 0x00303400010d7983 */ /* 0x001ee80000100800 */
[----:B-1----:R-:W3:Y:S04]  /*3dd40*/  LDL R12, [R1+0x3054] ;  /* 0x00305400010c7983 */ /* 0x002ee80000100800 */
[----:B--2---:R0:W-:Y:S04]  /*3dd50*/  STL [R1+0x618c], R10 ;  /* 0x00618c0a01007387 */ /* 0x0041e80000100800 */
[----:B----4-:R-:W2:Y:S04]  /*3dd60*/  LDL R11, [R1+0x303c] ;  /* 0x00303c00010b7983 */ /* 0x010ea80000100800 */
[----:B0-----:R-:W4:Y:S01]  /*3dd70*/  LDL R10, [R1+0x3050] ;  /* 0x00305000010a7983 */ /* 0x001f220000100800 */
[----:B------:R-:W-:Y:S01]  /*3dd80*/  PRMT R9, RZ, 0x7610, R9 ;  /* 0x00007610ff097816 */ /* 0x000fe20000000009 */
[----:B---3--:R-:W-:-:S02]  /*3dd90*/  @!P0 IMAD.MOV.U32 R2, RZ, RZ, R20 ;  /* 0x000000ffff028224 */ /* 0x008fc400078e0014 */
[----:B------:R-:W-:Y:S01]  /*3dda0*/  @!P0 IMAD.MOV.U32 R3, RZ, RZ, R21 ;  /* 0x000000ffff038224 */ /* 0x000fe200078e0015 */
[----:B------:R-:W-:-:S04]  /*3ddb0*/  PRMT R8, RZ, 0x7610, R8 ;  /* 0x00007610ff087816 */ /* 0x000fc80000000008 */
[----:B------:R0:W3:Y:S01]  /*3ddc0*/  @!P0 LDG.E.U8 R9, desc[UR42][R2.64] ;  /* 0x0000002a02098981 */ /* 0x0000e2000c1e1100 */
[----:B------:R-:W-:Y:S01]  /*3ddd0*/  PRMT R7, RZ, 0x7610, R7 ;  /* 0x00007610ff077816 */ /* 0x000fe20000000007 */
[----:B0-----:R-:W-:Y:S02]  /*3dde0*/  @!P0 IMAD.MOV.U32 R2, RZ, RZ, R18 ;  /* 0x000000ffff028224 */ /* 0x001fe400078e0012 */
[----:B------:R-:W-:-:S05]  /*3ddf0*/  @!P0 IMAD.MOV.U32 R3, RZ, RZ, R19 ;  /* 0x000000ffff038224 */ /* 0x000fca00078e0013 */
[----:B------:R0:W3:Y:S01]  /*3de00*/  @!P0 LDG.E.U8 R8, desc[UR42][R2.64] ;  /* 0x0000002a02088981 */ /* 0x0000e2000c1e1100 */
[----:B------:R-:W-:Y:S01]  /*3de10*/  PRMT R6, RZ, 0x7610, R6 ;  /* 0x00007610ff067816 */ /* 0x000fe20000000006 */
[----:B0-----:R-:W-:Y:S02]  /*3de20*/  @!P0 IMAD.MOV.U32 R2, RZ, RZ, R16 ;  /* 0x000000ffff028224 */ /* 0x001fe400078e0010 */
[----:B------:R-:W-:-:S05]  /*3de30*/  @!P0 IMAD.MOV.U32 R3, RZ, RZ, R17 ;  /* 0x000000ffff038224 */ /* 0x000fca00078e0011 */
[----:B------:R0:W3:Y:S01]  /*3de40*/  @!P0 LDG.E.U8 R7, desc[UR42][R2.64] ;  /* 0x0000002a02078981 */ /* 0x0000e2000c1e1100 */
[----:B------:R-:W-:Y:S02]  /*3de50*/  PRMT R5, RZ, 0x7610, R5 ;  /* 0x00007610ff057816 */ /* 0x000fe40000000005 */
[----:B------:R-:W-:Y:S01]  /*3de60*/  PRMT R4, RZ, 0x7610, R4 ;  /* 0x00007610ff047816 */ /* 0x000fe20000000004 */
[----:B0-----:R-:W-:Y:S02]  /*3de70*/  @!P0 IMAD.MOV.U32 R3, RZ, RZ, R15 ;  /* 0x000000ffff038224 */ /* 0x001fe400078e000f */
[----:B------:R-:W-:-:S05]  /*3de80*/  @!P0 IMAD.MOV.U32 R2, RZ, RZ, R14 ;  /* 0x000000ffff028224 */ /* 0x000fca00078e000e */
[----:B------:R0:W3:Y:S02]  /*3de90*/  @!P0 LDG.E.U8 R6, desc[UR42][R2.64] ;  /* 0x0000002a02068981 */ /* 0x0000e4000c1e1100 */
[----:B0-----:R-:W-:Y:S02]  /*3dea0*/  @!P0 IMAD.MOV.U32 R2, RZ, RZ, R12 ;  /* 0x000000ffff028224 */ /* 0x001fe400078e000c */
[----:B------:R-:W-:-:S05]  /*3deb0*/  @!P0 IMAD.MOV.U32 R3, RZ, RZ, R13 ;  /* 0x000000ffff038224 */ /* 0x000fca00078e000d */
[----:B------:R2:W3:Y:S02]  /*3dec0*/  @!P0 LDG.E.U8 R5, desc[UR42][R2.64] ;  /* 0x0000002a02058981 */ /* 0x0004e4000c1e1100 */
[----:B--2---:R-:W-:Y:S02]  /*3ded0*/  @!P0 IMAD.MOV.U32 R3, RZ, RZ, R11 ;  /* 0x000000ffff038224 */ /* 0x004fe400078e000b */
[----:B----4-:R-:W-:-:S05]  /*3dee0*/  @!P0 IMAD.MOV.U32 R2, RZ, RZ, R10 ;  /* 0x000000ffff028224 */ /* 0x010fca00078e000a */
[----:B------:R0:W2:Y:S04]  /*3def0*/  @!P0 LDG.E.U8 R4, desc[UR42][R2.64] ;  /* 0x0000002a02048981 */ /* 0x0000a8000c1e1100 */
[----:B0-----:R-:W0:Y:S04]  /*3df00*/  LDS.U8 R3, [R0+UR4] ;  /* 0x0000000400037984 */ /* 0x001e280008000000 */
[----:B------:R-:W1:Y:S04]  /*3df10*/  LDS.U8 R2, [R0+UR4+0x108] ;  /* 0x0001080400027984 */ /* 0x000e680008000000 */
[----:B---3--:R-:W-:Y:S04]  /*3df20*/  STL [R1+0x6190], R9 ;  /* 0x0061900901007387 */ /* 0x008fe80000100800 */
[----:B------:R-:W-:Y:S04]  /*3df30*/  STL [R1+0x616c], R8 ;  /* 0x00616c0801007387 */ /* 0x000fe80000100800 */
[----:B------:R-:W-:Y:S04]  /*3df40*/  STL [R1+0x6158], R7 ;  /* 0x0061580701007387 */ /* 0x000fe80000100800 */
[----:B------:R-:W-:Y:S04]  /*3df50*/  STL [R1+0x612c], R6 ;  /* 0x00612c0601007387 */ /* 0x000fe80000100800 */
[----:B------:R-:W-:Y:S04]  /*3df60*/  STL [R1+0x6144], R5 ;  /* 0x0061440501007387 */ /* 0x000fe80000100800 */
[----:B--2---:R-:W-:Y:S04]  /*3df70*/  STL [R1+0x6118], R4 ;  /* 0x0061180401007387 */ /* 0x004fe80000100800 */
[----:B0-----:R-:W-:Y:S04]  /*3df80*/  STL [R1+0x611c], R3 ;  /* 0x00611c0301007387 */ /* 0x001fe80000100800 */
[----:B-1----:R-:W-:Y:S04]  /*3df90*/  STL [R1+0x6120], R2 ;  /* 0x0061200201007387 */ /* 0x002fe80000100800 */
[----:B------:R-:W0:Y:S04]  /*3dfa0*/  LDS.U8 R2, [R0+UR4+0x210] ;  /* 0x0002100400027984 */ /* 0x000e280008000000 */
[----:B------:R-:W1:Y:S04]  /*3dfb0*/  LDS.U8 R4, [R0+UR4+0x318] ;  /* 0x0003180400047984 */ /* 0x000e680008000000 */
[----:B------:R-:W2:Y:S04]  /*3dfc0*/  LDS.U8 R3, [R0+UR4+0x8] ;  /* 0x0000080400037984 */ /* 0x000ea80008000000 */
[----:B0-----:R-:W-:Y:S04]  /*3dfd0*/  STL [R1+0x15a4], R2 ;  /* 0x0015a40201007387 */ /* 0x001fe80000100800 */
[----:B------:R-:W0:Y:S04]  /*3dfe0*/  LDS.U8 R2, [R0+UR4+0x100] ;  /* 0x0001000400027984 */ /* 0x000e280008000000 */
[----:B-1----:R-:W-:Y:S04]  /*3dff0*/  STL [R1+0x15a0], R4 ;  /* 0x0015a00401007387 */ /* 0x002fe80000100800 */
[----:B------:R-:W1:Y:S04]  /*3e000*/  LDS.U8 R4, [R0+UR4+0x218] ;  /* 0x0002180400047984 */ /* 0x000e680008000000 */
[----:B--2---:R-:W-:Y:S04]  /*3e010*/  STL [R1+0x13ac], R3 ;  /* 0x0013ac0301007387 */ /* 0x004fe80000100800 */
        /* <DEDUP_REMOVED lines=237> */
[----:B-1----:R1:W-:Y:S04]  /*3eef0*/  STL [R1+0x33b8], R4 ;  /* 0x0033b80401007387 */ /* 0x0023e80000100800 */
[----:B--2---:R-:W-:Y:S04]  /*3ef00*/  STL [R1+0x31c4], R3 ;  /* 0x0031c40301007387 */ /* 0x004fe80000100800 */
[----:B------:R-:W2:Y:S04]  /*3ef10*/  LDS.U8 R3, [R0+UR4+0x3288] ;  /* 0x0032880400037984 */ /* 0x000ea80008000000 */
[----:B0-----:R-:W-:Y:S04]  /*3ef20*/  STL [R1+0x31c0], R2 ;  /* 0x0031c00201007387 */ /* 0x001fe80000100800 */
[----:B------:R-:W0:Y:S01]  /*3ef30*/  LDS.U8 R2, [R0+UR4+0x3380] ;  /* 0x0033800400027984 */ /* 0x000e220008000000 */
[----:B-1----:R-:W-:-:S03]  /*3ef40*/  LOP3.LUT R4, R0, 0x20, RZ, 0x3c, !PT ;  /* 0x0000002000047812 */ /* 0x002fc600078e3cff */
[----:B------:R-:W-:Y:S04]  /*3ef50*/  STL [R1+0x3598], R0 ;  /* 0x0035980001007387 */ /* 0x000fe80000100800 */
[----:B--2---:R-:W-:Y:S04]  /*3ef60*/  STL [R1+0x33c4], R3 ;  /* 0x0033c40301007387 */ /* 0x004fe80000100800 */
[----:B------:R-:W1:Y:S04]  /*3ef70*/  LDS.U8 R3, [R4+UR4] ;  /* 0x0000000404037984 */ /* 0x000e680008000000 */
[----:B------:R-:W-:Y:S01]  /*3ef80*/  LDS.U8 R0, [R4+UR4+0x210] ;  /* 0x0002100404007984 */ /* 0x000fe20008000000 */
[----:B------:R-:W2:Y:S03]  /*3ef90*/  S2R R29, SR_TID.X ;  /* 0x00000000001d7919 */ /* 0x000ea60000002100 */
[----:B------:R-:W-:Y:S04]  /*3efa0*/  LDS.U8 R5, [R4+UR4+0x3190] ;  /* 0x0031900404057984 */ /* 0x000fe80008000000 */
[----:B0-----:R-:W-:Y:S04]  /*3efb0*/  STL [R1+0x33c0], R2 ;  /* 0x0033c00201007387 */ /* 0x001fe80000100800 */
[----:B------:R-:W0:Y:S04]  /*3efc0*/  LDS.U8 R2, [R4+UR4+0x108] ;  /* 0x0001080404027984 */ /* 0x000e280008000000 */
[----:B-1----:R-:W-:Y:S04]  /*3efd0*/  STL [R1+0x13e4], R3 ;  /* 0x0013e40301007387 */ /* 0x002fe80000100800 */
[----:B------:R-:W1:Y:S04]  /*3efe0*/  LDS.U8 R3, [R4+UR4+0x318] ;  /* 0x0003180404037984 */ /* 0x000e680008000000 */
[----:B0-----:R-:W-:Y:S04]  /*3eff0*/  STL [R1+0x13e0], R2 ;  /* 0x0013e00201007387 */ /* 0x001fe80000100800 */
[----:B------:R-:W0:Y:S04]  /*3f000*/  LDS.U8 R2, [R4+UR4+0x8] ;  /* 0x0000080404027984 */ /* 0x000e280008000000 */
[----:B------:R-:W-:Y:S04]  /*3f010*/  STL [R1+0x15e4], R0 ;  /* 0x0015e40001007387 */ /* 0x000fe80000100800 */
[----:B------:R-:W3:Y:S04]  /*3f020*/  LDS.U8 R0, [R4+UR4+0x100] ;  /* 0x0001000404007984 */ /* 0x000ee80008000000 */
[----:B-1----:R-:W-:Y:S04]  /*3f030*/  STL [R1+0x15e0], R3 ;  /* 0x0015e00301007387 */ /* 0x002fe80000100800 */
[----:B------:R-:W1:Y:S04]  /*3f040*/  LDS.U8 R3, [R4+UR4+0x218] ;  /* 0x0002180404037984 */ /* 0x000e680008000000 */
[----:B0-----:R-:W-:Y:S04]  /*3f050*/  STL [R1+0x13ec], R2 ;  /* 0x0013ec0201007387 */ /* 0x001fe80000100800 */
[----:B------:R-:W0:Y:S04]  /*3f060*/  LDS.U8 R2, [R4+UR4+0x310] ;  /* 0x0003100404027984 */ /* 0x000e280008000000 */
[----:B---3--:R-:W-:Y:S04]  /*3f070*/  STL [R1+0x13e8], R0 ;  /* 0x0013e80001007387 */ /* 0x008fe80000100800 */
        /* <DEDUP_REMOVED lines=28> */
[----:B---3--:R-:W-:Y:S04]  /*3f240*/  STL [R1+0x30d4], R0 ;  /* 0x0030d40001007387 */ /* 0x008fe80000100800 */
[----:B------:R-:W0:Y:S04]  /*3f250*/  LDS.U8 R0, [R4+UR4+0x2310] ;  /* 0x0023100404007984 */ /* 0x000e280008000000 */
[----:B------:R-:W3:Y:S04]  /*3f260*/  LDS.U8 R2, [R4+UR4+0x2218] ;  /* 0x0022180404027984 */ /* 0x000ee80008000000 */
[----:B-1----:R-:W-:Y:S04]  /*3f270*/  STL [R1+0x30d0], R3 ;  /* 0x0030d00301007387 */ /* 0x002fe80000100800 */
[----:B------:R-:W-:Y:S04]  /*3f280*/  LDS.U8 R3, [R4+UR4+0x3210] ;  /* 0x0032100404037984 */ /* 0x000fe80008000000 */
[----:B0-----:R-:W-:Y:S04]  /*3f290*/  STL [R1+0x35bc], R0 ;  /* 0x0035bc0001007387 */ /* 0x001fe80000100800 */
[----:B---3--:R-:W-:Y:S04]  /*3f2a0*/  STL [R1+0x32d4], R2 ;  /* 0x0032d40201007387 */ /* 0x008fe80000100800 */
[----:B------:R-:W0:Y:S04]  /*3f2b0*/  LDS.U8 R2, [R4+UR4+0x3000] ;  /* 0x0030000404027984 */ /* 0x000e280008000000 */
[----:B------:R-:W1:Y:S04]  /*3f2c0*/  LDS.U8 R0, [R4+UR4+0x3108] ;  /* 0x0031080404007984 */ /* 0x000e680008000000 */
[----:B0-----:R-:W-:Y:S04]  /*3f2d0*/  STL [R1+0x30dc], R2 ;  /* 0x0030dc0201007387 */ /* 0x001fe80000100800 */
[----:B------:R-:W0:Y:S04]  /*3f2e0*/  LDS.U8 R2, [R4+UR4+0x3318] ;  /* 0x0033180404027984 */ /* 0x000e280008000000 */
[----:B-1----:R-:W-:Y:S04]  /*3f2f0*/  STL [R1+0x30d8], R0 ;  /* 0x0030d80001007387 */ /* 0x002fe80000100800 */
[----:B------:R-:W1:Y:S04]  /*3f300*/  LDS.U8 R0, [R4+UR4+0x3008] ;  /* 0x0030080404007984 */ /* 0x000e680008000000 */
[----:B------:R-:W-:Y:S04]  /*3f310*/  STL [R1+0x32dc], R3 ;  /* 0x0032dc0301007387 */ /* 0x000fe80000100800 */
[----:B------:R-:W3:Y:S04]  /*3f320*/  LDS.U8 R3, [R4+UR4+0x3100] ;  /* 0x0031000404037984 */ /* 0x000ee80008000000 */
[----:B0-----:R-:W-:Y:S04]  /*3f330*/  STL [R1+0x32d8], R2 ;  /* 0x0032d80201007387 */ /* 0x001fe80000100800 */
[----:B------:R-:W0:Y:S04]  /*3f340*/  LDS.U8 R2, [R4+UR4+0x3218] ;  /* 0x0032180404027984 */ /* 0x000e280008000000 */
[----:B-1----:R-:W-:Y:S04]  /*3f350*/  STL [R1+0x30e4], R0 ;  /* 0x0030e40001007387 */ /* 0x002fe80000100800 */
[----:B------:R-:W1:Y:S04]  /*3f360*/  LDS.U8 R0, [R4+UR4+0x3310] ;  /* 0x0033100404007984 */ /* 0x000e680008000000 */
[----:B---3--:R-:W-:Y:S04]  /*3f370*/  STL [R1+0x30e0], R3 ;  /* 0x0030e00301007387 */ /* 0x008fe80000100800 */
        /* <DEDUP_REMOVED lines=185> */
[----:B---3--:R2:W-:Y:S02]  /*3ff10*/  STL [R1+0x33fc], R3 ;  /* 0x0033fc0301007387 */ /* 0x0085e40000100800 */
[----:B--2---:R-:W-:-:S04]  /*3ff20*/  SHF.R.U32.HI R3, RZ, 0x2, R29 ;  /* 0x00000002ff037819 */ /* 0x004fc8000001161d */
[----:B------:R-:W-:Y:S01]  /*3ff30*/  SGXT.U32 R3, R3, 0x3 ;  /* 0x000000030303781a */ /* 0x000fe20000000000 */
[----:B0-----:R0:W-:Y:S02]  /*3ff40*/  STL [R1+0x33f8], R2 ;  /* 0x0033f80201007387 */ /* 0x0011e40000100800 */
[----:B0-----:R-:W-:-:S05]  /*3ff50*/  LOP3.LUT R2, R29, 0x3, RZ, 0xc0, !PT ;  /* 0x000000031d027812 */ /* 0x001fca00078ec0ff */
[----:B------:R-:W-:Y:S01]  /*3ff60*/  IMAD R2, R2, 0x420, RZ ;  /* 0x0000042002027824 */ /* 0x000fe200078e02ff */
[----:B-1----:R-:W-:Y:S04]  /*3ff70*/  STL [R1+0x3204], R0 ;  /* 0x0032040001007387 */ /* 0x002fe80000100800 */
[----:B------:R-:W-:Y:S01]  /*3ff80*/  LDS.U8 R0, [R4+UR4+0x3380] ;  /* 0x0033800404007984 */ /* 0x000fe20008000000 */
[----:B------:R-:W-:-:S03]  /*3ff90*/  LOP3.LUT R2, R2, R3, RZ, 0xfc, !PT ;  /* 0x0000000302027212 */ /* 0x000fc600078efcff */
[----:B------:R-:W0:Y:S01]  /*3ffa0*/  LDS.U8 R3, [R4+UR4+0x3288] ;  /* 0x0032880404037984 */ /* 0x000e220008000000 */
[----:B------:R-:W-:-:S03]  /*3ffb0*/  LOP3.LUT R2, R2, 0x40, RZ, 0x3c, !PT ;  /* 0x0000004002027812 */ /* 0x000fc600078e3cff */
[----:B------:R-:W-:Y:S04]  /*3ffc0*/  STL [R1+0x3200], R5 ;  /* 0x0032000501007387 */ /* 0x000fe80000100800 */
[----:B------:R-:W1:Y:S04]  /*3ffd0*/  LDS.U8 R4, [R2+UR4] ;  /* 0x0000000402047984 */ /* 0x000e680008000000 */
[----:B------:R-:W-:Y:S04]  /*3ffe0*/  LDS.U8 R5, [R2+UR4+0x2198] ;  /* 0x0021980402057984 */ /* 0x000fe80008000000 */
[----:B0-----:R-:W-:Y:S04]  /*3fff0*/  STL [R1+0x3404], R3 ;  /* 0x0034040301007387 */ /* 0x001fe80000100800 */
[----:B------:R-:W0:Y:S04]  /*40000*/  LDS.U8 R3, [R2+UR4+0x108] ;  /* 0x0001080402037984 */ /* 0x000e280008000000 */
[----:B------:R-:W-:Y:S04]  /*40010*/  STL [R1+0x3400], R0 ;  /* 0x0034000001007387 */ /* 0x000fe80000100800 */
[----:B------:R-:W2:Y:S04]  /*40020*/  LDS.U8 R0, [R2+UR4+0x210] ;  /* 0x0002100402007984 */ /* 0x000ea80008000000 */
[----:B-1----:R-:W-:Y:S04]  /*40030*/  STL [R1+0x1424], R4 ;  /* 0x0014240401007387 */ /* 0x002fe80000100800 */
[----:B------:R-:W1:Y:S04]  /*40040*/  LDS.U8 R4, [R2+UR4+0x318] ;  /* 0x0003180402047984 */ /* 0x000e680008000000 */
[----:B0-----:R-:W-:Y:S04]  /*40050*/  STL [R1+0x1420], R3 ;  /* 0x0014200301007387 */ /* 0x001fe80000100800 */
[----:B------:R-:W0:Y:S04]  /*40060*/  LDS.U8 R3, [R2+UR4+0x8] ;  /* 0x0000080402037984 */ /* 0x000e280008000000 */
[----:B--2---:R-:W-:Y:S04]  /*40070*/  STL [R1+0x1624], R0 ;  /* 0x0016240001007387 */ /* 0x004fe80000100800 */
        /* <DEDUP_REMOVED lines=214> */
[----:B--2---:R0:W-:Y:S04]  /*40de0*/  STL [R1+0x2054], R0 ;  /* 0x0020540001007387 */ /* 0x0041e80000100800 */
[----:B------:R-:W2:Y:S04]  /*40df0*/  LDS.U8 R3, [R2+UR4+0x2090] ;  /* 0x0020900402037984 */ /* 0x000ea80008000000 */
[----:B0-----:R-:W3:Y:S04]  /*40e00*/  LDL R0, [R1+0x1fc8] ;  /* 0x001fc80001007983 */ /* 0x001ee80000100800 */
[----:B-1----:R-:W-:Y:S04]  /*40e10*/  STL [R1+0x2050], R4 ;  /* 0x0020500401007387 */ /* 0x002fe80000100800 */
[----:B------:R-:W0:Y:S04]  /*40e20*/  LDS.U8 R4, [R2+UR4+0x2280] ;  /* 0x0022800402047984 */ /* 0x000e280008000000 */
[----:B--2---:R-:W-:Y:S04]  /*40e30*/  STL [R1+0x322c], R3 ;  /* 0x00322c0301007387 */ /* 0x004fe80000100800 */
[----:B------:R-:W1:Y:S04]  /*40e40*/  LDS.U8 R3, [R2+UR4+0x2388] ;  /* 0x0023880402037984 */ /* 0x000e680008000000 */
[----:B------:R-:W-:Y:S04]  /*40e50*/  STL [R1+0x3228], R5 ;  /* 0x0032280501007387 */ /* 0x000fe80000100800 */
        /* <DEDUP_REMOVED lines=24> */
[----:B0-----:R-:W-:Y:S04]  /*40fe0*/  STL [R1+0x3444], R4 ;  /* 0x0034440401007387 */ /* 0x001fe80000100800 */
[----:B-1----:R-:W-:Y:S04]  /*40ff0*/  STL [R1+0x3440], R3 ;  /* 0x0034400301007387 */ /* 0x002fe80000100800 */
[----:B---3--:R-:W0:Y:S04]  /*41000*/  LDS.U8 R2, [R0+UR4] ;  /* 0x0000000400027984 */ /* 0x008e280008000000 */
        /* <DEDUP_REMOVED lines=248> */
[----:B0-----:R0:W-:Y:S04]  /*41f90*/  STL [R1+0x3478], R2 ;  /* 0x0034780201007387 */ /* 0x0011e80000100800 */
[----:B0-----:R-:W3:Y:S04]  /*41fa0*/  LDL.LU R2, [R1+0x13a4] ;  /* 0x0013a40001027983 */ /* 0x001ee80000300800 */
[----:B-1----:R-:W-:Y:S04]  /*41fb0*/  STL [R1+0x3284], R4 ;  /* 0x0032840401007387 */ /* 0x002fe80000100800 */
[----:B---3--:R-:W-:Y:S04]  /*41fc0*/  STL [R1+0x61a0], R2 ;  /* 0x0061a00201007387 */ /* 0x008fe80000100800 */
[----:B------:R-:W0:Y:S04]  /*41fd0*/  LDS.U8 R2, [R0+UR4+0x3288] ;  /* 0x0032880400027984 */ /* 0x000e280008000000 */
[----:B--2---:R1:W-:Y:S01]  /*41fe0*/  STL [R1+0x3280], R3 ;  /* 0x0032800301007387 */ /* 0x0043e20000100800 */
[----:B------:R-:W2:Y:S03]  /*41ff0*/  S2R R28, SR_TID.X ;  /* 0x00000000001c7919 */ /* 0x000ea60000002100 */
[----:B------:R-:W3:Y:S01]  /*42000*/  LDS.U8 R0, [R0+UR4+0x3380] ;  /* 0x0033800400007984 */ /* 0x000ee20008000000 */
[----:B------:R-:W-:Y:S06]  /*42010*/  BAR.SYNC.DEFER_BLOCKING 0x0 ;  /* 0x0000000000007b1d */ /* 0x000fec0000010000 */
        /* <DEDUP_REMOVED lines=26> */
[----:B0-----:R0:W-:Y:S04]  /*421c0*/  STL [R1+0x3484], R2 ;  /* 0x0034840201007387 */ /* 0x0011e80000100800 */
[----:B0-----:R-:W4:Y:S01]  /*421d0*/  LDL.LU R2, [R1+0x61a0] ;  /* 0x0061a00001027983 */ /* 0x001f220000300800 */
[----:B--2---:R-:W-:-:S03]  /*421e0*/  LOP3.LUT R28, R28, 0x3f, RZ, 0xc0, !PT ;  /* 0x0000003f1c1c7812 */ /* 0x004fc600078ec0ff */
[----:B---3--:R-:W-:Y:S04]  /*421f0*/  STL [R1+0x3480], R0 ;  /* 0x0034800001007387 */ /* 0x008fe80000100800 */
[----:B----4-:R-:W-:Y:S04]  /*42200*/  STS.U8 [R28+UR4], R2 ;  /* 0x000000021c007988 */ /* 0x010fe80008000004 */
        /* <DEDUP_REMOVED lines=8> */
[----:B--2---:R0:W-:Y:S04]  /*42290*/  STL [R1+0x6194], R9 ;  /* 0x0061940901007387 */ /* 0x0041e80000100800 */
[----:B0-----:R-:W2:Y:S04]  /*422a0*/  LDL.LU R9, [R1+0x11dc] ;  /* 0x0011dc0001097983 */ /* 0x001ea80000300800 */
[----:B--2---:R0:W-:Y:S04]  /*422b0*/  STL [R1+0x6198], R9 ;  /* 0x0061980901007387 */ /* 0x0041e80000100800 */
[----:B0-----:R-:W2:Y:S04]  /*422c0*/  LDL.LU R9, [R1+0x11e0] ;  /* 0x0011e00001097983 */ /* 0x001ea80000300800 */
        /* <DEDUP_REMOVED lines=44> */
[----:B------:R-:W3:Y:S04]  /*42590*/  LDL.LU R24, [R1+0x2c] ;  /* 0x00002c0001187983 */ /* 0x000ee80000300800 */
[----:B------:R1:W-:Y:S04]  /*425a0*/  STS.U8 [R28+UR4+0x1a00], R29 ;  /* 0x001a001d1c007988 */ /* 0x0003e80008000004 */
[----:B0-----:R-:W3:Y:S04]  /*425b0*/  LDL.LU R27, [R1+0x10] ;  /* 0x00001000011b7983 */ /* 0x001ee80000300800 */
[----:B-1----:R-:W3:Y:S04]  /*425c0*/  LDL.LU R29, [R1+0xc] ;  /* 0x00000c00011d7983 */ /* 0x002ee80000300800 */
[----:B--2---:R0:W-:Y:S04]  /*425d0*/  STS.U8 [R28+UR4+0x1a40], R9 ;  /* 0x001a40091c007988 */ /* 0x0041e80008000004 */
[----:B0-----:R-:W2:Y:S04]  /*425e0*/  LDL.LU R9, [R1+0x619c] ;  /* 0x00619c0001097983 */ /* 0x001ea80000300800 */
[----:B--2---:R0:W-:Y:S04]  /*425f0*/  STS.U8 [R28+UR4+0x1c00], R9 ;  /* 0x001c00091c007988 */ /* 0x0041e80008000004 */
[----:B0-----:R-:W2:Y:S04]  /*42600*/  LDL.LU R9, [R1+0x6198] ;  /* 0x0061980001097983 */ /* 0x001ea80000300800 */
[----:B--2---:R0:W-:Y:S04]  /*42610*/  STS.U8 [R28+UR4+0x1c40], R9 ;  /* 0x001c40091c007988 */ /* 0x0041e80008000004 */
[----:B0-----:R-:W2:Y:S04]  /*42620*/  LDL.LU R9, [R1+0x6194] ;  /* 0x0061940001097983 */ /* 0x001ea80000300800 */
[----:B--2---:R0:W-:Y:S04]  /*42630*/  STS.U8 [R28+UR4+0x1e00], R9 ;  /* 0x001e00091c007988 */ /* 0x0041e80008000004 */
[----:B---3--:R1:W-:Y:S04]  /*42640*/  STS.U8 [R28+UR4+0x1e40], R10 ;  /* 0x001e400a1c007988 */ /* 0x0083e80008000004 */
[----:B----4-:R2:W-:Y:S04]  /*42650*/  STS.U8 [R28+UR4+0x2000], R17 ;  /* 0x002000111c007988 */ /* 0x0105e80008000004 */
[----:B------:R3:W-:Y:S04]  /*42660*/  STS.U8 [R28+UR4+0x2040], R18 ;  /* 0x002040121c007988 */ /* 0x0007e80008000004 */
        /* <DEDUP_REMOVED lines=54> */
[----:B------:R-:W2:Y:S04]  /*429d0*/  LDL.LU R29, [R1+0x11f8] ;  /* 0x0011f800011d7983 */ /* 0x000ea80000300800 */
[----:B------:R0:W-:Y:S04]  /*429e0*/  STS.U8 [R0+UR4+0x3a00], R26 ;  /* 0x003a001a00007988 */ /* 0x0001e80008000004 */
[----:B----4-:R1:W-:Y:S04]  /*429f0*/  STS.U8 [R0+UR4+0x3a40], R25 ;  /* 0x003a401900007988 */ /* 0x0103e80008000004 */
[----:B---3--:R3:W-:Y:S04]  /*42a00*/  STS.U8 [R0+UR4+0x3c00], R18 ;  /* 0x003c001200007988 */ /* 0x0087e80008000004 */
[----:B------:R4:W-:Y:S04]  /*42a10*/  STS.U8 [R0+UR4+0x3c40], R17 ;  /* 0x003c401100007988 */ /* 0x0009e80008000004 */
[----:B------:R3:W-:Y:S04]  /*42a20*/  STS.U8 [R0+UR4+0x3e00], R10 ;  /* 0x003e000a00007988 */ /* 0x0007e80008000004 */
[----:B0-----:R-:W2:Y:S04]  /*42a30*/  LDL.LU R26, [R1+0x1358] ;  /* 0x00135800011a7983 */ /* 0x001ea80000300800 */
[----:B-1----:R-:W2:Y:S04]  /*42a40*/  LDL.LU R25, [R1+0x1374] ;  /* 0x0013740001197983 */ /* 0x002ea80000300800 */
[----:B---3--:R-:W3:Y:S04]  /*42a50*/  LDL.LU R18, [R1+0x1378] ;  /* 0x0013780001127983 */ /* 0x008ee80000300800 */
[----:B----4-:R-:W4:Y:S04]  /*42a60*/  LDL.LU R17, [R1+0x1394] ;  /* 0x0013940001117983 */ /* 0x010f280000300800 */
[----:B------:R-:W2:Y:S01]  /*42a70*/  LDL.LU R10, [R1+0x1398] ;  /* 0x00139800010a7983 */ /* 0x000ea20000300800 */
[----:B------:R-:W-:-:S03]  /*42a80*/  LOP3.LUT R7, R0, 0x10, RZ, 0x3c, !PT ;  /* 0x0000001000077812 */ /* 0x000fc600078e3cff */
[----:B------:R0:W-:Y:S04]  /*42a90*/  STS.U8 [R0+UR4+0x3e40], R9 ;  /* 0x003e400900007988 */ /* 0x0001e80008000004 */
[----:B0-----:R-:W3:Y:S04]  /*42aa0*/  LDL.LU R0, [R1+0x6178] ;  /* 0x0061780001007983 */ /* 0x001ee80000300800 */
[----:B--2---:R-:W-:Y:S04]  /*42ab0*/  STS.U8 [R7+UR4+0x80], R10 ;  /* 0x0000800a07007988 */ /* 0x004fe80008000004 */
[----:B----4-:R-:W-:Y:S04]  /*42ac0*/  STS.U8 [R7+UR4+0xc0], R17 ;  /* 0x0000c01107007988 */ /* 0x010fe80008000004 */
        /* <DEDUP_REMOVED lines=25> */
[----:B------:R-:W3:Y:S04]  /*42c60*/  LDL.LU R8, [R1+0x11b8] ;  /* 0x0011b80001087983 */ /* 0x000ee80000300800 */
[----:B---3--:R0:W-:Y:S04]  /*42c70*/  STL [R1+0x6170], R8 ;  /* 0x0061700801007387 */ /* 0x0081e80000100800 */
[----:B0-----:R-:W3:Y:S04]  /*42c80*/  LDL.LU R8, [R1+0x11d4] ;  /* 0x0011d40001087983 */ /* 0x001ee80000300800 */
[----:B------:R-:W-:Y:S04]  /*42c90*/  STS.U8 [R7+UR4+0x1a80], R29 ;  /* 0x001a801d07007988 */ /* 0x000fe80008000004 */
[----:B---3--:R0:W-:Y:S04]  /*42ca0*/  STL [R1+0x6174], R8 ;  /* 0x0061740801007387 */ /* 0x0081e80000100800 */
[----:B0-----:R-:W3:Y:S04]  /*42cb0*/  LDL.LU R8, [R1+0x11d8] ;  /* 0x0011d80001087983 */ /* 0x001ee80000300800 */
        /* <DEDUP_REMOVED lines=25> */
[----:B--2---:R0:W-:Y:S04]  /*42e50*/  STS.U8 [R7+UR4+0x1ac0], R28 ;  /* 0x001ac01c07007988 */ /* 0x0041e80008000004 */
[----:B------:R-:W2:Y:S04]  /*42e60*/  LDL.LU R27, [R1+0x8] ;  /* 0x00000800011b7983 */ /* 0x000ea80000300800 */
[----:B0-----:R-:W2:Y:S04]  /*42e70*/  LDL.LU R28, [R1+0x4] ;  /* 0x00000400011c7983 */ /* 0x001ea80000300800 */
[----:B---3--:R0:W-:Y:S04]  /*42e80*/  STS.U8 [R7+UR4+0x1c80], R8 ;  /* 0x001c800807007988 */ /* 0x0081e80008000004 */
[----:B0-----:R-:W3:Y:S04]  /*42e90*/  LDL.LU R8, [R1+0x6174] ;  /* 0x0061740001087983 */ /* 0x001ee80000300800 */
[----:B---3--:R0:W-:Y:S04]  /*42ea0*/  STS.U8 [R7+UR4+0x1cc0], R8 ;  /* 0x001cc00807007988 */ /* 0x0081e80008000004 */
[----:B0-----:R-:W3:Y:S04]  /*42eb0*/  LDL.LU R8, [R1+0x6170] ;  /* 0x0061700001087983 */ /* 0x001ee80000300800 */
[----:B---3--:R0:W-:Y:S04]  /*42ec0*/  STS.U8 [R7+UR4+0x1e80], R8 ;  /* 0x001e800807007988 */ /* 0x0081e80008000004 */
[----:B----4-:R1:W-:Y:S04]  /*42ed0*/  STS.U8 [R7+UR4+0x1ec0], R15 ;  /* 0x001ec00f07007988 */ /* 0x0103e80008000004 */
[----:B------:R3:W-:Y:S04]  /*42ee0*/  STS.U8 [R7+UR4+0x2080], R16 ;  /* 0x0020801007007988 */ /* 0x0007e80008000004 */
[----:B------:R4:W-:Y:S04]  /*42ef0*/  STS.U8 [R7+UR4+0x20c0], R23 ;  /* 0x0020c01707007988 */ /* 0x0009e80008000004 */
[----:B------:R2:W-:Y:S04]  /*42f00*/  STS.U8 [R7+UR4+0x2280], R24 ;  /* 0x0022801807007988 */ /* 0x0005e80008000004 */
[----:B0-----:R-:W2:Y:S04]  /*42f10*/  LDL.LU R8, [R1+0x616c] ;  /* 0x00616c0001087983 */ /* 0x001ea80000300800 */
[----:B-1----:R-:W2:Y:S04]  /*42f20*/  LDL.LU R15, [R1+0x6168] ;  /* 0x00616800010f7983 */ /* 0x002ea80000300800 */
[----:B---3--:R-:W3:Y:S04]  /*42f30*/  LDL.LU R16, [R1+0x6164] ;  /* 0x0061640001107983 */ /* 0x008ee80000300800 */
[----:B----4-:R-:W4:Y:S04]  /*42f40*/  LDL.LU R23, [R1+0x6160] ;  /* 0x0061600001177983 */ /* 0x010f280000300800 */
[----:B--2---:R-:W2:Y:S04]  /*42f50*/  LDL.LU R24, [R1+0x615c] ;  /* 0x00615c0001187983 */ /* 0x004ea80000300800 */
[----:B------:R-:W-:Y:S04]  /*42f60*/  STS.U8 [R7+UR4+0x22c0], R9 ;  /* 0x0022c00907007988 */ /* 0x000fe80008000004 */
[----:B------:R0:W-:Y:S04]  /*42f70*/  STS.U8 [R7+UR4+0x2480], R10 ;  /* 0x0024800a07007988 */ /* 0x0001e80008000004 */
        /* <DEDUP_REMOVED lines=18> */
[----:B0-----:R-:W3:Y:S04]  /*430a0*/  LDL.LU R10, [R1+0x134c] ;  /* 0x00134c00010a7983 */ /* 0x001ee80000300800 */
[----:B-1----:R-:W3:Y:S04]  /*430b0*/  LDL.LU R17, [R1+0x1330] ;  /* 0x0013300001117983 */ /* 0x002ee80000300800 */
[----:B------:R-:W3:Y:S04]  /*430c0*/  LDL.LU R18, [R1+0x132c] ;  /* 0x00132c0001127983 */ /* 0x000ee80000300800 */
[----:B------:R-:W3:Y:S04]  /*430d0*/  LDL.LU R25, [R1+0x1310] ;  /* 0x0013100001197983 */ /* 0x000ee80000300800 */
[----:B------:R-:W3:Y:S04]  /*430e0*/  LDL.LU R26, [R1+0x130c] ;  /* 0x00130c00011a7983 */ /* 0x000ee80000300800 */
[----:B------:R-:W3:Y:S04]  /*430f0*/  LDL.LU R0, [R1+0x12f0] ;  /* 0x0012f00001007983 */ /* 0x000ee80000300800 */
[----:B------:R-:W3:Y:S04]  /*43100*/  LDL.LU R2, [R1+0x12ec] ;  /* 0x0012ec0001027983 */ /* 0x000ee80000300800 */
[----:B------:R-:W3:Y:S04]  /*43110*/  LDL.LU R3, [R1+0x12d0] ;  /* 0x0012d00001037983 */ /* 0x000ee80000300800 */
[----:B------:R-:W3:Y:S01]  /*43120*/  LDL.LU R4, [R1+0x12cc] ;  /* 0x0012cc0001047983 */ /* 0x000ee20000300800 */
[----:B------:R-:W0:Y:S03]  /*43130*/  S2R R29, SR_TID.X ;  /* 0x00000000001d7919 */ /* 0x000e260000002100 */
        /* <DEDUP_REMOVED lines=10> */
[----:B------:R0:W-:Y:S04]  /*431e0*/  STS.U8 [R7+UR4+0x38c0], R28 ;  /* 0x0038c01c07007988 */ /* 0x0001e80008000004 */
[----:B-1----:R-:W3:Y:S04]  /*431f0*/  LDL.LU R22, [R1+0x1230] ;  /* 0x0012300001167983 */ /* 0x002ee80000300800 */
[----:B0-----:R-:W3:Y:S04]  /*43200*/  LDL.LU R27, [R1+0x122c] ;  /* 0x00122c00011b7983 */ /* 0x001ee80000300800 */
[----:B------:R-:W3:Y:S01]  /*43210*/  LDL.LU R28, [R1+0x1210] ;  /* 0x00121000011c7983 */ /* 0x000ee20000300800 */
[----:B------:R-:W-:-:S03]  /*43220*/  LOP3.LUT R9, R29, 0x3f, RZ, 0xc0, !PT ;  /* 0x0000003f1d097812 */ /* 0x000fc600078ec0ff */
[----:B------:R-:W3:Y:S01]  /*43230*/  LDL.LU R29, [R1+0x120c] ;  /* 0x00120c00011d7983 */ /* 0x000ee20000300800 */
[----:B------:R-:W-:-:S03]  /*43240*/  LOP3.LUT R6, R9, 0x20, RZ, 0x3c, !PT ;  /* 0x0000002009067812 */ /* 0x000fc600078e3cff */
[----:B--2---:R0:W-:Y:S04]  /*43250*/  STS.U8 [R7+UR4+0x3a80], R24 ;  /* 0x003a801807007988 */ /* 0x0041e80008000004 */
[----:B----4-:R1:W-:Y:S04]  /*43260*/  STS.U8 [R7+UR4+0x3ac0], R23 ;  /* 0x003ac01707007988 */ /* 0x0103e80008000004 */
[----:B---3--:R2:W-:Y:S04]  /*43270*/  STS.U8 [R7+UR4+0x3c80], R16 ;  /* 0x003c801007007988 */ /* 0x0085e80008000004 */
[----:B------:R-:W-:Y:S04]  /*43280*/  STS.U8 [R7+UR4+0x3cc0], R15 ;  /* 0x003cc00f07007988 */ /* 0x000fe80008000004 */
[----:B------:R-:W-:Y:S04]  /*43290*/  STS.U8 [R7+UR4+0x3e80], R8 ;  /* 0x003e800807007988 */ /* 0x000fe80008000004 */
[----:B0-----:R-:W3:Y:S04]  /*432a0*/  LDL.LU R24, [R1+0x1350] ;  /* 0x0013500001187983 */ /* 0x001ee80000300800 */
[----:B-1----:R-:W4:Y:S04]  /*432b0*/  LDL.LU R23, [R1+0x136c] ;  /* 0x00136c0001177983 */ /* 0x002f280000300800 */
[----:B--2---:R-:W2:Y:S04]  /*432c0*/  LDL.LU R16, [R1+0x1370] ;  /* 0x0013700001107983 */ /* 0x004ea80000300800 */
[----:B------:R0:W-:Y:S04]  /*432d0*/  STL [R1+0x6148], R9 ;  /* 0x0061480901007387 */ /* 0x0001e80000100800 */
[----:B0-----:R-:W2:Y:S04]  /*432e0*/  LDL.LU R9, [R1+0x138c] ;  /* 0x00138c0001097983 */ /* 0x001ea80000300800 */
[----:B------:R-:W2:Y:S04]  /*432f0*/  LDL.LU R15, [R1+0x1390] ;  /* 0x00139000010f7983 */ /* 0x000ea80000300800 */
[----:B------:R-:W2:Y:S01]  /*43300*/  LDL.LU R7, [R1+0x6158] ;  /* 0x0061580001077983 */ /* 0x000ea20000300800 */
[----:B------:R-:W0:Y:S02]  /*43310*/  S2R R8, SR_TID.X ;  /* 0x0000000000087919 */ /* 0x000e240000002100 */
[----:B0-----:R-:W-:-:S04]  /*43320*/  LOP3.LUT R8, R8, 0x3f, RZ, 0xc0, !PT ;  /* 0x0000003f08087812 */ /* 0x001fc800078ec0ff */
[----:B------:R-:W-:-:S05]  /*43330*/  LOP3.LUT R8, R8, 0x10, RZ, 0x3c, !PT ;  /* 0x0000001008087812 */ /* 0x000fca00078e3cff */
[----:B--2---:R-:W-:Y:S04]  /*43340*/  STS.U8 [R8+UR4+0x3ec0], R7 ;  /* 0x003ec00708007988 */ /* 0x004fe80008000004 */
        /* <DEDUP_REMOVED lines=34> */
[----:B------:R-:W-:Y:S04]  /*43570*/  STS.U8 [R6+UR4+0x1900], R28 ;  /* 0x0019001c06007988 */ /* 0x000fe80008000004 */
[----:B------:R-:W3:Y:S04]  /*43580*/  LDL.LU R21, [R1+0x118c] ;  /* 0x00118c0001157983 */ /* 0x000ee80000300800 */
[----:B------:R0:W-:Y:S04]  /*43590*/  STS.U8 [R6+UR4+0x1940], R29 ;  /* 0x0019401d06007988 */ /* 0x0001e80008000004 */
        /* <DEDUP_REMOVED lines=22> */
[----:B------:R-:W3:Y:S04]  /*43700*/  LDL.LU R28, [R1] ;  /* 0x00000000011c7983 */ /* 0x000ee80000300800 */
        /* <DEDUP_REMOVED lines=28> */
[----:B0-----:R-:W3:Y:S04]  /*438d0*/  LDL.LU R7, [R1+0x1348] ;  /* 0x0013480001077983 */ /* 0x001ee80000300800 */
[----:B-1----:R-:W3:Y:S04]  /*438e0*/  LDL.LU R8, [R1+0x1344] ;  /* 0x0013440001087983 */ /* 0x002ee80000300800 */
[----:B------:R-:W-:Y:S04]  /*438f0*/  STS.U8 [R6+UR4+0x2d00], R18 ;  /* 0x002d001206007988 */ /* 0x000fe80008000004 */
[----:B------:R-:W-:Y:S04]  /*43900*/  STS.U8 [R6+UR4+0x2d40], R25 ;  /* 0x002d401906007988 */ /* 0x000fe80008000004 */
[----:B------:R-:W3:Y:S04]  /*43910*/  LDL.LU R15, [R1+0x1328] ;  /* 0x00132800010f7983 */ /* 0x000ee80000300800 */
[----:B------:R-:W3:Y:S04]  /*43920*/  LDL.LU R16, [R1+0x1324] ;  /* 0x0013240001107983 */ /* 0x000ee80000300800 */
[----:B------:R-:W-:Y:S04]  /*43930*/  STS.U8 [R6+UR4+0x2f00], R26 ;  /* 0x002f001a06007988 */ /* 0x000fe80008000004 */
[----:B------:R-:W3:Y:S04]  /*43940*/  LDL.LU R23, [R1+0x1308] ;  /* 0x0013080001177983 */ /* 0x000ee80000300800 */
[----:B------:R0:W-:Y:S04]  /*43950*/  STS.U8 [R6+UR4+0x2f40], R0 ;  /* 0x002f400006007988 */ /* 0x0001e80008000004 */
[----:B------:R-:W3:Y:S04]  /*43960*/  LDL.LU R24, [R1+0x1304] ;  /* 0x0013040001187983 */ /* 0x000ee80000300800 */
[----:B------:R1:W-:Y:S04]  /*43970*/  STS.U8 [R6+UR4+0x3100], R2 ;  /* 0x0031000206007988 */ /* 0x0003e80008000004 */
[----:B------:R1:W-:Y:S04]  /*43980*/  STS.U8 [R6+UR4+0x3140], R3 ;  /* 0x0031400306007988 */ /* 0x0003e80008000004 */
[----:B0-----:R-:W3:Y:S04]  /*43990*/  LDL.LU R0, [R1+0x12e8] ;  /* 0x0012e80001007983 */ /* 0x001ee80000300800 */
[----:B------:R-:W3:Y:S04]  /*439a0*/  LDL.LU R10, [R1+0x12e4] ;  /* 0x0012e400010a7983 */ /* 0x000ee80000300800 */
[----:B------:R-:W3:Y:S04]  /*439b0*/  LDL.LU R17, [R1+0x12c8] ;  /* 0x0012c80001117983 */ /* 0x000ee80000300800 */
[----:B------:R-:W3:Y:S04]  /*439c0*/  LDL.LU R18, [R1+0x12c4] ;  /* 0x0012c40001127983 */ /* 0x000ee80000300800 */
[----:B------:R-:W3:Y:S04]  /*439d0*/  LDL.LU R25, [R1+0x12a8] ;  /* 0x0012a80001197983 */ /* 0x000ee80000300800 */
[----:B------:R-:W3:Y:S04]  /*439e0*/  LDL.LU R26, [R1+0x12a4] ;  /* 0x0012a400011a7983 */ /* 0x000ee80000300800 */
[----:B-1----:R-:W3:Y:S04]  /*439f0*/  LDL.LU R2, [R1+0x1288] ;  /* 0x0012880001027983 */ /* 0x002ee80000300800 */
[----:B------:R0:W-:Y:S04]  /*43a00*/  STS.U8 [R6+UR4+0x3300], R4 ;  /* 0x0033000406007988 */ /* 0x0001e80008000004 */
[----:B------:R-:W3:Y:S04]  /*43a10*/  LDL.LU R3, [R1+0x1284] ;  /* 0x0012840001037983 */ /* 0x000ee80000300800 */
[----:B------:R1:W-:Y:S04]  /*43a20*/  STS.U8 [R6+UR4+0x3340], R11 ;  /* 0x0033400b06007988 */ /* 0x0003e80008000004 */
[----:B------:R0:W-:Y:S04]  /*43a30*/  STS.U8 [R6+UR4+0x3500], R12 ;  /* 0x0035000c06007988 */ /* 0x0001e80008000004 */
[----:B------:R0:W-:Y:S04]  /*43a40*/  STS.U8 [R6+UR4+0x3540], R19 ;  /* 0x0035401306007988 */ /* 0x0001e80008000004 */
[----:B------:R1:W-:Y:S04]  /*43a50*/  STS.U8 [R6+UR4+0x3700], R20 ;  /* 0x0037001406007988 */ /* 0x0003e80008000004 */
[----:B------:R1:W-:Y:S04]  /*43a60*/  STS.U8 [R6+UR4+0x3740], R27 ;  /* 0x0037401b06007988 */ /* 0x0003e80008000004 */
[----:B0-----:R-:W3:Y:S04]  /*43a70*/  LDL.LU R4, [R1+0x1268] ;  /* 0x0012680001047983 */ /* 0x001ee80000300800 */
[----:B-1----:R-:W3:Y:S04]  /*43a80*/  LDL.LU R11, [R1+0x1264] ;  /* 0x00126400010b7983 */ /* 0x002ee80000300800 */
[----:B------:R-:W3:Y:S04]  /*43a90*/  LDL.LU R12, [R1+0x1248] ;  /* 0x00124800010c7983 */ /* 0x000ee80000300800 */
[----:B------:R-:W3:Y:S04]  /*43aa0*/  LDL.LU R19, [R1+0x1244] ;  /* 0x0012440001137983 */ /* 0x000ee80000300800 */
[----:B------:R-:W3:Y:S04]  /*43ab0*/  LDL.LU R20, [R1+0x1228] ;  /* 0x0012280001147983 */ /* 0x000ee80000300800 */
[----:B------:R0:W-:Y:S04]  /*43ac0*/  STS.U8 [R6+UR4+0x3900], R28 ;  /* 0x0039001c06007988 */ /* 0x0001e80008000004 */
[----:B------:R-:W3:Y:S04]  /*43ad0*/  LDL.LU R27, [R1+0x1224] ;  /* 0x00122400011b7983 */ /* 0x000ee80000300800 */
[----:B0-----:R-:W3:Y:S04]  /*43ae0*/  LDL.LU R28, [R1+0x1208] ;  /* 0x00120800011c7983 */ /* 0x001ee80000300800 */
[----:B--2---:R0:W-:Y:S04]  /*43af0*/  STS.U8 [R6+UR4+0x3940], R29 ;  /* 0x0039401d06007988 */ /* 0x0041e80008000004 */
[----:B------:R1:W-:Y:S04]  /*43b00*/  STS.U8 [R6+UR4+0x3b00], R22 ;  /* 0x003b001606007988 */ /* 0x0003e80008000004 */
[----:B----4-:R2:W-:Y:S04]  /*43b10*/  STS.U8 [R6+UR4+0x3b40], R21 ;  /* 0x003b401506007988 */ /* 0x0105e80008000004 */
[----:B---3--:R3:W-:Y:S04]  /*43b20*/  STS.U8 [R6+UR4+0x3d00], R14 ;  /* 0x003d000e06007988 */ /* 0x0087e80008000004 */
[----:B------:R4:W-:Y:S04]  /*43b30*/  STS.U8 [R6+UR4+0x3d40], R13 ;  /* 0x003d400d06007988 */ /* 0x0009e80008000004 */
[----:B0-----:R-:W3:Y:S04]  /*43b40*/  LDL.LU R29, [R1+0x1364] ;  /* 0x00136400011d7983 */ /* 0x001ee80000300800 */
[----:B-1----:R-:W3:Y:S04]  /*43b50*/  LDL.LU R22, [R1+0x1368] ;  /* 0x0013680001167983 */ /* 0x002ee80000300800 */
[----:B--2---:R-:W2:Y:S04]  /*43b60*/  LDL.LU R21, [R1+0x1384] ;  /* 0x0013840001157983 */ /* 0x004ea80000300800 */
[----:B---3--:R-:W3:Y:S04]  /*43b70*/  LDL.LU R14, [R1+0x1388] ;  /* 0x00138800010e7983 */ /* 0x008ee80000300800 */
[----:B----4-:R-:W4:Y:S01]  /*43b80*/  LDL.LU R6, [R1+0x612c] ;  /* 0x00612c0001067983 */ /* 0x010f220000300800 */
[----:B------:R-:W0:Y:S01]  /*43b90*/  S2R R13, SR_TID.X ;  /* 0x00000000000d7919 */ /* 0x000e220000002100 */
[----:B------:R-:W-:-:S02]  /*43ba0*/  LOP3.LUT R9, R9, 0x30, RZ, 0x3c, !PT ;  /* 0x0000003009097812 */ /* 0x000fc400078e3cff */
[----:B0-----:R-:W-:-:S04]  /*43bb0*/  LOP3.LUT R13, R13, 0x3f, RZ, 0xc0, !PT ;  /* 0x0000003f0d0d7812 */ /* 0x001fc800078ec0ff */
[----:B------:R-:W-:-:S05]  /*43bc0*/  LOP3.LUT R13, R13, 0x20, RZ, 0x3c, !PT ;  /* 0x000000200d0d7812 */ /* 0x000fca00078e3cff */
[----:B----4-:R-:W-:Y:S04]  /*43bd0*/  STS.U8 [R13+UR4+0x3f00], R6 ;  /* 0x003f00060d007988 */ /* 0x010fe80008000004 */
[----:B------:R-:W-:Y:S04]  /*43be0*/  STS.U8 [R13+UR4+0x3f40], R5 ;  /* 0x003f40050d007988 */ /* 0x000fe80008000004 */
[----:B---3--:R-:W-:Y:S04]  /*43bf0*/  STS.U8 [R9+UR4+0x180], R14 ;  /* 0x0001800e09007988 */ /* 0x008fe80008000004 */
        /* <DEDUP_REMOVED lines=10> */
[----:B------:R-:W-:Y:S04]  /*43ca0*/  STS.U8 [R9+UR4+0xbc0], R10 ;  /* 0x000bc00a09007988 */ /* 0x000fe80008000004 */
[----:B------:R-:W-:Y:S04]  /*43cb0*/  STS.U8 [R9+UR4+0xd80], R17 ;  /* 0x000d801109007988 */ /* 0x000fe80008000004 */
[----:B------:R-:W-:Y:S04]  /*43cc0*/  STS.U8 [R9+UR4+0xdc0], R18 ;  /* 0x000dc01209007988 */ /* 0x000fe80008000004 */
[----:B------:R-:W-:Y:S04]  /*43cd0*/  STS.U8 [R9+UR4+0xf80], R25 ;  /* 0x000f801909007988 */ /* 0x000fe80008000004 */
[----:B------:R-:W-:Y:S04]  /*43ce0*/  STS.U8 [R9+UR4+0xfc0], R26 ;  /* 0x000fc01a09007988 */ /* 0x000fe80008000004 */
[----:B------:R1:W-:Y:S04]  /*43cf0*/  STS.U8 [R9+UR4+0x1180], R2 ;  /* 0x0011800209007988 */ /* 0x0003e80008000004 */
[----:B0-----:R-:W2:Y:S04]  /*43d00*/  LDL.LU R0, [R1+0x1204] ;  /* 0x0012040001007983 */ /* 0x001ea80000300800 */
[----:B-1----:R-:W3:Y:S04]  /*43d10*/  LDL.LU R2, [R1+0x11c8] ;  /* 0x0011c80001027983 */ /* 0x002ee80000300800 */
[----:B---3--:R0:W-:Y:S04]  /*43d20*/  STL [R1+0x6124], R2 ;  /* 0x0061240201007387 */ /* 0x0081e80000100800 */
[----:B0-----:R-:W3:Y:S04]  /*43d30*/  LDL.LU R2, [R1+0x11e4] ;  /* 0x0011e40001027983 */ /* 0x001ee80000300800 */
        /* <DEDUP_REMOVED lines=47> */
[----:B------:R2:W-:Y:S04]  /*44030*/  STS.U8 [R9+UR4+0x21c0], R19 ;  /* 0x0021c01309007988 */ /* 0x0005e80008000004 */
[----:B0-----:R-:W2:Y:S04]  /*44040*/  LDL.LU R2, [R1+0x6120] ;  /* 0x0061200001027983 */ /* 0x001ea80000300800 */
[----:B-1----:R-:W2:Y:S04]  /*44050*/  LDL.LU R3, [R1+0x611c] ;  /* 0x00611c0001037983 */ /* 0x002ea80000300800 */
[----:B---3--:R-:W3:Y:S04]  /*44060*/  LDL.LU R4, [R1+0x6118] ;  /* 0x0061180001047983 */ /* 0x008ee80000300800 */
[----:B----4-:R-:W4:Y:S04]  /*44070*/  LDL.LU R11, [R1+0x6114] ;  /* 0x00611400010b7983 */ /* 0x010f280000300800 */
[----:B------:R-:W3:Y:S04]  /*44080*/  LDL.LU R12, [R1+0x6110] ;  /* 0x00611000010c7983 */ /* 0x000ee80000300800 */
[----:B--2---:R-:W2:Y:S04]  /*44090*/  LDL.LU R19, [R1+0x610c] ;  /* 0x00610c0001137983 */ /* 0x004ea80000300800 */
[----:B------:R0:W-:Y:S04]  /*440a0*/  STS.U8 [R9+UR4+0x2380], R20 ;  /* 0x0023801409007988 */ /* 0x0001e80008000004 */
[----:B------:R1:W-:Y:S04]  /*440b0*/  STS.U8 [R9+UR4+0x23c0], R27 ;  /* 0x0023c01b09007988 */ /* 0x0003e80008000004 */
[----:B------:R1:W-:Y:S04]  /*440c0*/  STS.U8 [R9+UR4+0x2580], R28 ;  /* 0x0025801c09007988 */ /* 0x0003e80008000004 */
[----:B------:R-:W-:Y:S04]  /*440d0*/  STS.U8 [R9+UR4+0x25c0], R5 ;  /* 0x0025c00509007988 */ /* 0x000fe80008000004 */
[----:B0-----:R-:W2:Y:S04]  /*440e0*/  LDL.LU R20, [R1+0x6108] ;  /* 0x0061080001147983 */ /* 0x001ea80000300800 */
[----:B-1----:R-:W2:Y:S04]  /*440f0*/  LDL.LU R27, [R1+0x6104] ;  /* 0x00610400011b7983 */ /* 0x002ea80000300800 */
[----:B------:R-:W2:Y:S04]  /*44100*/  LDL.LU R28, [R1+0x6100] ;  /* 0x00610000011c7983 */ /* 0x000ea80000300800 */
[----:B------:R-:W-:Y:S04]  /*44110*/  STS.U8 [R9+UR4+0x2780], R6 ;  /* 0x0027800609007988 */ /* 0x000fe80008000004 */
[----:B------:R0:W-:Y:S04]  /*44120*/  STS.U8 [R9+UR4+0x27c0], R18 ;  /* 0x0027c01209007988 */ /* 0x0001e80008000004 */
[----:B------:R-:W-:Y:S04]  /*44130*/  STS.U8 [R9+UR4+0x2980], R13 ;  /* 0x0029800d09007988 */ /* 0x000fe80008000004 */
[----:B0-----:R-:W4:Y:S04]  /*44140*/  LDL.LU R18, [R1+0x139c] ;  /* 0x00139c0001127983 */ /* 0x001f280000300800 */
        /* <DEDUP_REMOVED lines=15> */
[----:B0-----:R-:W4:Y:S04]  /*44240*/  LDL R0, [R1+0x10a4] ;  /* 0x0010a40001007983 */ /* 0x001f280000100800 */
[----:B------:R-:W4:Y:S04]  /*44250*/  LDL.LU R23, [R1+0x13ac] ;  /* 0x0013ac0001177983 */ /* 0x000f280000300800 */
[----:B------:R-:W4:Y:S04]  /*44260*/  LDL.LU R24, [R1+0x13a8] ;  /* 0x0013a80001187983 */ /* 0x000f280000300800 */
[----:B------:R-:W4:Y:S04]  /*44270*/  LDL.LU R10, [R1+0x13b4] ;  /* 0x0013b400010a7983 */ /* 0x000f280000300800 */
[----:B------:R-:W4:Y:S04]  /*44280*/  LDL.LU R17, [R1+0x13b0] ;  /* 0x0013b00001117983 */ /* 0x000f280000300800 */
[----:B------:R-:W4:Y:S04]  /*44290*/  LDL.LU R25, [R1+0x13bc] ;  /* 0x0013bc0001197983 */ /* 0x000f280000300800 */
[----:B------:R-:W4:Y:S04]  /*442a0*/  LDL.LU R26, [R1+0x13b8] ;  /* 0x0013b800011a7983 */ /* 0x000f280000300800 */
[----:B--2---:R-:W-:Y:S04]  /*442b0*/  STS.U8 [R9+UR4+0x3980], R28 ;  /* 0x0039801c09007988 */ /* 0x004fe80008000004 */
[----:B------:R-:W-:Y:S04]  /*442c0*/  STS.U8 [R9+UR4+0x39c0], R27 ;  /* 0x0039c01b09007988 */ /* 0x000fe80008000004 */
[----:B------:R-:W-:Y:S04]  /*442d0*/  STS.U8 [R9+UR4+0x3b80], R20 ;  /* 0x003b801409007988 */ /* 0x000fe80008000004 */
[----:B------:R-:W-:Y:S04]  /*442e0*/  STS.U8 [R9+UR4+0x3bc0], R19 ;  /* 0x003bc01309007988 */ /* 0x000fe80008000004 */
[----:B---3--:R-:W-:Y:S04]  /*442f0*/  STS.U8 [R9+UR4+0x3d80], R12 ;  /* 0x003d800c09007988 */ /* 0x008fe80008000004 */
[----:B----4-:R-:W-:Y:S04]  /*44300*/  STS.U8 [R9+UR4+0x3dc0], R11 ;  /* 0x003dc00b09007988 */ /* 0x010fe80008000004 */
[----:B------:R-:W-:Y:S04]  /*44310*/  STS.U8 [R9+UR4+0x3f80], R4 ;  /* 0x003f800409007988 */ /* 0x000fe80008000004 */
[----:B------:R-:W-:Y:S01]  /*44320*/  STS.U8 [R9+UR4+0x3fc0], R18 ;  /* 0x003fc01209007988 */ /* 0x000fe20008000004 */
[----:B------:R-:W-:Y:S06]  /*44330*/  BAR.SYNC.DEFER_BLOCKING 0x0 ;  /* 0x0000000000007b1d */ /* 0x000fec0000010000 */
[----:B------:R-:W0:Y:S04]  /*44340*/  LDSM.16.M88.4 R4, [R0] ;  /* 0x000000000004783b */ /* 0x000e280000000200 */
[----:B------:R-:W1:Y:S04]  /*44350*/  LDSM.16.M88.4 R12, [R0+0x400] ;  /* 0x00040000000c783b */ /* 0x000e680000000200 */
[----:B0-----:R-:W-:Y:S04]  /*44360*/  STL.64 [R1+0x1e90], R4 ;  /* 0x001e900401007387 */ /* 0x001fe80000100a00 */
[----:B------:R0:W-:Y:S04]  /*44370*/  STL.64 [R1+0x1e98], R6 ;  /* 0x001e980601007387 */ /* 0x0001e80000100a00 */
[----:B-1----:R-:W-:Y:S04]  /*44380*/  STL.64 [R1+0x1ea0], R12 ;  /* 0x001ea00c01007387 */ /* 0x002fe80000100a00 */
[----:B------:R-:W-:Y:S01]  /*44390*/  STL.64 [R1+0x1ea8], R14 ;  /* 0x001ea80e01007387 */ /* 0x000fe20000100a00 */
[----:B0-----:R-:W-:-:S02]  /*443a0*/  IMAD.MOV.U32 R6, RZ, RZ, R12 ;  /* 0x000000ffff067224 */ /* 0x001fc400078e000c */
[----:B------:R-:W-:Y:S02]  /*443b0*/  IMAD.MOV.U32 R7, RZ, RZ, R13 ;  /* 0x000000ffff077224 */ /* 0x000fe400078e000d */
[----:B------:R-:W0:Y:S01]  /*443c0*/  LDSM.16.M88.4 R12, [R0+0x800] ;  /* 0x00080000000c783b */ /* 0x000e220000000200 */
[----:B------:R-:W-:-:S03]  /*443d0*/  IMAD.MOV.U32 R8, RZ, RZ, R5 ;  /* 0x000000ffff087224 */ /* 0x000fc600078e0005 */
[----:B0-----:R-:W-:Y:S01]  /*443e0*/  STL.64 [R1+0x1eb0], R12 ;  /* 0x001eb00c01007387 */ /* 0x001fe20000100a00 */
[----:B------:R-:W-:-:S03]  /*443f0*/  IMAD.MOV.U32 R22, RZ, RZ, R12 ;  /* 0x000000ffff167224 */ /* 0x000fc600078e000c */
[----:B------:R-:W-:Y:S01]  /*44400*/  STL.64 [R1+0x1eb8], R14 ;  /* 0x001eb80e01007387 */ /* 0x000fe20000100a00 */
[----:B------:R-:W-:-:S03]  /*44410*/  IMAD.MOV.U32 R5, RZ, RZ, R13 ;  /* 0x000000ffff057224 */ /* 0x000fc600078e000d */
[----:B------:R-:W0:Y:S01]  /*44420*/  LDSM.16.M88.4 R12, [R0+0xc00] ;  /* 0x000c0000000c783b */ /* 0x000e220000000200 */
[----:B------:R-:W-:Y:S02]  /*44430*/  IMAD.MOV.U32 R9, RZ, RZ, R4 ;  /* 0x000000ffff097224 */ /* 0x000fe400078e0004 */
[----:B0-----:R-:W-:Y:S01]  /*44440*/  IMAD.MOV.U32 R4, RZ, RZ, R13 ;  /* 0x000000ffff047224 */ /* 0x001fe200078e000d */
[----:B------:R0:W-:Y:S04]  /*44450*/  STL.64 [R1+0x1ec0], R12 ;  /* 0x001ec00c01007387 */ /* 0x0001e80000100a00 */
[----:B------:R1:W-:Y:S01]  /*44460*/  STL.64 [R1+0x1ec8], R14 ;  /* 0x001ec80e01007387 */ /* 0x0003e20000100a00 */
[----:B------:R-:W-:-:S03]  /*44470*/  IMAD.MOV.U32 R0, RZ, RZ, R12 ;  /* 0x000000ffff007224 */ /* 0x000fc600078e000c */
[----:B------:R-:W-:Y:S04]  /*44480*/  STL.64 [R1+0x60f8], R6 ;  /* 0x0060f80601007387 */ /* 0x000fe80000100a00 */
[----:B------:R-:W-:Y:S01]  /*44490*/  STL.64 [R1+0x60f0], R4 ;  /* 0x0060f00401007387 */ /* 0x000fe20000100a00 */
[----:B0-----:R-:W-:-:S03]  /*444a0*/  IMAD R12, R2, 0x100, R3 ;  /* 0x00000100020c7824 */ /* 0x001fc600078e0203 */
[----:B------:R-:W2:Y:S01]  /*444b0*/  LDL R3, [R1+0x10a4] ;  /* 0x0010a40001037983 */ /* 0x000ea20000100800 */
[----:B------:R-:W-:Y:S02]  /*444c0*/  IMAD R13, R24, 0x100, R23 ;  /* 0x00000100180d7824 */ /* 0x000fe400078e0217 */
[----:B-1----:R-:W-:Y:S02]  /*444d0*/  IMAD R15, R26, 0x100, R25 ;  /* 0x000001001a0f7824 */ /* 0x002fe400078e0219 */
[----:B------:R-:W-:Y:S01]  /*444e0*/  IMAD R14, R17, 0x100, R10 ;  /* 0x00000100110e7824 */ /* 0x000fe200078e020a */
[----:B------:R-:W-:Y:S01]  /*444f0*/  F2FP.F16.E4M3.UNPACK_B R20, R9 ;  /* 0x00000009ff14723e */ /* 0x000fe200020006ff */
[----:B--2---:R-:W0:Y:S04]  /*44500*/  LDSM.16.M88.4 R4, [R3+0x1000] ;  /* 0x001000000304783b */ /* 0x004e280000000200 */
[----:B0-----:R-:W-:Y:S01]  /*44510*/  STL.64 [R1+0x1ed0], R4 ;  /* 0x001ed00401007387 */ /* 0x001fe20000100a00 */
[----:B------:R-:W-:-:S03]  /*44520*/  IMAD.MOV.U32 R18, RZ, RZ, R4 ;  /* 0x000000ffff127224 */ /* 0x000fc600078e0004 */
[----:B------:R-:W-:Y:S01]  /*44530*/  STL.64 [R1+0x1ed8], R6 ;  /* 0x001ed80601007387 */ /* 0x000fe20000100a00 */
[----:B------:R-:W-:-:S03]  /*44540*/  IMAD.MOV.U32 R2, RZ, RZ, R5 ;  /* 0x000000ffff027224 */ /* 0x000fc600078e0005 */
[----:B------:R-:W0:Y:S04]  /*44550*/  LDSM.16.M88.4 R4, [R3+0x1400] ;  /* 0x001400000304783b */ /* 0x000e280000000200 */
[----:B------:R1:W-:Y:S04]  /*44560*/  STL [R1+0x60e8], R18 ;  /* 0x0060e81201007387 */ /* 0x0003e80000100800 */
[----:B------:R-:W2:Y:S04]  /*44570*/  LDL.LU.64 R24, [R1+0x30] ;  /* 0x0000300001187983 */ /* 0x000ea80000300a00 */
[----:B------:R-:W2:Y:S04]  /*44580*/  LDL.LU.64 R26, [R1+0x38] ;  /* 0x00003800011a7983 */ /* 0x000ea80000300a00 */
[----:B0-----:R-:W-:Y:S01]  /*44590*/  STL.64 [R1+0x1ee0], R4 ;  /* 0x001ee00401007387 */ /* 0x001fe20000100a00 */
[----:B------:R-:W-:-:S03]  /*445a0*/  IMAD.MOV.U32 R11, RZ, RZ, R4 ;  /* 0x000000ffff0b7224 */ /* 0x000fc600078e0004 */
[----:B------:R-:W-:Y:S01]  /*445b0*/  STL.64 [R1+0x1ee8], R6 ;  /* 0x001ee80601007387 */ /* 0x000fe20000100a00 */
[----:B------:R-:W-:-:S03]  /*445c0*/  IMAD.MOV.U32 R10, RZ, RZ, R5 ;  /* 0x000000ffff0a7224 */ /* 0x000fc600078e0005 */
[----:B------:R-:W3:Y:S04]  /*445d0*/  LDL.LU.64 R16, [R1+0x60] ;  /* 0x0000600001107983 */ /* 0x000ee80000300a00 */
[----:B------:R-:W0:Y:S04]  /*445e0*/  LDSM.16.M88.4 R4, [R3+0x1800] ;  /* 0x001800000304783b */ /* 0x000e280000000200 */
[----:B-1----:R-:W3:Y:S04]  /*445f0*/  LDL.LU.64 R18, [R1+0x68] ;  /* 0x0000680001127983 */ /* 0x002ee80000300a00 */
[----:B------:R-:W-:Y:S04]  /*44600*/  STL [R1+0x18], R20 ;  /* 0x0000181401007387 */ /* 0x000fe80000100800 */
[----:B0-----:R-:W-:Y:S04]  /*44610*/  STL.64 [R1+0x1ef0], R4 ;  /* 0x001ef00401007387 */ /* 0x001fe80000100a00 */
[----:B------:R0:W-:Y:S04]  /*44620*/  STL.64 [R1+0x1ef8], R6 ;  /* 0x001ef80601007387 */ /* 0x0001e80000100a00 */
[----:B0-----:R-:W4:Y:S01]  /*44630*/  LDL.LU.64 R6, [R1+0x60f8] ;  /* 0x0060f80001067983 */ /* 0x001f220000300a00 */
[----:B------:R-:W-:-:S02]  /*44640*/  F2FP.F16.E4M3.UNPACK_B R12, R12 ;  /* 0x0000000cff0c723e */ /* 0x000fc400020006ff */
[----:B------:R-:W-:Y:S02]  /*44650*/  F2FP.F16.E4M3.UNPACK_B R13, R13 ;  /* 0x0000000dff0d723e */ /* 0x000fe400020006ff */
[----:B------:R-:W-:Y:S02]  /*44660*/  F2FP.F16.E4M3.UNPACK_B R14, R14 ;  /* 0x0000000eff0e723e */ /* 0x000fe400020006ff */
[----:B------:R-:W-:Y:S02]  /*44670*/  F2FP.F16.E4M3.UNPACK_B R15, R15 ;  /* 0x0000000fff0f723e */ /* 0x000fe400020006ff */
[----:B------:R-:W-:Y:S01]  /*44680*/  F2FP.F16.E4M3.UNPACK_B R21, R8 ;  /* 0x00000008ff15723e */ /* 0x000fe200020006ff */
[----:B------:R-:W-:Y:S02]  /*44690*/  IMAD.MOV.U32 R9, RZ, RZ, R4 ;  /* 0x000000ffff097224 */ /* 0x000fe400078e0004 */
[----:B------:R-:W-:Y:S02]  /*446a0*/  IMAD.MOV.U32 R8, RZ, RZ, R5 ;  /* 0x000000ffff087224 */ /* 0x000fe400078e0005 */
[----:B------:R-:W3:Y:S04]  /*446b0*/  LDL.LU.64 R4, [R1+0x60f0] ;  /* 0x0060f00001047983 */ /* 0x000ee80000300a00 */
[----:B------:R-:W-:Y:S04]  /*446c0*/  STL [R1+0x1c], R21 ;  /* 0x00001c1501007387 */ /* 0x000fe80000100800 */
[----:B------:R-:W-:Y:S04]  /*446d0*/  STL.64 [R1+0x60e0], R10 ;  /* 0x0060e00a01007387 */ /* 0x000fe80000100a00 */
[----:B------:R0:W-:Y:S04]  /*446e0*/  STL.64 [R1+0x60d8], R8 ;  /* 0x0060d80801007387 */ /* 0x0001e80000100a00 */
[----:B0-----:R-:W3:Y:S04]  /*446f0*/  LDL.LU.64 R8, [R1+0x90] ;  /* 0x0000900001087983 */ /* 0x001ee80000300a00 */
[----:B------:R-:W3:Y:S01]  /*44700*/  LDL.LU.64 R10, [R1+0x98] ;  /* 0x00009800010a7983 */ /* 0x000ee20000300a00 */
[----:B--2---:R-:W-:-:S15]  /*44710*/  HMMA.16816.F32 R24, R12, R20, R24 ;  /* 0x000000140c18723c */ /* 0x004fde0000001818 */
[----:B------:R-:W-:-:S04]  /*44720*/  NOP ;  /* 0x0000000000007918 */ /* 0x000fc80000000000 */
[----:B------:R-:W-:Y:S04]  /*44730*/  STL.64 [R1+0x50], R24 ;  /* 0x0000501801007387 */ /* 0x000fe80000100a00 */
[----:B------:R-:W-:Y:S04]  /*44740*/  STL.64 [R1+0x58], R26 ;  /* 0x0000581a01007387 */ /* 0x000fe80000100a00 */
[----:B------:R-:W0:Y:S02]  /*44750*/  LDSM.16.M88.4 R24, [R3+0x1c00] ;  /* 0x001c00000318783b */ /* 0x000e240000000200 */
[----:B0-----:R-:W-:-:S02]  /*44760*/  IMAD.MOV.U32 R21, RZ, RZ, R24 ;  /* 0x000000ffff157224 */ /* 0x001fc400078e0018 */
[----:B------:R-:W-:Y:S01]  /*44770*/  IMAD.MOV.U32 R20, RZ, RZ, R25 ;  /* 0x000000ffff147224 */ /* 0x000fe200078e0019 */
[----:B----4-:R-:W-:Y:S02]  /*44780*/  F2FP.F16.E4M3.UNPACK_B R6, R6 ;  /* 0x00000006ff06723e */ /* 0x010fe400020006ff */
[----:B------:R-:W-:-:S03]  /*44790*/  F2FP.F16.E4M3.UNPACK_B R7, R7 ;  /* 0x00000007ff07723e */ /* 0x000fc600020006ff */
[----:B------:R-:W-:Y:S04]  /*447a0*/  STL [R1+0x10], R6 ;  /* 0x0000100601007387 */ /* 0x000fe80000100800 */
[----:B------:R0:W-:Y:S04]  /*447b0*/  STL.64 [R1+0x1f00], R24 ;  /* 0x001f001801007387 */ /* 0x0001e80000100a00 */
[----:B------:R-:W-:Y:S04]  /*447c0*/  STL.64 [R1+0x1f08], R26 ;  /* 0x001f081a01007387 */ /* 0x000fe80000100a00 */
[----:B------:R-:W-:Y:S04]  /*447d0*/  STL [R1+0x14], R7 ;  /* 0x0000140701007387 */ /* 0x000fe80000100800 */
[----:B------:R1:W-:Y:S01]  /*447e0*/  STL.64 [R1+0x60c0], R20 ;  /* 0x0060c01401007387 */ /* 0x0003e20000100a00 */
[----:B0-----:R-:W-:-:S03]  /*447f0*/  F2FP.F16.E4M3.UNPACK_B R24, R22 ;  /* 0x00000016ff18723e */ /* 0x001fc600020006ff */
[----:B-1----:R-:W2:Y:S04]  /*44800*/  LDL.LU.64 R20, [R1+0xb0] ;  /* 0x0000b00001147983 */ /* 0x002ea80000300a00 */
[----:B------:R-:W2:Y:S01]  /*44810*/  LDL.LU.64 R22, [R1+0xb8] ;  /* 0x0000b80001167983 */ /* 0x000ea20000300a00 */
[----:B---3--:R-:W-:-:S15]  /*44820*/  HMMA.16816.F32 R16, R12, R6, R16 ;  /* 0x000000060c10723c */ /* 0x008fde0000001810 */
[----:B------:R-:W-:-:S04]  /*44830*/  NOP ;  /* 0x0000000000007918 */ /* 0x000fc80000000000 */
[----:B------:R-:W-:Y:S04]  /*44840*/  STL.64 [R1+0x70], R16 ;  /* 0x0000701001007387 */ /* 0x000fe80000100a00 */
[----:B------:R-:W-:Y:S04]  /*44850*/  STL.64 [R1+0x78], R18 ;  /* 0x0000781201007387 */ /* 0x000fe80000100a00 */
[----:B------:R-:W0:Y:S01]  /*44860*/  LDSM.16.M88.4 R16, [R3+0x2000] ;  /* 0x002000000310783b */ /* 0x000e220000000200 */
[----:B------:R-:W-:-:S03]  /*44870*/  F2FP.F16.E4M3.UNPACK_B R25, R5 ;  /* 0x00000005ff19723e */ /* 0x000fc600020006ff */
[----:B------:R-:W-:Y:S04]  /*44880*/  STL [R1+0x8], R24 ;  /* 0x0000081801007387 */ /* 0x000fe80000100800 */
[----:B------:R-:W-:Y:S01]  /*44890*/  HMMA.16816.F32 R8, R12, R24, R8 ;  /* 0x000000180c08723c */ /* 0x000fe20000001808 */
[----:B0-----:R0:W-:Y:S01]  /*448a0*/  STL.64 [R1+0x1f10], R16 ;  /* 0x001f101001007387 */ /* 0x0011e20000100a00 */
[----:B------:R-:W-:-:S03]  /*448b0*/  IMAD.MOV.U32 R7, RZ, RZ, R16 ;  /* 0x000000ffff077224 */ /* 0x000fc600078e0010 */
[----:B------:R1:W-:Y:S01]  /*448c0*/  STL.64 [R1+0x1f18], R18 ;  /* 0x001f181201007387 */ /* 0x0003e20000100a00 */
[----:B0-----:R-:W-:Y:S01]  /*448d0*/  F2FP.F16.E4M3.UNPACK_B R16, R0 ;  /* 0x00000000ff10723e */ /* 0x001fe200020006ff */
[----:B------:R-:W-:Y:S02]  /*448e0*/  IMAD.MOV.U32 R0, RZ, RZ, R25 ;  /* 0x000000ffff007224 */ /* 0x000fe400078e0019 */
[----:B-1----:R-:W3:Y:S04]  /*448f0*/  LDL.LU R18, [R1+0x60e8] ;  /* 0x0060e80001127983 */ /* 0x002ee80000300800 */
[----:B------:R-:W-:Y:S04]  /*44900*/  STL [R1+0xc], R25 ;  /* 0x00000c1901007387 */ /* 0x000fe80000100800 */
[----:B------:R-:W0:Y:S04]  /*44910*/  LDSM.16.M88.4 R24, [R3+0x2400] ;  /* 0x002400000318783b */ /* 0x000e280000000200 */
[----:B------:R-:W-:Y:S01]  /*44920*/  STL.64 [R1+0x90], R8 ;  /* 0x0000900801007387 */ /* 0x000fe20000100a00 */
[----:B------:R-:W-:-:S03]  /*44930*/  IMAD.MOV.U32 R6, RZ, RZ, R17 ;  /* 0x000000ffff067224 */ /* 0x000fc600078e0011 */
[----:B------:R1:W-:Y:S01]  /*44940*/  STL.64 [R1+0x98], R10 ;  /* 0x0000980a01007387 */ /* 0x0003e20000100a00 */
[----:B------:R-:W-:-:S03]  /*44950*/  F2FP.F16.E4M3.UNPACK_B R17, R4 ;  /* 0x00000004ff11723e */ /* 0x000fc600020006ff */
[----:B-1----:R-:W4:Y:S04]  /*44960*/  LDL.LU.64 R10, [R1+0x60e0] ;  /* 0x0060e000010a7983 */ /* 0x002f280000300a00 */
[----:B------:R-:W3:Y:S04]  /*44970*/  LDL.LU.64 R8, [R1+0x60d8] ;  /* 0x0060d80001087983 */ /* 0x000ee80000300a00 */
[----:B------:R-:W-:Y:S01]  /*44980*/  STL [R1], R16 ;  /* 0x0000001001007387 */ /* 0x000fe20000100800 */
[----:B0-----:R-:W-:Y:S02]  /*44990*/  IMAD.MOV.U32 R5, RZ, RZ, R24 ;  /* 0x000000ffff057224 */ /* 0x001fe400078e0018 */
[----:B------:R-:W-:Y:S01]  /*449a0*/  IMAD.MOV.U32 R4, RZ, RZ, R25 ;  /* 0x000000ffff047224 */ /* 0x000fe200078e0019 */
[----:B------:R-:W-:Y:S04]  /*449b0*/  STL.64 [R1+0x1f20], R24 ;  /* 0x001f201801007387 */ /* 0x000fe80000100a00 */
[----:B------:R-:W-:Y:S04]  /*449c0*/  STL.64 [R1+0x1f28], R26 ;  /* 0x001f281a01007387 */ /* 0x000fe80000100a00 */
[----:B------:R-:W-:Y:S04]  /*449d0*/  STL [R1+0x4], R17 ;  /* 0x0000041101007387 */ /* 0x000fe80000100800 */
[----:B------:R-:W-:Y:S04]  /*449e0*/  STL.64 [R1+0x60b8], R6 ;  /* 0x0060b80601007387 */ /* 0x000fe80000100a00 */
[----:B------:R2:W-:Y:S02]  /*449f0*/  STL.64 [R1+0x60b0], R4 ;  /* 0x0060b00401007387 */ /* 0x0005e40000100a00 */
[----:B--2---:R-:W-:Y:S02]  /*44a00*/  HMMA.16816.F32 R4, R12, R16, R20 ;  /* 0x000000100c04723c */ /* 0x004fe40000001814 */
[----:B------:R-:W2:Y:S04]  /*44a10*/  LDL.LU.64 R20, [R1+0xf0] ;  /* 0x0000f00001147983 */ /* 0x000ea80000300a00 */
[----:B------:R-:W2:-:S13]  /*44a20*/  LDL.LU.64 R22, [R1+0xf8] ;  /* 0x0000f80001167983 */ /* 0x000e9a0000300a00 */
[----:B------:R-:W-:Y:S04]  /*44a30*/  STL.64 [R1+0xb0], R4 ;  /* 0x0000b00401007387 */ /* 0x000fe80000100a00 */
[----:B------:R-:W-:Y:S04]  /*44a40*/  STL.64 [R1+0xb8], R6 ;  /* 0x0000b80601007387 */ /* 0x000fe80000100a00 */
[----:B------:R-:W0:Y:S04]  /*44a50*/  LDSM.16.M88.4 R4, [R3+0x2800] ;  /* 0x002800000304783b */ /* 0x000e280000000200 */
[----:B--2---:R-:W-:Y:S04]  /*44a60*/  STL.64 [R1+0x60d0], R22 ;  /* 0x0060d01601007387 */ /* 0x004fe80000100a00 */
[----:B------:R1:W-:Y:S04]  /*44a70*/  STL.64 [R1+0x60c8], R20 ;  /* 0x0060c81401007387 */ /* 0x0003e80000100a00 */
[----:B-1----:R-:W2:Y:S04]  /*44a80*/  LDL.LU.64 R20, [R1+0xd0] ;  /* 0x0000d00001147983 */ /* 0x002ea80000300a00 */
[----:B------:R-:W2:Y:S01]  /*44a90*/  LDL.LU.64 R22, [R1+0xd8] ;  /* 0x0000d80001167983 */ /* 0x000ea20000300a00 */
[----:B---3--:R-:W-:-:S02]  /*44aa0*/  F2FP.F16.E4M3.UNPACK_B R28, R18 ;  /* 0x00000012ff1c723e */ /* 0x008fc400020006ff */
[----:B------:R-:W-:Y:S01]  /*44ab0*/  F2FP.F16.E4M3.UNPACK_B R29, R2 ;  /* 0x00000002ff1d723e */ /* 0x000fe200020006ff */
[----:B0-----:R-:W-:Y:S01]  /*44ac0*/  IMAD.MOV.U32 R16, RZ, RZ, R4 ;  /* 0x000000ffff107224 */ /* 0x001fe200078e0004 */
[----:B------:R0:W-:Y:S04]  /*44ad0*/  STL.64 [R1+0x1f30], R4 ;  /* 0x001f300401007387 */ /* 0x0001e80000100a00 */
[----:B------:R1:W-:Y:S01]  /*44ae0*/  STL.64 [R1+0x1f38], R6 ;  /* 0x001f380601007387 */ /* 0x0003e20000100a00 */
[----:B------:R-:W-:-:S03]  /*44af0*/  IMAD.MOV.U32 R2, RZ, RZ, R5 ;  /* 0x000000ffff027224 */ /* 0x000fc600078e0005 */
[----:B0-----:R-:W3:Y:S04]  /*44b00*/  LDL.LU.64 R4, [R1+0x120] ;  /* 0x0001200001047983 */ /* 0x001ee80000300a00 */
[----:B-1----:R-:W3:Y:S04]  /*44b10*/  LDL.LU.64 R6, [R1+0x128] ;  /* 0x0001280001067983 */ /* 0x002ee80000300a00 */
[----:B------:R0:W-:Y:S04]  /*44b20*/  STL [R1+0x60a8], R16 ;  /* 0x0060a81001007387 */ /* 0x0001e80000100800 */
[----:B0-----:R-:W3:Y:S01]  /*44b30*/  LDL.LU.64 R16, [R1+0x140] ;  /* 0x0001400001107983 */ /* 0x001ee20000300a00 */
[----:B----4-:R-:W-:-:S02]  /*44b40*/  F2FP.F16.E4M3.UNPACK_B R26, R11 ;  /* 0x0000000bff1a723e */ /* 0x010fc400020006ff */
[----:B------:R-:W-:Y:S01]  /*44b50*/  F2FP.F16.E4M3.UNPACK_B R27, R10 ;  /* 0x0000000aff1b723e */ /* 0x000fe200020006ff */
[----:B--2---:R-:W-:-:S15]  /*44b60*/  HMMA.16816.F32 R20, R12, R28, R20 ;  /* 0x0000001c0c14723c */ /* 0x004fde0000001814 */
[----:B------:R-:W-:-:S04]  /*44b70*/  NOP ;  /* 0x0000000000007918 */ /* 0x000fc80000000000 */
[----:B------:R-:W-:Y:S04]  /*44b80*/  STL.64 [R1+0xd0], R20 ;  /* 0x0000d01401007387 */ /* 0x000fe80000100a00 */
[----:B------:R-:W-:Y:S04]  /*44b90*/  STL.64 [R1+0xd8], R22 ;  /* 0x0000d81601007387 */ /* 0x000fe80000100a00 */
[----:B------:R-:W0:Y:S04]  /*44ba0*/  LDSM.16.M88.4 R20, [R3+0x2c00] ;  /* 0x002c00000314783b */ /* 0x000e280000000200 */
[----:B------:R-:W2:Y:S04]  /*44bb0*/  LDL.LU.64 R18, [R1+0x148] ;  /* 0x0001480001127983 */ /* 0x000ea80000300a00 */
[----:B0-----:R-:W-:Y:S04]  /*44bc0*/  STL.64 [R1+0x1f40], R20 ;  /* 0x001f401401007387 */ /* 0x001fe80000100a00 */
[----:B------:R0:W-:Y:S01]  /*44bd0*/  STL.64 [R1+0x1f48], R22 ;  /* 0x001f481601007387 */ /* 0x0001e20000100a00 */
[----:B------:R-:W-:-:S02]  /*44be0*/  IMAD.MOV.U32 R10, RZ, RZ, R20 ;  /* 0x000000ffff0a7224 */ /* 0x000fc400078e0014 */
[----:B------:R-:W-:Y:S01]  /*44bf0*/  IMAD.MOV.U32 R11, RZ, RZ, R21 ;  /* 0x000000ffff0b7224 */ /* 0x000fe200078e0015 */
[----:B0-----:R-:W4:Y:S04]  /*44c00*/  LDL.LU.64 R22, [R1+0x60d0] ;  /* 0x0060d00001167983 */ /* 0x001f280000300a00 */
[----:B------:R-:W4:Y:S01]  /*44c10*/  LDL.LU.64 R20, [R1+0x60c8] ;  /* 0x0060c80001147983 */ /* 0x000f220000300a00 */
[----:B------:R-:W-:Y:S02]  /*44c20*/  F2FP.F16.E4M3.UNPACK_B R24, R9 ;  /* 0x00000009ff18723e */ /* 0x000fe400020006ff */
[----:B------:R-:W-:-:S07]  /*44c30*/  F2FP.F16.E4M3.UNPACK_B R25, R8 ;  /* 0x00000008ff19723e */ /* 0x000fce00020006ff */
[C---:B---3--:R-:W-:Y:S08]  /*44c40*/  HMMA.16816.F32 R4, R12.reuse, R24, R4 ;  /* 0x000000180c04723c */ /* 0x048ff00000001804 */
[----:B----4-:R-:W-:-:S15]  /*44c50*/  HMMA.16816.F32 R20, R12, R26, R20 ;  /* 0x0000001a0c14723c */ /* 0x010fde0000001814 */
[----:B------:R-:W-:-:S04]  /*44c60*/  NOP ;  /* 0x0000000000007918 */ /* 0x000fc80000000000 */
[----:B------:R-:W-:Y:S04]  /*44c70*/  STL.64 [R1+0xf0], R20 ;  /* 0x0000f01401007387 */ /* 0x000fe80000100a00 */
[----:B------:R-:W-:Y:S04]  /*44c80*/  STL.64 [R1+0xf8], R22 ;  /* 0x0000f81601007387 */ /* 0x000fe80000100a00 */
[----:B------:R-:W0:Y:S04]  /*44c90*/  LDSM.16.M88.4 R20, [R3+0x3000] ;  /* 0x003000000314783b */ /* 0x000e280000000200 */
[----:B0-----:R0:W-:Y:S01]  /*44ca0*/  STL.64 [R1+0x1f50], R20 ;  /* 0x001f501401007387 */ /* 0x0011e20000100a00 */
[----:B------:R-:W-:-:S03]  /*44cb0*/  IMAD.MOV.U32 R8, RZ, RZ, R20 ;  /* 0x000000ffff087224 */ /* 0x000fc600078e0014 */
[----:B------:R-:W-:Y:S01]  /*44cc0*/  STL.64 [R1+0x1f58], R22 ;  /* 0x001f581601007387 */ /* 0x000fe20000100a00 */
[----:B------:R-:W-:-:S03]  /*44cd0*/  IMAD.MOV.U32 R9, RZ, RZ, R21 ;  /* 0x000000ffff097224 */ /* 0x000fc600078e0015 */
[----:B0-----:R-:W3:Y:S04]  /*44ce0*/  LDL.LU.64 R20, [R1+0x60c0] ;  /* 0x0060c00001147983 */ /* 0x001ee80000300a00 */
[----:B------:R-:W-:Y:S04]  /*44cf0*/  STL.64 [R1+0x120], R4 ;  /* 0x0001200401007387 */ /* 0x000fe80000100a00 */
[----:B------:R0:W-:Y:S04]  /*44d00*/  STL.64 [R1+0x128], R6 ;  /* 0x0001280601007387 */ /* 0x0001e80000100a00 */
[----:B0-----:R-:W4:Y:S04]  /*44d10*/  LDL.LU.64 R6, [R1+0x60b8] ;  /* 0x0060b80001067983 */ /* 0x001f280000300a00 */
[----:B------:R-:W4:Y:S04]  /*44d20*/  LDL.LU.64 R4, [R1+0x60b0] ;  /* 0x0060b00001047983 */ /* 0x000f280000300a00 */
[----:B------:R-:W-:Y:S04]  /*44d30*/  STL.64 [R1+0x6000], R26 ;  /* 0x0060001a01007387 */ /* 0x000fe80000100a00 */
[----:B------:R0:W-:Y:S04]  /*44d40*/  STL.64 [R1+0x5ff8], R24 ;  /* 0x005ff81801007387 */ /* 0x0001e80000100a00 */
[----:B0-----:R-:W4:Y:S04]  /*44d50*/  LDL.LU.64 R24, [R1+0x300] ;  /* 0x0003000001187983 */ /* 0x001f280000300a00 */
[----:B------:R-:W4:Y:S01]  /*44d60*/  LDL.LU.64 R26, [R1+0x308] ;  /* 0x00030800011a7983 */ /* 0x000f220000300a00 */
[----:B---3--:R-:W-:-:S02]  /*44d70*/  F2FP.F16.E4M3.UNPACK_B R22, R21 ;  /* 0x00000015ff16723e */ /* 0x008fc400020006ff */
[----:B------:R-:W-:-:S07]  /*44d80*/  F2FP.F16.E4M3.UNPACK_B R23, R20 ;  /* 0x00000014ff17723e */ /* 0x000fce00020006ff */
[----:B--2---:R-:W-:-:S15]  /*44d90*/  HMMA.16816.F32 R16, R12, R22, R16 ;  /* 0x000000160c10723c */ /* 0x004fde0000001810 */
[----:B------:R-:W-:-:S04]  /*44da0*/  NOP ;  /* 0x0000000000007918 */ /* 0x000fc80000000000 */
[----:B------:R-:W-:Y:S04]  /*44db0*/  STL.64 [R1+0x140], R16 ;  /* 0x0001401001007387 */ /* 0x000fe80000100a00 */
[----:B------:R-:W-:Y:S04]  /*44dc0*/  STL.64 [R1+0x148], R18 ;  /* 0x0001481201007387 */ /* 0x000fe80000100a00 */
[----:B------:R-:W0:Y:S01]  /*44dd0*/  LDSM.16.M88.4 R16, [R3+0x3400] ;  /* 0x003400000310783b */ /* 0x000e220000000200 */
[----:B----4-:R-:W-:Y:S02]  /*44de0*/  F2FP.F16.E4M3.UNPACK_B R20, R7 ;  /* 0x00000007ff14723e */ /* 0x010fe400020006ff */
[----:B------:R-:W-:-:S07]  /*44df0*/  F2FP.F16.E4M3.UNPACK_B R21, R6 ;  /* 0x00000006ff15723e */ /* 0x000fce00020006ff */
[----:B------:R-:W-:Y:S01]  /*44e00*/  HMMA.16816.F32 R24, R12, R20, R24 ;  /* 0x000000140c18723c */ /* 0x000fe20000001818 */
[----:B0-----:R0:W-:Y:S01]  /*44e10*/  STL.64 [R1+0x1f60], R16 ;  /* 0x001f601001007387 */ /* 0x0011e20000100a00 */
[----:B------:R-:W-:-:S03]  /*44e20*/  IMAD.MOV.U32 R6, RZ, RZ, R16 ;  /* 0x000000ffff067224 */ /* 0x000fc600078e0010 */
[----:B------:R-:W-:Y:S04]  /*44e30*/  STL.64 [R1+0x1f68], R18 ;  /* 0x001f681201007387 */ /* 0x000fe80000100a00 */
[----:B0-----:R-:W2:Y:S10]  /*44e40*/  LDL.LU R16, [R1+0x60a8] ;  /* 0x0060a80001107983 */ /* 0x001eb40000300800 */
[----:B------:R0:W-:Y:S04]  /*44e50*/  STL.64 [R1+0x170], R24 ;  /* 0x0001701801007387 */ /* 0x0001e80000100a00 */
[----:B------:R1:W-:Y:S04]  /*44e60*/  STL.64 [R1+0x178], R26 ;  /* 0x0001781a01007387 */ /* 0x0003e80000100a00 */
[----:B0-----:R-:W3:Y:S04]  /*44e70*/  LDL.LU R24, [R1+0x13cc] ;  /* 0x0013cc0001187983 */ /* 0x001ee80000300800 */
[----:B------:R-:W3:Y:S04]  /*44e80*/  LDL.LU R25, [R1+0x13c8] ;  /* 0x0013c80001197983 */ /* 0x000ee80000300800 */
[----:B-1----:R-:W4:Y:S04]  /*44e90*/  LDL.LU R26, [R1+0x13d4] ;  /* 0x0013d400011a7983 */ /* 0x002f280000300800 */
[----:B------:R-:W4:Y:S04]  /*44ea0*/  LDL.LU R27, [R1+0x13d0] ;  /* 0x0013d000011b7983 */ /* 0x000f280000300800 */
[----:B----4-:R-:W-:Y:S04]  /*44eb0*/  STL.64 [R1+0x6078], R26 ;  /* 0x0060781a01007387 */ /* 0x010fe80000100a00 */
[----:B---3--:R0:W-:Y:S04]  /*44ec0*/  STL.64 [R1+0x6070], R24 ;  /* 0x0060701801007387 */ /* 0x0081e80000100a00 */
[----:B0-----:R-:W3:Y:S04]  /*44ed0*/  LDL.LU.64 R24, [R1+0x1040] ;  /* 0x0010400001187983 */ /* 0x001ee80000300a00 */
[----:B------:R-:W3:Y:S04]  /*44ee0*/  LDL.LU.64 R26, [R1+0x1048] ;  /* 0x00104800011a7983 */ /* 0x000ee80000300a00 */
[----:B------:R0:W-:Y:S04]  /*44ef0*/  STL.64 [R1+0x5fe0], R22 ;  /* 0x005fe01601007387 */ /* 0x0001e80000100a00 */
[----:B0-----:R-:W4:Y:S04]  /*44f00*/  LDL.LU R22, [R1+0x13c4] ;  /* 0x0013c40001167983 */ /* 0x001f280000300800 */
[----:B------:R-:W4:Y:S04]  /*44f10*/  LDL.LU R23, [R1+0x13c0] ;  /* 0x0013c00001177983 */ /* 0x000f280000300800 */
[----:B------:R-:W-:Y:S01]  /*44f20*/  STL.64 [R1+0x5fd8], R20 ;  /* 0x005fd81401007387 */ /* 0x000fe20000100a00 */
[----:B------:R-:W-:Y:S01]  /*44f30*/  IMAD.MOV.U32 R7, RZ, RZ, R17 ;  /* 0x000000ffff077224 */ /* 0x000fe200078e0011 */
[----:B------:R-:W-:-:S02]  /*44f40*/  F2FP.F16.E4M3.UNPACK_B R18, R5 ;  /* 0x00000005ff12723e */ /* 0x000fc400020006ff */
[----:B------:R-:W-:Y:S01]  /*44f50*/  F2FP.F16.E4M3.UNPACK_B R19, R4 ;  /* 0x00000004ff13723e */ /* 0x000fe200020006ff */
[----:B----4-:R-:W-:Y:S04]  /*44f60*/  STL.64 [R1+0x6080], R22 ;  /* 0x0060801601007387 */ /* 0x010fe80000100a00 */
[----:B------:R-:W0:Y:S02]  /*44f70*/  LDSM.16.M88.4 R20, [R3+0x3800] ;  /* 0x003800000314783b */ /* 0x000e240000000200 */
[----:B0-----:R-:W-:Y:S02]  /*44f80*/  IMAD.MOV.U32 R4, RZ, RZ, R20 ;  /* 0x000000ffff047224 */ /* 0x001fe400078e0014 */
[----:B------:R-:W-:Y:S01]  /*44f90*/  IMAD.MOV.U32 R5, RZ, RZ, R21 ;  /* 0x000000ffff057224 */ /* 0x000fe200078e0015 */
[----:B------:R-:W-:Y:S04]  /*44fa0*/  STL.64 [R1+0x1f70], R20 ;  /* 0x001f701401007387 */ /* 0x000fe80000100a00 */
[----:B------:R-:W-:Y:S04]  /*44fb0*/  STL.64 [R1+0x1f78], R22 ;  /* 0x001f781601007387 */ /* 0x000fe80000100a00 */
[----:B------:R-:W-:Y:S04]  /*44fc0*/  STL.64 [R1+0x6090], R6 ;  /* 0x0060900601007387 */ /* 0x000fe80000100a00 */
[----:B------:R0:W-:Y:S04]  /*44fd0*/  STL.64 [R1+0x6088], R4 ;  /* 0x0060880401007387 */ /* 0x0001e80000100a00 */
[----:B0-----:R-:W4:Y:S04]  /*44fe0*/  LDL.LU.64 R4, [R1+0x1050] ;  /* 0x0010500001047983 */ /* 0x001f280000300a00 */
[----:B------:R-:W4:Y:S01]  /*44ff0*/  LDL.LU.64 R6, [R1+0x1058] ;  /* 0x0010580001067983 */ /* 0x000f220000300a00 */
[----:B---3--:R-:W-:Y:S01]  /*45000*/  HMMA.16816.F32 R24, R12, R18, R24 ;  /* 0x000000120c18723c */ /* 0x008fe20000001818 */
[----:B--2---:R-:W-:-:S02]  /*45010*/  F2FP.F16.E4M3.UNPACK_B R16, R16 ;  /* 0x00000010ff10723e */ /* 0x004fc400020006ff */
[----:B------:R-:W-:Y:S01]  /*45020*/  F2FP.F16.E4M3.UNPACK_B R17, R2 ;  /* 0x00000002ff11723e */ /* 0x000fe200020006ff */
[----:B----4-:R-:W-:Y:S04]  /*45030*/  STL.64 [R1+0x60a0], R6 ;  /* 0x0060a00601007387 */ /* 0x010fe80000100a00 */
[----:B------:R0:W-:Y:S04]  /*45040*/  STL.64 [R1+0x6098], R4 ;  /* 0x0060980401007387 */ /* 0x0001e80000100a00 */
[----:B0-----:R-:W2:Y:S04]  /*45050*/  LDL.LU.64 R4, [R1+0x1060] ;  /* 0x0010600001047983 */ /* 0x001ea80000300a00 */
[----:B------:R-:W2:Y:S04]  /*45060*/  LDL.LU.64 R6, [R1+0x1068] ;  /* 0x0010680001067983 */ /* 0x000ea80000300a00 */
[----:B------:R-:W3:Y:S04]  /*45070*/  LDL.LU.64 R20, [R1+0x1070] ;  /* 0x0010700001147983 */ /* 0x000ee80000300a00 */
[----:B------:R-:W3:Y:S04]  /*45080*/  LDL.LU.64 R22, [R1+0x1078] ;  /* 0x0010780001167983 */ /* 0x000ee80000300a00 */
[----:B------:R-:W-:Y:S04]  /*45090*/  STL.64 [R1+0x1d0], R24 ;  /* 0x0001d01801007387 */ /* 0x000fe80000100a00 */
[----:B------:R-:W-:Y:S04]  /*450a0*/  STL.64 [R1+0x1d8], R26 ;  /* 0x0001d81a01007387 */ /* 0x000fe80000100a00 */
[----:B------:R-:W0:Y:S04]  /*450b0*/  LDSM.16.M88.4 R24, [R3+0x3c00] ;  /* 0x003c00000318783b */ /* 0x000e280000000200 */
[----:B0-----:R0:W-:Y:S01]  /*450c0*/  STL.64 [R1+0x1f80], R24 ;  /* 0x001f801801007387 */ /* 0x0011e20000100a00 */
[----:B------:R-:W-:-:S03]  /*450d0*/  IMAD.MOV.U32 R2, RZ, RZ, R24 ;  /* 0x000000ffff027224 */ /* 0x000fc600078e0018 */
[----:B------:R1:W-:Y:S01]  /*450e0*/  STL.64 [R1+0x1f88], R26 ;  /* 0x001f881a01007387 */ /* 0x0003e20000100a00 */
[----:B------:R-:W-:-:S03]  /*450f0*/  IMAD.MOV.U32 R3, RZ, RZ, R25 ;  /* 0x000000ffff037224 */ /* 0x000fc600078e0019 */
[----:B0-----:R-:W4:Y:S04]  /*45100*/  LDL.LU.64 R24, [R1+0x2f0] ;  /* 0x0002f00001187983 */ /* 0x001f280000300a00 */
[----:B-1----:R-:W4:Y:S01]  /*45110*/  LDL.LU.64 R26, [R1+0x2f8] ;  /* 0x0002f800011a7983 */ /* 0x002f220000300a00 */
[----:B--2---:R-:W-:-:S15]  /*45120*/  HMMA.16816.F32 R4, R12, R16, R4 ;  /* 0x000000100c04723c */ /* 0x004fde0000001804 */
[----:B------:R-:W-:-:S04]  /*45130*/  NOP ;  /* 0x0000000000007918 */ /* 0x000fc80000000000 */
[----:B------:R-:W-:Y:S04]  /*45140*/  STL.64 [R1+0x1f0], R4 ;  /* 0x0001f00401007387 */ /* 0x000fe80000100a00 */
[----:B------:R0:W-:Y:S04]  /*45150*/  STL.64 [R1+0x1f8], R6 ;  /* 0x0001f80601007387 */ /* 0x0001e80000100a00 */
[----:B0-----:R-:W2:Y:S04]  /*45160*/  LDL.LU.64 R6, [R1+0x60a0] ;  /* 0x0060a00001067983 */ /* 0x001ea80000300a00 */
[----:B------:R-:W2:Y:S01]  /*45170*/  LDL.LU.64 R4, [R1+0x6098] ;  /* 0x0060980001047983 */ /* 0x000ea20000300a00 */
[----:B------:R-:W-:-:S02]  /*45180*/  F2FP.F16.E4M3.UNPACK_B R10, R10 ;  /* 0x0000000aff0a723e */ /* 0x000fc400020006ff */
[----:B------:R-:W-:Y:S01]  /*45190*/  F2FP.F16.E4M3.UNPACK_B R11, R11 ;  /* 0x0000000bff0b723e */ /* 0x000fe200020006ff */
[----:B------:R-:W-:Y:S04]  /*451a0*/  STL.64 [R1+0x5ff0], R18 ;  /* 0x005ff01201007387 */ /* 0x000fe80000100a00 */
[----:B------:R0:W-:Y:S04]  /*451b0*/  STL.64 [R1+0x5fe8], R16 ;  /* 0x005fe81001007387 */ /* 0x0001e80000100a00 */
[----:B0-----:R-:W3:Y:S04]  /*451c0*/  LDL.LU.64 R16, [R1+0x2e0] ;  /* 0x0002e00001107983 */ /* 0x001ee80000300a00 */
[----:B------:R-:W3:Y:S01]  /*451d0*/  LDL.LU.64 R18, [R1+0x2e8] ;  /* 0x0002e80001127983 */ /* 0x000ee20000300a00 */
[----:B--2---:R-:W-:-:S15]  /*451e0*/  HMMA.16816.F32 R4, R12, R10, R4 ;  /* 0x0000000a0c04723c */ /* 0x004fde0000001804 */
[----:B------:R-:W-:-:S04]  /*451f0*/  NOP ;  /* 0x0000000000007918 */ /* 0x000fc80000000000 */
[----:B------:R-:W-:Y:S04]  /*45200*/  STL.64 [R1+0x210], R4 ;  /* 0x0002100401007387 */ /* 0x000fe80000100a00 */
[----:B------:R0:W-:Y:S04]  /*45210*/  STL.64 [R1+0x218], R6 ;  /* 0x0002180601007387 */ /* 0x0001e80000100a00 */
[----:B0-----:R-:W2:Y:S01]  /*45220*/  LDL.LU.64 R6, [R1+0x6090] ;  /* 0x0060900001067983 */ /* 0x001ea20000300a00 */
[----:B------:R-:W-:Y:S02]  /*45230*/  F2FP.F16.E4M3.UNPACK_B R8, R8 ;  /* 0x00000008ff08723e */ /* 0x000fe400020006ff */
[----:B------:R-:W-:Y:S01]  /*45240*/  F2FP.F16.E4M3.UNPACK_B R9, R9 ;  /* 0x00000009ff09723e */ /* 0x000fe200020006ff */
[----:B------:R-:W4:Y:S06]  /*45250*/  LDL.LU.64 R4, [R1+0x6088] ;  /* 0x0060880001047983 */ /* 0x000f2c0000300a00 */
[----:B---3--:R-:W-:-:S15]  /*45260*/  HMMA.16816.F32 R20, R12, R8, R20 ;  /* 0x000000080c14723c */ /* 0x008fde0000001814 */
[----:B------:R-:W-:-:S04]  /*45270*/  NOP ;  /* 0x0000000000007918 */ /* 0x000fc80000000000 */
[----:B------:R-:W-:Y:S04]  /*45280*/  STL.64 [R1+0x230], R20 ;  /* 0x0002301401007387 */ /* 0x000fe80000100a00 */
[----:B------:R0:W-:Y:S04]  /*45290*/  STL.64 [R1+0x238], R22 ;  /* 0x0002381601007387 */ /* 0x0001e80000100a00 */
[----:B0-----:R-:W3:Y:S04]  /*452a0*/  LDL.LU.64 R22, [R1+0x6080] ;  /* 0x0060800001167983 */ /* 0x001ee80000300a00 */
[----:B------:R-:W-:Y:S04]  /*452b0*/  STL.64 [R1+0x5fc0], R10 ;  /* 0x005fc00a01007387 */ /* 0x000fe80000100a00 */
[----:B------:R0:W-:Y:S04]  /*452c0*/  STL.64 [R1+0x5fb8], R8 ;  /* 0x005fb80801007387 */ /* 0x0001e80000100a00 */
[----:B0-----:R-:W3:Y:S04]  /*452d0*/  LDL.LU.64 R8, [R1+0x1030] ;  /* 0x0010300001087983 */ /* 0x001ee80000300a00 */
[----:B------:R-:W3:Y:S01]  /*452e0*/  LDL.LU.64 R10, [R1+0x1038] ;  /* 0x00103800010a7983 */ /* 0x000ee20000300a00 */
[----:B--2---:R-:W-:-:S02]  /*452f0*/  F2FP.F16.E4M3.UNPACK_B R6, R6 ;  /* 0x00000006ff06723e */ /* 0x004fc400020006ff */
[----:B------:R-:W-:-:S07]  /*45300*/  F2FP.F16.E4M3.UNPACK_B R7, R7 ;  /* 0x00000007ff07723e */ /* 0x000fce00020006ff */
[----:B----4-:R-:W-:-:S15]  /*45310*/  HMMA.16816.F32 R24, R12, R6, R24 ;  /* 0x000000060c18723c */ /* 0x010fde0000001818 */
[----:B------:R-:W-:-:S04]  /*45320*/  NOP ;  /* 0x0000000000007918 */ /* 0x000fc80000000000 */
[----:B------:R-:W-:Y:S04]  /*45330*/  STL.64 [R1+0x340], R24 ;  /* 0x0003401801007387 */ /* 0x000fe80000100a00 */
[----:B------:R0:W-:Y:S04]  /*45340*/  STL.64 [R1+0x348], R26 ;  /* 0x0003481a01007387 */ /* 0x0001e80000100a00 */
[----:B0-----:R-:W2:Y:S04]  /*45350*/  LDL.LU.64 R26, [R1+0x6078] ;  /* 0x00607800011a7983 */ /* 0x001ea80000300a00 */
[----:B------:R-:W4:Y:S01]  /*45360*/  LDL.LU.64 R24, [R1+0x6070] ;  /* 0x0060700001187983 */ /* 0x000f220000300a00 */
[----:B------:R-:W-:-:S02]  /*45370*/  F2FP.F16.E4M3.UNPACK_B R4, R4 ;  /* 0x00000004ff04723e */ /* 0x000fc400020006ff */
[----:B------:R-:W-:Y:S02]  /*45380*/  F2FP.F16.E4M3.UNPACK_B R5, R5 ;  /* 0x00000005ff05723e */ /* 0x000fe400020006ff */
[----:B------:R-:W-:Y:S02]  /*45390*/  F2FP.F16.E4M3.UNPACK_B R2, R2 ;  /* 0x00000002ff02723e */ /* 0x000fe400020006ff */
[----:B------:R-:W-:Y:S01]  /*453a0*/  F2FP.F16.E4M3.UNPACK_B R3, R3 ;  /* 0x00000003ff03723e */ /* 0x000fe200020006ff */
[----:B------:R-:W-:Y:S04]  /*453b0*/  STL.64 [R1+0x5fa0], R6 ;  /* 0x005fa00601007387 */ /* 0x000fe80000100a00 */
[----:B------:R0:W-:Y:S01]  /*453c0*/  STL.64 [R1+0x5f98], R4 ;  /* 0x005f980401007387 */ /* 0x0001e20000100a00 */
[C---:B---3--:R-:W-:Y:S08]  /*453d0*/  HMMA.16816.F32 R8, R12.reuse, R4, R8 ;  /* 0x000000040c08723c */ /* 0x048ff00000001808 */
[----:B0-----:R-:W-:Y:S11]  /*453e0*/  HMMA.16816.F32 R4, R12, R2, R16 ;  /* 0x000000020c04723c */ /* 0x001ff60000001810 */
[----:B------:R-:W-:Y:S04]  /*453f0*/  STL.64 [R1+0x1070], R8 ;  /* 0x0010700801007387 */ /* 0x000fe80000100a00 */
[----:B------:R-:W-:Y:S04]  /*45400*/  STL.64 [R1+0x1078], R10 ;  /* 0x0010780a01007387 */ /* 0x000fe80000100a00 */
[----:B------:R-:W-:Y:S04]  /*45410*/  STL.64 [R1+0x330], R4 ;  /* 0x0003300401007387 */ /* 0x000fe80000100a00 */
[----:B------:R-:W-:Y:S01]  /*45420*/  STL.64 [R1+0x338], R6 ;  /* 0x0003380601007387 */ /* 0x000fe20000100a00 */
[----:B--2---:R-:W-:-:S02]  /*45430*/  IMAD R14, R27, 0x100, R26 ;  /* 0x000001001b0e7824 */ /* 0x004fc400078e021a */
[----:B----4-:R-:W-:Y:S02]  /*45440*/  IMAD R13, R25, 0x100, R24 ;  /* 0x00000100190d7824 */ /* 0x010fe400078e0218 */
[----:B------:R-:W2:Y:S04]  /*45450*/  LDL.LU.64 R24, [R1+0xfe0] ;  /* 0x000fe00001187983 */ /* 0x000ea80000300a00 */
[----:B------:R-:W3:Y:S04]  /*45460*/  LDL.LU.64 R26, [R1+0xfe8] ;  /* 0x000fe800011a7983 */ /* 0x000ee80000300a00 */
[----:B---3--:R0:W-:Y:S04]  /*45470*/  STL.64 [R1+0x6010], R26 ;  /* 0x0060101a01007387 */ /* 0x0081e80000100a00 */
[----:B0-----:R-:W3:Y:S04]  /*45480*/  LDL R26, [R1] ;  /* 0x00000000011a7983 */ /* 0x001ee80000100800 */
[----:B------:R-:W3:Y:S04]  /*45490*/  LDL R27, [R1+0x4] ;  /* 0x00000400011b7983 */ /* 0x000ee80000100800 */
[----:B--2---:R0:W-:Y:S04]  /*454a0*/  STL.64 [R1+0x6008], R24 ;  /* 0x0060081801007387 */ /* 0x0041e80000100a00 */
[----:B0-----:R-:W2:Y:S01]  /*454b0*/  LDL R24, [R1+0x8] ;  /* 0x0000080001187983 */ /* 0x001ea20000100800 */
[----:B------:R-:W-:-:S03]  /*454c0*/  IMAD.MOV.U32 R25, RZ, RZ, R0 ;  /* 0x000000ffff197224 */ /* 0x000fc600078e0000 */
[----:B------:R-:W4:Y:S04]  /*454d0*/  LDL.LU R15, [R1+0x13dc] ;  /* 0x0013dc00010f7983 */ /* 0x000f280000300800 */
[----:B------:R-:W4:Y:S04]  /*454e0*/  LDL.LU R0, [R1+0x13d8] ;  /* 0x0013d80001007983 */ /* 0x000f280000300800 */
[----:B---3--:R0:W-:Y:S04]  /*454f0*/  STL.64 [R1+0x6028], R26 ;  /* 0x0060281a01007387 */ /* 0x0081e80000100a00 */
[----:B0-----:R-:W3:Y:S04]  /*45500*/  LDL R26, [R1+0x10] ;  /* 0x00001000011a7983 */ /* 0x001ee80000100800 */
[----:B------:R-:W3:Y:S04]  /*45510*/  LDL R27, [R1+0x14] ;  /* 0x00001400011b7983 */ /* 0x000ee80000100800 */
[----:B--2---:R0:W-:Y:S04]  /*45520*/  STL.64 [R1+0x6040], R24 ;  /* 0x0060401801007387 */ /* 0x0041e80000100a00 */
[----:B0-----:R-:W2:Y:S04]  /*45530*/  LDL R24, [R1+0x18] ;  /* 0x0000180001187983 */ /* 0x001ea80000100800 */
[----:B------:R-:W2:Y:S04]  /*45540*/  LDL R25, [R1+0x1c] ;  /* 0x00001c0001197983 */ /* 0x000ea80000100800 */
[----:B---3--:R-:W-:Y:S04]  /*45550*/  STL.64 [R1+0x6058], R26 ;  /* 0x0060581a01007387 */ /* 0x008fe80000100a00 */
[----:B------:R-:W3:Y:S04]  /*45560*/  LDL.LU.64 R16, [R1+0xfd0] ;  /* 0x000fd00001107983 */ /* 0x000ee80000300a00 */
[----:B------:R-:W2:Y:S04]  /*45570*/  LDL.LU.64 R18, [R1+0xfd8] ;  /* 0x000fd80001127983 */ /* 0x000ea80000300a00 */
[----:B--2---:R-:W-:Y:S04]  /*45580*/  STL.64 [R1+0x6020], R18 ;  /* 0x0060201201007387 */ /* 0x004fe80000100a00 */
[----:B---3--:R0:W-:Y:S04]  /*45590*/  STL.64 [R1+0x6018], R16 ;  /* 0x0060181001007387 */ /* 0x0081e80000100a00 */
[----:B0-----:R-:W2:Y:S04]  /*455a0*/  LDL.LU.64 R16, [R1+0xff0] ;  /* 0x000ff00001107983 */ /* 0x001ea80000300a00 */
[----:B------:R-:W3:Y:S04]  /*455b0*/  LDL.LU.64 R18, [R1+0xff8] ;  /* 0x000ff80001127983 */ /* 0x000ee80000300a00 */
[----:B---3--:R-:W-:Y:S04]  /*455c0*/  STL.64 [R1+0x6038], R18 ;  /* 0x0060381201007387 */ /* 0x008fe80000100a00 */
[----:B--2---:R0:W-:Y:S04]  /*455d0*/  STL.64 [R1+0x6030], R16 ;  /* 0x0060301001007387 */ /* 0x0041e80000100a00 */
[----:B0-----:R-:W2:Y:S04]  /*455e0*/  LDL.LU.64 R16, [R1+0x1000] ;  /* 0x0010000001107983 */ /* 0x001ea80000300a00 */
[----:B------:R-:W3:Y:S04]  /*455f0*/  LDL.LU.64 R18, [R1+0x1008] ;  /* 0x0010080001127983 */ /* 0x000ee80000300a00 */
[----:B---3--:R-:W-:Y:S04]  /*45600*/  STL.64 [R1+0x6050], R18 ;  /* 0x0060501201007387 */ /* 0x008fe80000100a00 */
[----:B--2---:R0:W-:Y:S04]  /*45610*/  STL.64 [R1+0x6048], R16 ;  /* 0x0060481001007387 */ /* 0x0041e80000100a00 */
[----:B0-----:R-:W2:Y:S04]  /*45620*/  LDL.LU.64 R16, [R1+0x1010] ;  /* 0x0010100001107983 */ /* 0x001ea80000300a00 */
[----:B------:R-:W3:Y:S01]  /*45630*/  LDL.LU.64 R18, [R1+0x1018] ;  /* 0x0010180001127983 */ /* 0x000ee20000300a00 */
[----:B------:R-:W-:-:S02]  /*45640*/  IMAD R12, R23, 0x100, R22 ;  /* 0x00000100170c7824 */ /* 0x000fc400078e0216 */
[----:B----4-:R-:W-:Y:S01]  /*45650*/  IMAD R15, R0, 0x100, R15 ;  /* 0x00000100000f7824 */ /* 0x010fe200078e020f */
[----:B------:R-:W-:Y:S02]  /*45660*/  F2FP.F16.E4M3.UNPACK_B R13, R13 ;  /* 0x0000000dff0d723e */ /* 0x000fe400020006ff */
[----:B------:R-:W-:Y:S01]  /*45670*/  F2FP.F16.E4M3.UNPACK_B R14, R14 ;  /* 0x0000000eff0e723e */ /* 0x000fe200020006ff */
[----:B---3--:R-:W-:Y:S04]  /*45680*/  STL.64 [R1+0x6068], R18 ;  /* 0x0060681201007387 */ /* 0x008fe80000100a00 */
[----:B--2---:R0:W-:Y:S04]  /*45690*/  STL.64 [R1+0x6060], R16 ;  /* 0x0060601001007387 */ /* 0x0041e80000100a00 */
[----:B0-----:R-:W2:Y:S04]  /*456a0*/  LDL.LU.64 R16, [R1+0x1c0] ;  /* 0x0001c00001107983 */ /* 0x001ea80000300a00 */
[----:B------:R-:W2:Y:S01]  /*456b0*/  LDL.LU.64 R18, [R1+0x1c8] ;  /* 0x0001c80001127983 */ /* 0x000ea20000300a00 */
[----:B------:R-:W-:-:S02]  /*456c0*/  F2FP.F16.E4M3.UNPACK_B R12, R12 ;  /* 0x0000000cff0c723e */ /* 0x000fc400020006ff */
[----:B------:R-:W-:Y:S01]  /*456d0*/  F2FP.F16.E4M3.UNPACK_B R15, R15 ;  /* 0x0000000fff0f723e */ /* 0x000fe200020006ff */
[----:B------:R-:W3:Y:S04]  /*456e0*/  LDL.LU.64 R20, [R1+0xfc0] ;  /* 0x000fc00001147983 */ /* 0x000ee80000300a00 */
[----:B------:R-:W3:Y:S04]  /*456f0*/  LDL.LU.64 R22, [R1+0xfc8] ;  /* 0x000fc80001167983 */ /* 0x000ee80000300a00 */
[----:B------:R-:W4:Y:S04]  /*45700*/  LDL.LU.64 R8, [R1+0xfb0] ;  /* 0x000fb00001087983 */ /* 0x000f280000300a00 */
[----:B------:R-:W4:Y:S04]  /*45710*/  LDL.LU.64 R10, [R1+0xfb8] ;  /* 0x000fb800010a7983 */ /* 0x000f280000300a00 */
[----:B------:R-:W3:Y:S04]  /*45720*/  LDL.LU.64 R4, [R1+0xfa0] ;  /* 0x000fa00001047983 */ /* 0x000ee80000300a00 */
[----:B------:R-:W3:Y:S04]  /*45730*/  LDL.LU.64 R6, [R1+0xfa8] ;  /* 0x000fa80001067983 */ /* 0x000ee80000300a00 */
[----:B------:R-:W3:Y:S01]  /*45740*/  LDL.LU R0, [R1+0x13f8] ;  /* 0x0013f80001007983 */ /* 0x000ee20000300800 */
[----:B--2---:R-:W-:Y:S03]  /*45750*/  HMMA.16816.F32 R24, R12, R24, R16 ;  /* 0x000000180c18723c */ /* 0x004fe60000001810 */
[----:B------:R-:W2:Y:S04]  /*45760*/  LDL.LU.64 R18, [R1+0x6068] ;  /* 0x0060680001127983 */ /* 0x000ea80000300a00 */
[----:B------:R-:W2:-:S12]  /*45770*/  LDL.LU.64 R16, [R1+0x6060] ;  /* 0x0060600001107983 */ /* 0x000e980000300a00 */
[----:B------:R-:W-:Y:S04]  /*45780*/  STL.64 [R1+0x1060], R24 ;  /* 0x0010601801007387 */ /* 0x000fe80000100a00 */
[----:B------:R0:W-:Y:S04]  /*45790*/  STL.64 [R1+0x1068], R26 ;  /* 0x0010681a01007387 */ /* 0x0001e80000100a00 */
[----:B0-----:R-:W2:Y:S02]  /*457a0*/  LDL.LU.64 R26, [R1+0x6058] ;  /* 0x00605800011a7983 */ /* 0x001ea40000300a00 */
[----:B--2---:R-:W-:Y:S02]  /*457b0*/  HMMA.16816.F32 R24, R12, R26, R16 ;  /* 0x0000001a0c18723c */ /* 0x004fe40000001810 */
[----:B------:R-:W2:Y:S04]  /*457c0*/  LDL.LU.64 R18, [R1+0x6050] ;  /* 0x0060500001127983 */ /* 0x000ea80000300a00 */
[----:B------:R-:W2:-:S13]  /*457d0*/  LDL.LU.64 R16, [R1+0x6048] ;  /* 0x0060480001107983 */ /* 0x000e9a0000300a00 */
[----:B------:R0:W-:Y:S04]  /*457e0*/  STL.64 [R1+0x1050], R24 ;  /* 0x0010501801007387 */ /* 0x0001e80000100a00 */
[----:B------:R2:W-:Y:S04]  /*457f0*/  STL.64 [R1+0x1058], R26 ;  /* 0x0010581a01007387 */ /* 0x0005e80000100a00 */
[----:B0-----:R-:W2:Y:S02]  /*45800*/  LDL.LU.64 R24, [R1+0x6040] ;  /* 0x0060400001187983 */ /* 0x001ea40000300a00 */
[----:B--2---:R-:W-:Y:S02]  /*45810*/  HMMA.16816.F32 R24, R12, R24, R16 ;  /* 0x000000180c18723c */ /* 0x004fe40000001810 */
[----:B------:R-:W2:Y:S04]  /*45820*/  LDL.LU.64 R18, [R1+0x6038] ;  /* 0x0060380001127983 */ /* 0x000ea80000300a00 */
[----:B------:R-:W2:-:S13]  /*45830*/  LDL.LU.64 R16, [R1+0x6030] ;  /* 0x0060300001107983 */ /* 0x000e9a0000300a00 */
[----:B------:R-:W-:Y:S04]  /*45840*/  STL.64 [R1+0x1040], R24 ;  /* 0x0010401801007387 */ /* 0x000fe80000100a00 */
[----:B------:R0:W-:Y:S04]  /*45850*/  STL.64 [R1+0x1048], R26 ;  /* 0x0010481a01007387 */ /* 0x0001e80000100a00 */
[----:B0-----:R-:W2:Y:S02]  /*45860*/  LDL.LU.64 R26, [R1+0x6028] ;  /* 0x00602800011a7983 */ /* 0x001ea40000300a00 */
[----:B--2---:R-:W-:Y:S02]  /*45870*/  HMMA.16816.F32 R24, R12, R26, R16 ;  /* 0x0000001a0c18723c */ /* 0x004fe40000001810 */
[----:B------:R-:W2:Y:S04]  /*45880*/  LDL.LU.64 R18, [R1+0x6020] ;  /* 0x0060200001127983 */ /* 0x000ea80000300a00 */
[----:B------:R-:W2:-:S13]  /*45890*/  LDL.LU.64 R16, [R1+0x6018] ;  /* 0x0060180001107983 */ /* 0x000e9a0000300a00 */
[----:B------:R-:W-:Y:S04]  /*458a0*/  STL.64 [R1+0x1030], R24 ;  /* 0x0010301801007387 */ /* 0x000fe80000100a00 */
[----:B------:R0:W-:Y:S04]  /*458b0*/  STL.64 [R1+0x1038], R26 ;  /* 0x0010381a01007387 */ /* 0x0001e80000100a00 */
[----:B0-----:R-:W2:Y:S04]  /*458c0*/  LDL.LU.64 R26, [R1+0x6010] ;  /* 0x00601000011a7983 */ /* 0x001ea80000300a00 */
[----:B------:R-:W2:Y:S02]  /*458d0*/  LDL.LU.64 R24, [R1+0x6008] ;  /* 0x0060080001187983 */ /* 0x000ea40000300a00 */
[----:B--2---:R-:W-:-:S15]  /*458e0*/  HMMA.16816.F32 R24, R12, R28, R24 ;  /* 0x0000001c0c18723c */ /* 0x004fde0000001818 */
[----:B------:R-:W-:-:S04]  /*458f0*/  NOP ;  /* 0x0000000000007918 */ /* 0x000fc80000000000 */
[----:B------:R-:W-:Y:S04]  /*45900*/  STL.64 [R1+0x1020], R24 ;  /* 0x0010201801007387 */ /* 0x000fe80000100a00 */
[----:B------:R0:W-:Y:S04]  /*45910*/  STL.64 [R1+0x1028], R26 ;  /* 0x0010281a01007387 */ /* 0x0001e80000100a00 */
[----:B0-----:R-:W2:Y:S04]  /*45920*/  LDL.LU.64 R26, [R1+0x6000] ;  /* 0x00600000011a7983 */ /* 0x001ea80000300a00 */
[----:B------:R-:W3:Y:S01]  /*45930*/  LDL.LU.64 R24, [R1+0x5ff8] ;  /* 0x005ff80001187983 */ /* 0x000ee20000300a00 */
[C---:B--2---:R-:W-:Y:S08]  /*45940*/  HMMA.16816.F32 R16, R12.reuse, R26, R16 ;  /* 0x0000001a0c10723c */ /* 0x044ff00000001810 */
[C---:B---3--:R-:W-:Y:S11]  /*45950*/  HMMA.16816.F32 R20, R12.reuse, R24, R20 ;  /* 0x000000180c14723c */ /* 0x048ff60000001814 */
[----:B------:R-:W-:Y:S04]  /*45960*/  STL.64 [R1+0x1010], R16 ;  /* 0x0010101001007387 */ /* 0x000fe80000100a00 */
[----:B------:R0:W-:Y:S04]  /*45970*/  STL.64 [R1+0x1018], R18 ;  /* 0x0010181201007387 */ /* 0x0001e80000100a00 */
[----:B0-----:R-:W2:Y:S04]  /*45980*/  LDL.LU.64 R18, [R1+0x5ff0] ;  /* 0x005ff00001127983 */ /* 0x001ea80000300a00 */
[----:B------:R-:W3:Y:S04]  /*45990*/  LDL.LU.64 R16, [R1+0x5fe8] ;  /* 0x005fe80001107983 */ /* 0x000ee80000300a00 */
[----:B------:R-:W-:Y:S04]  /*459a0*/  STL.64 [R1+0x1000], R20 ;  /* 0x0010001401007387 */ /* 0x000fe80000100a00 */
[----:B------:R0:W-:Y:S04]  /*459b0*/  STL.64 [R1+0x1008], R22 ;  /* 0x0010081601007387 */ /* 0x0001e80000100a00 */
[----:B0-----:R-:W4:Y:S04]  /*459c0*/  LDL.LU.64 R22, [R1+0x5fe0] ;  /* 0x005fe00001167983 */ /* 0x001f280000300a00 */
[----:B------:R-:W2:Y:S04]  /*459d0*/  LDL.LU.64 R20, [R1+0x5fd8] ;  /* 0x005fd80001147983 */ /* 0x000ea80000300a00 */
[----:B------:R-:W-:Y:S04]  /*459e0*/  STL.64 [R1+0x5f20], R26 ;  /* 0x005f201a01007387 */ /* 0x000fe80000100a00 */
[----:B------:R4:W-:Y:S02]  /*459f0*/  STL.64 [R1+0x5f18], R24 ;  /* 0x005f181801007387 */ /* 0x0009e40000100a00 */
[----:B----4-:R-:W-:Y:S02]  /*45a00*/  HMMA.16816.F32 R24, R12, R22, R8 ;  /* 0x000000160c18723c */ /* 0x010fe40000001808 */
[----:B------:R-:W4:-:S15]  /*45a10*/  LDL.LU.64 R8, [R1+0xf80] ;  /* 0x000f800001087983 */ /* 0x000f1e0000300a00 */
[----:B------:R-:W-:Y:S02]  /*45a20*/  NOP ;  /* 0x0000000000007918 */ /* 0x000fe40000000000 */
[----:B------:R-:W-:Y:S04]  /*45a30*/  STL.64 [R1+0xff0], R24 ;  /* 0x000ff01801007387 */ /* 0x000fe80000100a00 */
[----:B------:R-:W-:Y:S04]  /*45a40*/  STL.64 [R1+0xff8], R26 ;  /* 0x000ff81a01007387 */ /* 0x000fe80000100a00 */
[----:B------:R-:W3:Y:S01]  /*45a50*/  LDL.LU.64 R10, [R1+0xf88] ;  /* 0x000f8800010a7983 */ /* 0x000ee20000300a00 */
[----:B--2---:R-:W-:-:S15]  /*45a60*/  HMMA.16816.F32 R4, R12, R20, R4 ;  /* 0x000000140c04723c */ /* 0x004fde0000001804 */
[----:B------:R-:W-:-:S04]  /*45a70*/  NOP ;  /* 0x0000000000007918 */ /* 0x000fc80000000000 */
[----:B------:R-:W-:Y:S04]  /*45a80*/  STL.64 [R1+0xfe0], R4 ;  /* 0x000fe00401007387 */ /* 0x000fe80000100a00 */
[----:B------:R-:W-:Y:S04]  /*45a90*/  STL.64 [R1+0xfe8], R6 ;  /* 0x000fe80601007387 */ /* 0x000fe80000100a00 */
[----:B---3--:R-:W-:Y:S04]  /*45aa0*/  STL.64 [R1+0x5fd0], R10 ;  /* 0x005fd00a01007387 */ /* 0x008fe80000100a00 */
[----:B----4-:R0:W-:Y:S04]  /*45ab0*/  STL.64 [R1+0x5fc8], R8 ;  /* 0x005fc80801007387 */ /* 0x0101e80000100a00 */
[----:B0-----:R-:W2:Y:S04]  /*45ac0*/  LDL.LU.64 R8, [R1+0xf90] ;  /* 0x000f900001087983 */ /* 0x001ea80000300a00 */
[----:B------:R-:W2:Y:S04]  /*45ad0*/  LDL.LU.64 R10, [R1+0xf98] ;  /* 0x000f9800010a7983 */ /* 0x000ea80000300a00 */
[----:B------:R-:W3:Y:S04]  /*45ae0*/  LDL.LU.64 R4, [R1+0xf60] ;  /* 0x000f600001047983 */ /* 0x000ee80000300a00 */
[----:B------:R-:W4:Y:S04]  /*45af0*/  LDL.LU.64 R6, [R1+0xf68] ;  /* 0x000f680001067983 */ /* 0x000f280000300a00 */
[----:B----4-:R-:W-:Y:S04]  /*45b00*/  STL.64 [R1+0x5fb0], R6 ;  /* 0x005fb00601007387 */ /* 0x010fe80000100a00 */
[----:B---3--:R0:W-:Y:S04]  /*45b10*/  STL.64 [R1+0x5fa8], R4 ;  /* 0x005fa80401007387 */ /* 0x0081e80000100a00 */
[----:B0-----:R-:W3:Y:S04]  /*45b20*/  LDL.LU.64 R4, [R1+0xf70] ;  /* 0x000f700001047983 */ /* 0x001ee80000300a00 */
[----:B------:R-:W3:Y:S04]  /*45b30*/  LDL.LU.64 R6, [R1+0xf78] ;  /* 0x000f780001067983 */ /* 0x000ee80000300a00 */
[----:B------:R-:W4:Y:S04]  /*45b40*/  LDL.LU.64 R24, [R1+0x2d0] ;  /* 0x0002d00001187983 */ /* 0x000f280000300a00 */
[----:B------:R-:W3:Y:S01]  /*45b50*/  LDL.LU.64 R26, [R1+0x2d8] ;  /* 0x0002d800011a7983 */ /* 0x000ee20000300a00 */
[C---:B--2---:R-:W-:Y:S03]  /*45b60*/  HMMA.16816.F32 R8, R12.reuse, R18, R8 ;  /* 0x000000120c08723c */ /* 0x044fe60000001808 */
[----:B---3--:R-:W-:Y:S04]  /*45b70*/  STL.64 [R1+0x5f90], R26 ;  /* 0x005f901a01007387 */ /* 0x008fe80000100a00 */
[----:B----4-:R0:W-:Y:S04]  /*45b80*/  STL.64 [R1+0x5f88], R24 ;  /* 0x005f881801007387 */ /* 0x0101e80000100a00 */
[----:B0-----:R-:W2:Y:S04]  /*45b90*/  LDL.LU.64 R24, [R1+0xf50] ;  /* 0x000f500001187983 */ /* 0x001ea80000300a00 */
[----:B------:R-:W2:Y:S04]  /*45ba0*/  LDL.LU.64 R26, [R1+0xf58] ;  /* 0x000f5800011a7983 */ /* 0x000ea80000300a00 */
[----:B------:R0:W-:Y:S04]  /*45bb0*/  STL.64 [R1+0x5f00], R22 ;  /* 0x005f001601007387 */ /* 0x0001e80000100a00 */
[----:B0-----:R-:W3:Y:S04]  /*45bc0*/  LDL.LU R22, [R1+0x13f0] ;  /* 0x0013f00001167983 */ /* 0x001ee80000300800 */
[----:B------:R-:W4:Y:S04]  /*45bd0*/  LDL.LU R23, [R1+0x13fc] ;  /* 0x0013fc0001177983 */ /* 0x000f280000300800 */
[----:B------:R0:W-:Y:S04]  /*45be0*/  STL.64 [R1+0x5ef8], R20 ;  /* 0x005ef81401007387 */ /* 0x0001e80000100a00 */
[----:B0-----:R-:W2:Y:S04]  /*45bf0*/  LDL.LU R20, [R1+0x13e8] ;  /* 0x0013e80001147983 */ /* 0x001ea80000300800 */
[----:B------:R-:W3:Y:S04]  /*45c00*/  LDL.LU R21, [R1+0x13f4] ;  /* 0x0013f40001157983 */ /* 0x000ee80000300800 */
        /* <DEDUP_REMOVED lines=9> */
[----:B------:R-:W3:Y:S04]  /*45ca0*/  LDL.LU.64 R8, [R1+0x5fb8] ;  /* 0x005fb80001087983 */ /* 0x000ee80000300a00 */
[----:B------:R0:W-:Y:S04]  /*45cb0*/  STL.64 [R1+0x5f10], R18 ;  /* 0x005f101201007387 */ /* 0x0001e80000100a00 */
[----:B0-----:R-:W3:Y:S04]  /*45cc0*/  LDL.LU R18, [R1+0x13e0] ;  /* 0x0013e00001127983 */ /* 0x001ee80000300800 */
[----:B------:R-:W3:Y:S04]  /*45cd0*/  LDL.LU R19, [R1+0x13ec] ;  /* 0x0013ec0001137983 */ /* 0x000ee80000300800 */
[----:B------:R0:W-:Y:S04]  /*45ce0*/  STL.64 [R1+0x5f08], R16 ;  /* 0x005f081001007387 */ /* 0x0001e80000100a00 */
[----:B0-----:R-:W3:Y:S01]  /*45cf0*/  LDL.LU R17, [R1+0x13e4] ;  /* 0x0013e40001117983 */ /* 0x001ee20000300800 */
[----:B--2---:R-:W-:-:S15]  /*45d00*/  HMMA.16816.F32 R4, R12, R10, R4 ;  /* 0x0000000a0c04723c */ /* 0x004fde0000001804 */
[----:B------:R-:W-:-:S04]  /*45d10*/  NOP ;  /* 0x0000000000007918 */ /* 0x000fc80000000000 */
[----:B------:R-:W-:Y:S04]  /*45d20*/  STL.64 [R1+0xfb0], R4 ;  /* 0x000fb00401007387 */ /* 0x000fe80000100a00 */
[----:B------:R0:W-:Y:S04]  /*45d30*/  STL.64 [R1+0xfb8], R6 ;  /* 0x000fb80601007387 */ /* 0x0001e80000100a00 */
[----:B0-----:R-:W3:Y:S04]  /*45d40*/  LDL.LU.64 R6, [R1+0x5fb0] ;  /* 0x005fb00001067983 */ /* 0x001ee80000300a00 */
[----:B------:R-:W3:Y:S02]  /*45d50*/  LDL.LU.64 R4, [R1+0x5fa8] ;  /* 0x005fa80001047983 */ /* 0x000ee40000300a00 */
[----:B---3--:R-:W-:-:S15]  /*45d60*/  HMMA.16816.F32 R4, R12, R8, R4 ;  /* 0x000000080c04723c */ /* 0x008fde0000001804 */
[----:B------:R-:W-:-:S04]  /*45d70*/  NOP ;  /* 0x0000000000007918 */ /* 0x000fc80000000000 */
[----:B------:R-:W-:Y:S04]  /*45d80*/  STL.64 [R1+0xfa0], R4 ;  /* 0x000fa00401007387 */ /* 0x000fe80000100a00 */
[----:B------:R0:W-:Y:S04]  /*45d90*/  STL.64 [R1+0xfa8], R6 ;  /* 0x000fa80601007387 */ /* 0x0001e80000100a00 */
[----:B0-----:R-:W2:Y:S04]  /*45da0*/  LDL.LU.64 R6, [R1+0x5fa0] ;  /* 0x005fa00001067983 */ /* 0x001ea80000300a00 */
[----:B------:R-:W3:Y:S04]  /*45db0*/  LDL.LU.64 R4, [R1+0x5f98] ;  /* 0x005f980001047983 */ /* 0x000ee80000300a00 */
        /* <DEDUP_REMOVED lines=8> */
[----:B0-----:R-:W2:Y:S04]  /*45e40*/  LDL.LU.64 R26, [R1+0x5f90] ;  /* 0x005f9000011a7983 */ /* 0x001ea80000300a00 */
[----:B------:R-:W2:Y:S01]  /*45e50*/  LDL.LU.64 R24, [R1+0x5f88] ;  /* 0x005f880001187983 */ /* 0x000ea20000300a00 */
[----:B---3--:R-:W-:Y:S03]  /*45e60*/  HMMA.16816.F32 R8, R12, R4, R8 ;  /* 0x000000040c08723c */ /* 0x008fe60000001808 */
[----:B------:R-:W-:Y:S04]  /*45e70*/  STL.64 [R1+0x5ed0], R6 ;  /* 0x005ed00601007387 */ /* 0x000fe80000100a00 */
[----:B------:R0:W-:Y:S02]  /*45e80*/  STL.64 [R1+0x5ec8], R4 ;  /* 0x005ec80401007387 */ /* 0x0001e40000100a00 */
[----:B0-----:R-:W-:-:S10]  /*45e90*/  IMAD R5, R20, 0x100, R19 ;  /* 0x0000010014057824 */ /* 0x001fd400078e0213 */
[----:B------:R0:W-:Y:S02]  /*45ea0*/  STL.64 [R1+0xf80], R8 ;  /* 0x000f800801007387 */ /* 0x0001e40000100a00 */
[----:B0-----:R-:W-:Y:S02]  /*45eb0*/  IMAD R8, R18, 0x100, R17 ;  /* 0x0000010012087824 */ /* 0x001fe400078e0211 */
[----:B------:R-:W-:Y:S04]  /*45ec0*/  STL.64 [R1+0xf88], R10 ;  /* 0x000f880a01007387 */ /* 0x000fe80000100a00 */
[----:B------:R-:W-:Y:S01]  /*45ed0*/  STL [R1+0x5ec0], R3 ;  /* 0x005ec00301007387 */ /* 0x000fe20000100800 */
[----:B--2---:R-:W-:-:S15]  /*45ee0*/  HMMA.16816.F32 R16, R12, R2, R24 ;  /* 0x000000020c10723c */ /* 0x004fde0000001818 */
[----:B------:R-:W-:-:S04]  /*45ef0*/  NOP ;  /* 0x0000000000007918 */ /* 0x000fc80000000000 */
[----:B------:R-:W-:Y:S04]  /*45f00*/  STL.64 [R1+0x320], R16 ;  /* 0x0003201001007387 */ /* 0x000fe80000100a00 */
[----:B------:R-:W-:Y:S04]  /*45f10*/  STL.64 [R1+0x328], R18 ;  /* 0x0003281201007387 */ /* 0x000fe80000100a00 */
[----:B------:R-:W2:Y:S04]  /*45f20*/  LDL.LU.64 R24, [R1+0xef0] ;  /* 0x000ef00001187983 */ /* 0x000ea80000300a00 */
[----:B------:R-:W3:Y:S04]  /*45f30*/  LDL.LU.64 R26, [R1+0xef8] ;  /* 0x000ef800011a7983 */ /* 0x000ee80000300a00 */
[----:B---3--:R0:W-:Y:S04]  /*45f40*/  STL.64 [R1+0x5f30], R26 ;  /* 0x005f301a01007387 */ /* 0x0081e80000100a00 */
[----:B0-----:R-:W3:Y:S04]  /*45f50*/  LDL R26, [R1] ;  /* 0x00000000011a7983 */ /* 0x001ee80000100800 */
[----:B------:R-:W3:Y:S04]  /*45f60*/  LDL R27, [R1+0x4] ;  /* 0x00000400011b7983 */ /* 0x000ee80000100800 */
[----:B--2---:R0:W-:Y:S04]  /*45f70*/  STL.64 [R1+0x5f28], R24 ;  /* 0x005f281801007387 */ /* 0x0041e80000100a00 */
[----:B0-----:R-:W2:Y:S04]  /*45f80*/  LDL R24, [R1+0x8] ;  /* 0x0000080001187983 */ /* 0x001ea80000100800 */
[----:B------:R-:W2:Y:S04]  /*45f90*/  LDL R25, [R1+0xc] ;  /* 0x00000c0001197983 */ /* 0x000ea80000100800 */
[----:B---3--:R0:W-:Y:S04]  /*45fa0*/  STL.64 [R1+0x5f48], R26 ;  /* 0x005f481a01007387 */ /* 0x0081e80000100a00 */
[----:B0-----:R-:W3:Y:S04]  /*45fb0*/  LDL R26, [R1+0x10] ;  /* 0x00001000011a7983 */ /* 0x001ee80000100800 */
[----:B------:R-:W3:Y:S04]  /*45fc0*/  LDL R27, [R1+0x14] ;  /* 0x00001400011b7983 */ /* 0x000ee80000100800 */
[----:B--2---:R0:W-:Y:S04]  /*45fd0*/  STL.64 [R1+0x5f60], R24 ;  /* 0x005f601801007387 */ /* 0x0041e80000100a00 */
[----:B0-----:R-:W2:Y:S04]  /*45fe0*/  LDL.64 R24, [R1+0x18] ;  /* 0x0000180001187983 */ /* 0x001ea80000100a00 */
[----:B------:R-:W2:Y:S04]  /*45ff0*/  LDL.LU.64 R16, [R1+0xee0] ;  /* 0x000ee00001107983 */ /* 0x000ea80000300a00 */
[----:B------:R-:W2:Y:S04]  /*46000*/  LDL.LU.64 R18, [R1+0xee8] ;  /* 0x000ee80001127983 */ /* 0x000ea80000300a00 */
[----:B--2---:R-:W-:Y:S04]  /*46010*/  STL.64 [R1+0x5f40], R18 ;  /* 0x005f401201007387 */ /* 0x004fe80000100a00 */
[----:B------:R0:W-:Y:S04]  /*46020*/  STL.64 [R1+0x5f38], R16 ;  /* 0x005f381001007387 */ /* 0x0001e80000100a00 */
[----:B0-----:R-:W2:Y:S04]  /*46030*/  LDL.LU.64 R16, [R1+0xf00] ;  /* 0x000f000001107983 */ /* 0x001ea80000300a00 */
        /* <DEDUP_REMOVED lines=8> */
[----:B------:R-:W2:Y:S01]  /*460c0*/  LDL.LU.64 R18, [R1+0xf28] ;  /* 0x000f280001127983 */ /* 0x000ea20000300a00 */
[----:B------:R-:W-:-:S02]  /*460d0*/  IMAD R4, R22, 0x100, R21 ;  /* 0x0000010016047824 */ /* 0x000fc400078e0215 */
[----:B----4-:R-:W-:Y:S01]  /*460e0*/  IMAD R0, R0, 0x100, R23 ;  /* 0x0000010000007824 */ /* 0x010fe200078e0217 */
[----:B------:R-:W-:Y:S02]  /*460f0*/  F2FP.F16.E4M3.UNPACK_B R12, R8 ;  /* 0x00000008ff0c723e */ /* 0x000fe400020006ff */
[----:B------:R-:W-:Y:S01]  /*46100*/  F2FP.F16.E4M3.UNPACK_B R13, R5 ;  /* 0x00000005ff0d723e */ /* 0x000fe200020006ff */
[----:B--2---:R-:W-:Y:S04]  /*46110*/  STL.64 [R1+0x5f80], R18 ;  /* 0x005f801201007387 */ /* 0x004fe80000100a00 */
[----:B------:R0:W-:Y:S04]  /*46120*/  STL.64 [R1+0x5f78], R16 ;  /* 0x005f781001007387 */ /* 0x0001e80000100a00 */
[----:B0-----:R-:W2:Y:S04]  /*46130*/  LDL.LU.64 R16, [R1+0xf30] ;  /* 0x000f300001107983 */ /* 0x001ea80000300a00 */
[----:B------:R-:W2:Y:S01]  /*46140*/  LDL.LU.64 R18, [R1+0xf38] ;  /* 0x000f380001127983 */ /* 0x000ea20000300a00 */
[----:B------:R-:W-:-:S02]  /*46150*/  F2FP.F16.E4M3.UNPACK_B R14, R4 ;  /* 0x00000004ff0e723e */ /* 0x000fc400020006ff */
[----:B------:R-:W-:Y:S01]  /*46160*/  F2FP.F16.E4M3.UNPACK_B R15, R0 ;  /* 0x00000000ff0f723e */ /* 0x000fe200020006ff */
[----:B------:R-:W4:Y:S04]  /*46170*/  LDL.LU.64 R20, [R1+0xed0] ;  /* 0x000ed00001147983 */ /* 0x000f280000300a00 */
[----:B------:R-:W4:Y:S04]  /*46180*/  LDL.LU.64 R22, [R1+0xed8] ;  /* 0x000ed80001167983 */ /* 0x000f280000300a00 */
[----:B------:R-:W3:Y:S04]  /*46190*/  LDL.LU.64 R8, [R1+0xec0] ;  /* 0x000ec00001087983 */ /* 0x000ee80000300a00 */
[----:B------:R-:W3:Y:S04]  /*461a0*/  LDL.LU.64 R10, [R1+0xec8] ;  /* 0x000ec800010a7983 */ /* 0x000ee80000300a00 */
[----:B------:R-:W3:Y:S04]  /*461b0*/  LDL.LU.64 R4, [R1+0xeb0] ;  /* 0x000eb00001047983 */ /* 0x000ee80000300a00 */
[----:B------:R-:W3:Y:S01]  /*461c0*/  LDL.LU.64 R6, [R1+0xeb8] ;  /* 0x000eb80001067983 */ /* 0x000ee20000300a00 */
[----:B--2---:R-:W-:-:S15]  /*461d0*/  HMMA.16816.F32 R16, R12, R24, R16 ;  /* 0x000000180c10723c */ /* 0x004fde0000001810 */
[----:B------:R-:W-:-:S04]  /*461e0*/  NOP ;  /* 0x0000000000007918 */ /* 0x000fc80000000000 */
[----:B------:R-:W-:Y:S04]  /*461f0*/  STL.64 [R1+0xf70], R16 ;  /* 0x000f701001007387 */ /* 0x000fe80000100a00 */
[----:B------:R0:W-:Y:S04]  /*46200*/  STL.64 [R1+0xf78], R18 ;  /* 0x000f781201007387 */ /* 0x0001e80000100a00 */
[----:B0-----:R-:W3:Y:S04]  /*46210*/  LDL.LU.64 R18, [R1+0x5f80] ;  /* 0x005f800001127983 */ /* 0x001ee80000300a00 */
[----:B------:R-:W3:Y:S01]  /*46220*/  LDL.LU.64 R16, [R1+0x5f78] ;  /* 0x005f780001107983 */ /* 0x000ee20000300a00 */
[----:B------:R-:W-:-:S02]  /*46230*/  IMAD.MOV.U32 R3, RZ, RZ, R24 ;  /* 0x000000ffff037224 */ /* 0x000fc400078e0018 */
[----:B------:R-:W-:Y:S02]  /*46240*/  IMAD.MOV.U32 R0, RZ, RZ, R25 ;  /* 0x000000ffff007224 */ /* 0x000fe400078e0019 */
[----:B---3--:R-:W-:Y:S01]  /*46250*/  HMMA.16816.F32 R24, R12, R26, R16 ;  /* 0x0000001a0c18723c */ /* 0x008fe20000001810 */
[----:B------:R-:W2:Y:S04]  /*46260*/  LDL.LU.64 R18, [R1+0x5f70] ;  /* 0x005f700001127983 */ /* 0x000ea80000300a00 */
[----:B------:R-:W2:-:S14]  /*46270*/  LDL.LU.64 R16, [R1+0x5f68] ;  /* 0x005f680001107983 */ /* 0x000e9c0000300a00 */
        /* <DEDUP_REMOVED lines=21> */
[----:B------:R-:W4:Y:S04]  /*463d0*/  LDL.LU.64 R24, [R1+0x5f18] ;  /* 0x005f180001187983 */ /* 0x000f280000300a00 */
[----:B------:R-:W-:Y:S04]  /*463e0*/  STL [R1+0x5eac], R28 ;  /* 0x005eac1c01007387 */ /* 0x000fe80000100800 */
[----:B------:R-:W-:Y:S01]  /*463f0*/  STL [R1+0x5ea8], R29 ;  /* 0x005ea81d01007387 */ /* 0x000fe20000100800 */
[C---:B--2---:R-:W-:Y:S08]  /*46400*/  HMMA.16816.F32 R16, R12.reuse, R26, R16 ;  /* 0x0000001a0c10723c */ /* 0x044ff00000001810 */
[C---:B----4-:R-:W-:Y:S11]  /*46410*/  HMMA.16816.F32 R20, R12.reuse, R24, R20 ;  /* 0x000000180c14723c */ /* 0x050ff60000001814 */
        /* <DEDUP_REMOVED lines=8> */
[----:B------:R0:W-:Y:S04]  /*464a0*/  STL.64 [R1+0x5e88], R26 ;  /* 0x005e881a01007387 */ /* 0x0001e80000100a00 */
[----:B------:R-:W-:Y:S04]  /*464b0*/  STL.64 [R1+0x5e80], R24 ;  /* 0x005e801801007387 */ /* 0x000fe80000100a00 */
[----:B0-----:R-:W2:Y:S01]  /*464c0*/  LDL.64 R26, [R1+0x10] ;  /* 0x00001000011a7983 */ /* 0x001ea20000100a00 */
[----:B----4-:R-:W-:-:S15]  /*464d0*/  HMMA.16816.F32 R8, R12, R22, R8 ;  /* 0x000000160c08723c */ /* 0x010fde0000001808 */
[----:B------:R-:W-:-:S04]  /*464e0*/  NOP ;  /* 0x0000000000007918 */ /* 0x000fc80000000000 */
[----:B------:R0:W-:Y:S04]  /*464f0*/  STL.64 [R1+0xf00], R8 ;  /* 0x000f000801007387 */ /* 0x0001e80000100a00 */
[----:B------:R1:W-:Y:S04]  /*46500*/  STL.64 [R1+0xf08], R10 ;  /* 0x000f080a01007387 */ /* 0x0003e80000100a00 */
[----:B0-----:R-:W4:Y:S04]  /*46510*/  LDL.LU.64 R8, [R1+0xe90] ;  /* 0x000e900001087983 */ /* 0x001f280000300a00 */
[----:B-1----:R-:W3:Y:S01]  /*46520*/  LDL.LU.64 R10, [R1+0xe98] ;  /* 0x000e9800010a7983 */ /* 0x002ee20000300a00 */
        /* <DEDUP_REMOVED lines=8> */
[----:B------:R-:W3:Y:S04]  /*465b0*/  LDL.LU R28, [R1+0x1400] ;  /* 0x00140000011c7983 */ /* 0x000ee80000300800 */
[----:B------:R-:W4:Y:S01]  /*465c0*/  LDL.LU R29, [R1+0x1408] ;  /* 0x00140800011d7983 */ /* 0x000f220000300800 */
[----:B------:R-:W-:-:S02]  /*465d0*/  IMAD.MOV.U32 R24, RZ, RZ, R3 ;  /* 0x000000ffff187224 */ /* 0x000fc400078e0003 */
[----:B------:R-:W-:Y:S01]  /*465e0*/  IMAD.MOV.U32 R25, RZ, RZ, R0 ;  /* 0x000000ffff197224 */ /* 0x000fe200078e0000 */
[----:B------:R-:W3:Y:S04]  /*465f0*/  LDL.LU.64 R4, [R1+0xe80] ;  /* 0x000e800001047983 */ /* 0x000ee80000300a00 */
[----:B------:R-:W3:Y:S04]  /*46600*/  LDL.LU.64 R6, [R1+0xe88] ;  /* 0x000e880001067983 */ /* 0x000ee80000300a00 */
[----:B------:R-:W3:Y:S04]  /*46610*/  LDL.LU R3, [R1+0x141c] ;  /* 0x00141c0001037983 */ /* 0x000ee80000300800 */
[----:B------:R-:W-:Y:S04]  /*46620*/  STL.64 [R1+0x5eb8], R26 ;  /* 0x005eb81a01007387 */ /* 0x000fe80000100a00 */
[----:B------:R0:W-:Y:S04]  /*46630*/  STL.64 [R1+0x5eb0], R24 ;  /* 0x005eb01801007387 */ /* 0x0001e80000100a00 */
[----:B0-----:R-:W3:Y:S04]  /*46640*/  LDL.LU.64 R24, [R1+0xe60] ;  /* 0x000e600001187983 */ /* 0x001ee80000300a00 */
        /* <DEDUP_REMOVED lines=15> */
[----:B0-----:R-:W3:Y:S04]  /*46740*/  LDL.LU.64 R10, [R1+0x5ee0] ;  /* 0x005ee000010a7983 */ /* 0x001ee80000300a00 */
[----:B------:R-:W2:Y:S04]  /*46750*/  LDL.LU.64 R8, [R1+0x5ed8] ;  /* 0x005ed80001087983 */ /* 0x000ea80000300a00 */
[----:B------:R-:W-:Y:S04]  /*46760*/  STL [R1+0x5e38], R16 ;  /* 0x005e381001007387 */ /* 0x000fe80000100800 */
[----:B------:R0:W-:Y:S04]  /*46770*/  STL [R1+0x5e34], R17 ;  /* 0x005e341101007387 */ /* 0x0001e80000100800 */
[----:B------:R1:W-:Y:S04]  /*46780*/  STL.64 [R1+0x5ea0], R18 ;  /* 0x005ea01201007387 */ /* 0x0003e80000100a00 */
[----:B0-----:R-:W2:Y:S04]  /*46790*/  LDL.LU.64 R16, [R1+0xe70] ;  /* 0x000e700001107983 */ /* 0x001ea80000300a00 */
[----:B-1----:R-:W2:Y:S01]  /*467a0*/  LDL.LU.64 R18, [R1+0xe78] ;  /* 0x000e780001127983 */ /* 0x002ea20000300a00 */
[----:B---3--:R-:W-:-:S15]  /*467b0*/  HMMA.16816.F32 R4, R12, R10, R4 ;  /* 0x0000000a0c04723c */ /* 0x008fde0000001804 */
[----:B------:R-:W-:-:S04]  /*467c0*/  NOP ;  /* 0x0000000000007918 */ /* 0x000fc80000000000 */
[----:B------:R-:W-:Y:S04]  /*467d0*/  STL.64 [R1+0xec0], R4 ;  /* 0x000ec00401007387 */ /* 0x000fe80000100a00 */
[----:B------:R0:W-:Y:S04]  /*467e0*/  STL.64 [R1+0xec8], R6 ;  /* 0x000ec80601007387 */ /* 0x0001e80000100a00 */
[----:B0-----:R-:W3:Y:S04]  /*467f0*/  LDL.LU.64 R6, [R1+0x5ed0] ;  /* 0x005ed00001067983 */ /* 0x001ee80000300a00 */
[----:B------:R-:W4:Y:S01]  /*46800*/  LDL.LU.64 R4, [R1+0x5ec8] ;  /* 0x005ec80001047983 */ /* 0x000f220000300a00 */
[----:B--2---:R-:W-:Y:S03]  /*46810*/  HMMA.16816.F32 R16, R12, R8, R16 ;  /* 0x000000080c10723c */ /* 0x004fe60000001810 */
[----:B------:R0:W-:Y:S04]  /*46820*/  STL [R1+0x5e30], R11 ;  /* 0x005e300b01007387 */ /* 0x0001e80000100800 */
[----:B0-----:R-:W2:-:S12]  /*46830*/  LDL.LU R11, [R1+0x1410] ;  /* 0x00141000010b7983 */ /* 0x001e980000300800 */
[----:B------:R-:W-:Y:S04]  /*46840*/  STL.64 [R1+0xeb0], R16 ;  /* 0x000eb01001007387 */ /* 0x000fe80000100a00 */
[----:B------:R3:W-:Y:S02]  /*46850*/  STL.64 [R1+0xeb8], R18 ;  /* 0x000eb81201007387 */ /* 0x0007e40000100a00 */
[----:B---3--:R-:W-:Y:S02]  /*46860*/  HMMA.16816.F32 R16, R12, R6, R24 ;  /* 0x000000060c10723c */ /* 0x008fe40000001818 */
[----:B------:R-:W3:Y:S04]  /*46870*/  LDL.LU.64 R24, [R1+0x1140] ;  /* 0x0011400001187983 */ /* 0x000ee80000300a00 */
[----:B------:R-:W3:-:S13]  /*46880*/  LDL.LU.64 R26, [R1+0x1148] ;  /* 0x00114800011a7983 */ /* 0x000eda0000300a00 */
[----:B------:R-:W-:Y:S04]  /*46890*/  STL.64 [R1+0xea0], R16 ;  /* 0x000ea01001007387 */ /* 0x000fe80000100a00 */
[----:B------:R4:W-:Y:S02]  /*468a0*/  STL.64 [R1+0xea8], R18 ;  /* 0x000ea81201007387 */ /* 0x0009e40000100a00 */
[----:B----4-:R-:W-:-:S15]  /*468b0*/  HMMA.16816.F32 R16, R12, R4, R20 ;  /* 0x000000040c10723c */ /* 0x010fde0000001814 */
[----:B------:R-:W-:-:S04]  /*468c0*/  NOP ;  /* 0x0000000000007918 */ /* 0x000fc80000000000 */
[----:B------:R0:W-:Y:S04]  /*468d0*/  STL.64 [R1+0xe90], R16 ;  /* 0x000e901001007387 */ /* 0x0001e80000100a00 */
[----:B------:R1:W-:Y:S04]  /*468e0*/  STL [R1+0xe98], R18 ;  /* 0x000e981201007387 */ /* 0x0003e80000100800 */
[----:B------:R-:W4:Y:S04]  /*468f0*/  LDL.LU.64 R20, [R1+0xe40] ;  /* 0x000e400001147983 */ /* 0x000f280000300a00 */
[----:B------:R-:W4:Y:S01]  /*46900*/  LDL.LU.64 R22, [R1+0xe48] ;  /* 0x000e480001167983 */ /* 0x000f220000300a00 */
[----:B------:R-:W-:-:S03]  /*46910*/  IMAD.MOV.U32 R0, RZ, RZ, R19 ;  /* 0x000000ffff007224 */ /* 0x000fc600078e0013 */
[----:B0-----:R-:W2:Y:S04]  /*46920*/  LDL.LU.64 R16, [R1+0xe30] ;  /* 0x000e300001107983 */ /* 0x001ea80000300a00 */
[----:B-1----:R-:W2:Y:S04]  /*46930*/  LDL.LU.64 R18, [R1+0xe38] ;  /* 0x000e380001127983 */ /* 0x002ea80000300a00 */
[----:B------:R0:W-:Y:S04]  /*46940*/  STL.64 [R1+0x5e18], R6 ;  /* 0x005e180601007387 */ /* 0x0001e80000100a00 */
[----:B0-----:R-:W2:Y:S04]  /*46950*/  LDL.LU R6, [R1+0x1404] ;  /* 0x0014040001067983 */ /* 0x001ea80000300800 */
[----:B------:R-:W3:Y:S04]  /*46960*/  LDL.LU R7, [R1+0x140c] ;  /* 0x00140c0001077983 */ /* 0x000ee80000300800 */
[----:B------:R0:W-:Y:S04]  /*46970*/  STL.64 [R1+0x5e10], R4 ;  /* 0x005e100401007387 */ /* 0x0001e80000100a00 */
[----:B0-----:R-:W4:Y:S04]  /*46980*/  LDL.LU R5, [R1+0x1414] ;  /* 0x0014140001057983 */ /* 0x001f280000300800 */
[----:B------:R0:W-:Y:S04]  /*46990*/  STL [R1+0x5380], R0 ;  /* 0x0053800001007387 */ /* 0x0001e80000100800 */
[----:B0-----:R-:W4:Y:S01]  /*469a0*/  LDL.LU R0, [R1+0x1418] ;  /* 0x0014180001007983 */ /* 0x001f220000300800 */
[----:B--2---:R-:W-:-:S02]  /*469b0*/  IMAD R28, R28, 0x100, R6 ;  /* 0x000001001c1c7824 */ /* 0x004fc400078e0206 */
[----:B---3--:R-:W-:Y:S01]  /*469c0*/  IMAD R29, R29, 0x100, R7 ;  /* 0x000001001d1d7824 */ /* 0x008fe200078e0207 */
[----:B------:R-:W2:Y:S04]  /*469d0*/  LDL R6, [R1] ;  /* 0x0000000001067983 */ /* 0x000ea80000100800 */
[----:B------:R-:W2:Y:S01]  /*469e0*/  LDL R7, [R1+0x4] ;  /* 0x0000040001077983 */ /* 0x000ea20000100800 */
[----:B----4-:R-:W-:-:S03]  /*469f0*/  IMAD R11, R11, 0x100, R5 ;  /* 0x000001000b0b7824 */ /* 0x010fc600078e0205 */
[----:B------:R-:W3:Y:S01]  /*46a00*/  LDL.64 R4, [R1+0x8] ;  /* 0x0000080001047983 */ /* 0x000ee20000100a00 */
[----:B------:R-:W-:-:S03]  /*46a10*/  IMAD R0, R0, 0x100, R3 ;  /* 0x0000010000007824 */ /* 0x000fc600078e0203 */
[----:B------:R-:W4:Y:S02]  /*46a20*/  LDL.LU R3, [R1+0x5ec0] ;  /* 0x005ec00001037983 */ /* 0x000f240000300800 */
[----:B----4-:R-:W-:Y:S02]  /*46a30*/  HMMA.16816.F32 R12, R12, R2, R24 ;  /* 0x000000020c0c723c */ /* 0x010fe40000001818 */
[----:B------:R-:W4:Y:S04]  /*46a40*/  LDL.LU.64 R26, [R1+0x5eb8] ;  /* 0x005eb800011a7983 */ /* 0x000f280000300a00 */
[----:B------:R-:W2:-:S13]  /*46a50*/  LDL.LU.64 R24, [R1+0x5eb0] ;  /* 0x005eb00001187983 */ /* 0x000e9a0000300a00 */
[----:B------:R0:W-:Y:S04]  /*46a60*/  STL.64 [R1+0x310], R12 ;  /* 0x0003100c01007387 */ /* 0x0001e80000100a00 */
[----:B------:R1:W-:Y:S01]  /*46a70*/  STL.64 [R1+0x318], R14 ;  /* 0x0003180e01007387 */ /* 0x0003e20000100a00 */
[----:B0-----:R-:W-:Y:S02]  /*46a80*/  F2FP.F16.E4M3.UNPACK_B R12, R28 ;  /* 0x0000001cff0c723e */ /* 0x001fe400020006ff */
[----:B------:R-:W-:Y:S02]  /*46a90*/  F2FP.F16.E4M3.UNPACK_B R13, R29 ;  /* 0x0000001dff0d723e */ /* 0x000fe400020006ff */
[----:B-1----:R-:W-:Y:S02]  /*46aa0*/  F2FP.F16.E4M3.UNPACK_B R14, R11 ;  /* 0x0000000bff0e723e */ /* 0x002fe400020006ff */
[----:B------:R-:W-:Y:S01]  /*46ab0*/  F2FP.F16.E4M3.UNPACK_B R15, R0 ;  /* 0x00000000ff0f723e */ /* 0x000fe200020006ff */
[----:B------:R-:W3:Y:S04]  /*46ac0*/  LDL.LU R28, [R1+0x5eac] ;  /* 0x005eac00011c7983 */ /* 0x000ee80000300800 */
[----:B------:R-:W3:Y:S02]  /*46ad0*/  LDL.LU R29, [R1+0x5ea8] ;  /* 0x005ea800011d7983 */ /* 0x000ee40000300800 */
[C---:B--2---:R-:W-:Y:S08]  /*46ae0*/  HMMA.16816.F32 R20, R12.reuse, R24, R20 ;  /* 0x000000180c14723c */ /* 0x044ff00000001814 */
[----:B----4-:R-:W-:Y:S01]  /*46af0*/  HMMA.16816.F32 R16, R12, R26, R16 ;  /* 0x0000001a0c10723c */ /* 0x010fe20000001810 */
[----:B------:R-:W-:-:S02]  /*46b00*/  IMAD.MOV.U32 R11, RZ, RZ, R26 ;  /* 0x000000ffff0b7224 */ /* 0x000fc400078e001a */
[----:B------:R-:W-:-:S08]  /*46b10*/  IMAD.MOV.U32 R0, RZ, RZ, R27 ;  /* 0x000000ffff007224 */ /* 0x000fd000078e001b */
[----:B------:R-:W-:Y:S04]  /*46b20*/  STL.64 [R1+0xe80], R20 ;  /* 0x000e801401007387 */ /* 0x000fe80000100a00 */
[----:B------:R-:W-:Y:S04]  /*46b30*/  STL.64 [R1+0xe88], R22 ;  /* 0x000e881601007387 */ /* 0x000fe80000100a00 */
[----:B------:R0:W-:Y:S04]  /*46b40*/  STL.64 [R1+0xe70], R16 ;  /* 0x000e701001007387 */ /* 0x0001e80000100a00 */
[----:B------:R1:W-:Y:S04]  /*46b50*/  STL.64 [R1+0xe78], R18 ;  /* 0x000e781201007387 */ /* 0x0003e80000100a00 */
[----:B0-----:R-:W3:Y:S04]  /*46b60*/  LDL.LU.64 R16, [R1+0xe20] ;  /* 0x000e200001107983 */ /* 0x001ee80000300a00 */
[----:B-1----:R-:W3:Y:S04]  /*46b70*/  LDL.LU.64 R18, [R1+0xe28] ;  /* 0x000e280001127983 */ /* 0x002ee80000300a00 */
[----:B------:R-:W2:Y:S04]  /*46b80*/  LDL.LU.64 R24, [R1+0xe00] ;  /* 0x000e000001187983 */ /* 0x000ea80000300a00 */
[----:B------:R-:W4:Y:S04]  /*46b90*/  LDL.LU.64 R26, [R1+0xe08] ;  /* 0x000e0800011a7983 */ /* 0x000f280000300a00 */
[----:B----4-:R-:W-:Y:S04]  /*46ba0*/  STL.64 [R1+0x5e98], R26 ;  /* 0x005e981a01007387 */ /* 0x010fe80000100a00 */
[----:B--2---:R0:W-:Y:S04]  /*46bb0*/  STL.64 [R1+0x5e90], R24 ;  /* 0x005e901801007387 */ /* 0x0041e80000100a00 */
[----:B0-----:R-:W2:Y:S04]  /*46bc0*/  LDL.LU.64 R24, [R1+0xe10] ;  /* 0x000e100001187983 */ /* 0x001ea80000300a00 */
[----:B------:R-:W2:Y:S04]  /*46bd0*/  LDL.LU.64 R26, [R1+0xe18] ;  /* 0x000e1800011a7983 */ /* 0x000ea80000300a00 */
[----:B------:R-:W4:Y:S04]  /*46be0*/  LDL.LU.64 R20, [R1+0xde0] ;  /* 0x000de00001147983 */ /* 0x000f280000300a00 */
[----:B------:R-:W2:Y:S01]  /*46bf0*/  LDL.LU.64 R22, [R1+0xde8] ;  /* 0x000de80001167983 */ /* 0x000ea20000300a00 */
[----:B---3--:R-:W-:Y:S03]  /*46c00*/  HMMA.16816.F32 R16, R12, R4, R16 ;  /* 0x000000040c10723c */ /* 0x008fe60000001810 */
[----:B--2---:R-:W-:Y:S04]  /*46c10*/  STL.64 [R1+0x5e78], R22 ;  /* 0x005e781601007387 */ /* 0x004fe80000100a00 */
[----:B----4-:R0:W-:Y:S04]  /*46c20*/  STL.64 [R1+0x5e70], R20 ;  /* 0x005e701401007387 */ /* 0x0101e80000100a00 */
[----:B0-----:R-:W2:Y:S04]  /*46c30*/  LDL.LU.64 R20, [R1+0xdf0] ;  /* 0x000df00001147983 */ /* 0x001ea80000300a00 */
[----:B------:R-:W2:Y:S04]  /*46c40*/  LDL.LU.64 R22, [R1+0xdf8] ;  /* 0x000df80001167983 */ /* 0x000ea80000300a00 */
[----:B------:R-:W-:Y:S04]  /*46c50*/  STL.64 [R1+0x5e48], R10 ;  /* 0x005e480a01007387 */ /* 0x000fe80000100a00 */
[----:B------:R0:W-:Y:S04]  /*46c60*/  STL.64 [R1+0x5e40], R8 ;  /* 0x005e400801007387 */ /* 0x0001e80000100a00 */
[----:B0-----:R-:W3:Y:S04]  /*46c70*/  LDL.LU.64 R8, [R1+0xdc0] ;  /* 0x000dc00001087983 */ /* 0x001ee80000300a00 */
[----:B------:R-:W4:Y:S04]  /*46c80*/  LDL.LU.64 R10, [R1+0xdc8] ;  /* 0x000dc800010a7983 */ /* 0x000f280000300a00 */
[----:B----4-:R-:W-:Y:S04]  /*46c90*/  STL.64 [R1+0x5e58], R10 ;  /* 0x005e580a01007387 */ /* 0x010fe80000100a00 */
[----:B---3--:R0:W-:Y:S04]  /*46ca0*/  STL.64 [R1+0x5e50], R8 ;  /* 0x005e500801007387 */ /* 0x0081e80000100a00 */
[----:B0-----:R-:W3:Y:S04]  /*46cb0*/  LDL.LU.64 R8, [R1+0xdd0] ;  /* 0x000dd00001087983 */ /* 0x001ee80000300a00 */
[----:B------:R-:W3:Y:S04]  /*46cc0*/  LDL.LU.64 R10, [R1+0xdd8] ;  /* 0x000dd800010a7983 */ /* 0x000ee80000300a00 */
[----:B------:R0:W-:Y:S04]  /*46cd0*/  STL.64 [R1+0xe60], R16 ;  /* 0x000e601001007387 */ /* 0x0001e80000100a00 */
[----:B------:R1:W-:Y:S01]  /*46ce0*/  STL.64 [R1+0xe68], R18 ;  /* 0x000e681201007387 */ /* 0x0003e20000100a00 */
[----:B0-----:R-:W-:-:S02]  /*46cf0*/  IMAD.MOV.U32 R16, RZ, RZ, R4 ;  /* 0x000000ffff107224 */ /* 0x001fc400078e0004 */
[----:B------:R-:W-:Y:S01]  /*46d00*/  IMAD.MOV.U32 R17, RZ, RZ, R5 ;  /* 0x000000ffff117224 */ /* 0x000fe200078e0005 */
[----:B-1----:R-:W4:Y:S01]  /*46d10*/  LDL.LU.64 R18, [R1+0x5ea0] ;  /* 0x005ea00001127983 */ /* 0x002f220000300a00 */
[----:B------:R-:W-:Y:S03]  /*46d20*/  HMMA.16816.F32 R4, R12, R6, R24 ;  /* 0x000000060c04723c */ /* 0x000fe60000001818 */
[----:B------:R-:W2:Y:S04]  /*46d30*/  LDL.LU.64 R26, [R1+0x5e98] ;  /* 0x005e9800011a7983 */ /* 0x000ea80000300a00 */
[----:B------:R-:W2:-:S12]  /*46d40*/  LDL.LU.64 R24, [R1+0x5e90] ;  /* 0x005e900001187983 */ /* 0x000e980000300a00 */
[----:B------:R0:W-:Y:S04]  /*46d50*/  STL.64 [R1+0xe50], R4 ;  /* 0x000e500401007387 */ /* 0x0001e80000100a00 */
[----:B------:R1:W-:Y:S04]  /*46d60*/  STL.64 [R1+0xe58], R6 ;  /* 0x000e580601007387 */ /* 0x0003e80000100a00 */
[----:B0-----:R-:W4:Y:S04]  /*46d70*/  LDL.LU.64 R4, [R1+0xdb0] ;  /* 0x000db00001047983 */ /* 0x001f280000300a00 */
[----:B-1----:R-:W4:Y:S01]  /*46d80*/  LDL.LU.64 R6, [R1+0xdb8] ;  /* 0x000db80001067983 */ /* 0x002f220000300a00 */
[----:B--2---:R-:W-:-:S15]  /*46d90*/  HMMA.16816.F32 R24, R12, R28, R24 ;  /* 0x0000001c0c18723c */ /* 0x004fde0000001818 */
[----:B------:R-:W-:-:S04]  /*46da0*/  NOP ;  /* 0x0000000000007918 */ /* 0x000fc80000000000 */
[----:B------:R-:W-:Y:S04]  /*46db0*/  STL.64 [R1+0xe40], R24 ;  /* 0x000e401801007387 */ /* 0x000fe80000100a00 */
[----:B------:R0:W-:Y:S04]  /*46dc0*/  STL.64 [R1+0xe48], R26 ;  /* 0x000e481a01007387 */ /* 0x0001e80000100a00 */
[----:B0-----:R-:W2:Y:S04]  /*46dd0*/  LDL.LU.64 R26, [R1+0x5e88] ;  /* 0x005e8800011a7983 */ /* 0x001ea80000300a00 */
[----:B------:R-:W3:Y:S04]  /*46de0*/  LDL.LU.64 R24, [R1+0x5e80] ;  /* 0x005e800001187983 */ /* 0x000ee80000300a00 */
[----:B------:R-:W-:Y:S01]  /*46df0*/  STL.64 [R1+0x5da8], R28 ;  /* 0x005da81c01007387 */ /* 0x000fe20000100a00 */
        /* <DEDUP_REMOVED lines=15> */
[----:B------:R-:W3:Y:S04]  /*46ef0*/  LDL.LU.64 R26, [R1+0xda8] ;  /* 0x000da800011a7983 */ /* 0x000ee80000300a00 */
[----:B------:R-:W3:Y:S01]  /*46f00*/  LDL.64 R28, [R1] ;  /* 0x00000000011c7983 */ /* 0x000ee20000100a00 */
        /* <DEDUP_REMOVED lines=12> */
[----:B------:R0:W-:Y:S02]  /*46fd0*/  STL.64 [R1+0x5dc8], R22 ;  /* 0x005dc81601007387 */ /* 0x0001e40000100a00 */
[----:B0-----:R-:W-:-:S02]  /*46fe0*/  IMAD.MOV.U32 R22, RZ, RZ, R16 ;  /* 0x000000ffff167224 */ /* 0x001fc400078e0010 */
[----:B------:R-:W-:Y:S01]  /*46ff0*/  IMAD.MOV.U32 R23, RZ, RZ, R17 ;  /* 0x000000ffff177224 */ /* 0x000fe200078e0011 */
[----:B------:R-:W3:Y:S04]  /*47000*/  LDL.LU R16, [R1+0x5e38] ;  /* 0x005e380001107983 */ /* 0x000ee80000300800 */
[----:B------:R-:W3:Y:S04]  /*47010*/  LDL.LU R17, [R1+0x5e34] ;  /* 0x005e340001117983 */ /* 0x000ee80000300800 */
[----:B------:R-:W-:Y:S04]  /*47020*/  STL.64 [R1+0x5dc0], R20 ;  /* 0x005dc01401007387 */ /* 0x000fe80000100a00 */
[----:B------:R4:W-:Y:S02]  /*47030*/  STL.64 [R1+0x5de0], R22 ;  /* 0x005de01601007387 */ /* 0x0009e40000100a00 */
[----:B----4-:R-:W-:Y:S02]  /*47040*/  HMMA.16816.F32 R20, R12, R18, R4 ;  /* 0x000000120c14723c */ /* 0x010fe40000001804 */
[----:B------:R-:W4:Y:S04]  /*47050*/  LDL.LU.64 R4, [R1+0xd80] ;  /* 0x000d800001047983 */ /* 0x000f280000300a00 */
[----:B------:R-:W3:-:S13]  /*47060*/  LDL.LU.64 R6, [R1+0xd88] ;  /* 0x000d880001067983 */ /* 0x000eda0000300a00 */
[----:B------:R2:W-:Y:S04]  /*47070*/  STL.64 [R1+0xdf0], R20 ;  /* 0x000df01401007387 */ /* 0x0005e80000100a00 */
[----:B------:R-:W-:Y:S01]  /*47080*/  STL.64 [R1+0xdf8], R22 ;  /* 0x000df81601007387 */ /* 0x000fe20000100a00 */
[----:B--2---:R-:W-:-:S03]  /*47090*/  IMAD.MOV.U32 R20, RZ, RZ, R11 ;  /* 0x000000ffff147224 */ /* 0x004fc600078e000b */
[----:B---3--:R-:W-:Y:S04]  /*470a0*/  STL.64 [R1+0x5e28], R6 ;  /* 0x005e280601007387 */ /* 0x008fe80000100a00 */
[----:B----4-:R0:W-:Y:S04]  /*470b0*/  STL.64 [R1+0x5e20], R4 ;  /* 0x005e200401007387 */ /* 0x0101e80000100a00 */
[----:B0-----:R-:W2:Y:S04]  /*470c0*/  LDL.LU.64 R4, [R1+0xd90] ;  /* 0x000d900001047983 */ /* 0x001ea80000300a00 */
[----:B------:R-:W2:Y:S04]  /*470d0*/  LDL.LU.64 R6, [R1+0xd98] ;  /* 0x000d980001067983 */ /* 0x000ea80000300a00 */
[----:B------:R-:W2:Y:S01]  /*470e0*/  LDL.LU R11, [R1+0x5e30] ;  /* 0x005e3000010b7983 */ /* 0x000ea20000300800 */
[----:B------:R-:W-:Y:S01]  /*470f0*/  HMMA.16816.F32 R24, R12, R16, R24 ;  /* 0x000000100c18723c */ /* 0x000fe20000001818 */
[----:B------:R-:W-:-:S15]  /*47100*/  IMAD.MOV.U32 R21, RZ, RZ, R0 ;  /* 0x000000ffff157224 */ /* 0x000fde00078e0000 */
[----:B------:R-:W-:-:S03]  /*47110*/  NOP ;  /* 0x0000000000007918 */ /* 0x000fc60000000000 */
[----:B------:R0:W-:Y:S04]  /*47120*/  STL.64 [R1+0xde0], R24 ;  /* 0x000de01801007387 */ /* 0x0001e80000100a00 */
[----:B------:R1:W-:Y:S04]  /*47130*/  STL.64 [R1+0xde8], R26 ;  /* 0x000de81a01007387 */ /* 0x0003e80000100a00 */
[----:B0-----:R-:W3:Y:S04]  /*47140*/  LDL.LU.64 R24, [R1+0xd60] ;  /* 0x000d600001187983 */ /* 0x001ee80000300a00 */
[----:B-1----:R-:W3:Y:S04]  /*47150*/  LDL.LU.64 R26, [R1+0xd68] ;  /* 0x000d6800011a7983 */ /* 0x002ee80000300a00 */
[----:B------:R-:W4:Y:S04]  /*47160*/  LDL.LU R0, [R1+0x1438] ;  /* 0x0014380001007983 */ /* 0x000f280000300800 */
[----:B------:R0:W-:Y:S04]  /*47170*/  STL.64 [R1+0x5df8], R20 ;  /* 0x005df81401007387 */ /* 0x0001e80000100a00 */
[----:B0-----:R-:W3:Y:S04]  /*47180*/  LDL.LU R20, [R1+0x1430] ;  /* 0x0014300001147983 */ /* 0x001ee80000300800 */
[----:B------:R-:W4:Y:S04]  /*47190*/  LDL.LU R21, [R1+0x143c] ;  /* 0x00143c0001157983 */ /* 0x000f280000300800 */
        /* <DEDUP_REMOVED lines=9> */
[----:B------:R-:W2:Y:S04]  /*47230*/  LDL.LU.64 R4, [R1+0x5e20] ;  /* 0x005e200001047983 */ /* 0x000ea80000300a00 */
[----:B------:R-:W3:Y:S04]  /*47240*/  LDL R22, [R1+0x18] ;  /* 0x0000180001167983 */ /* 0x000ee80000100800 */
[----:B------:R-:W3:Y:S01]  /*47250*/  LDL R23, [R1+0x1c] ;  /* 0x00001c0001177983 */ /* 0x000ee20000100800 */
[----:B--2---:R-:W-:-:S15]  /*47260*/  HMMA.16816.F32 R4, R12, R8, R4 ;  /* 0x000000080c04723c */ /* 0x004fde0000001804 */
[----:B------:R-:W-:-:S04]  /*47270*/  NOP ;  /* 0x0000000000007918 */ /* 0x000fc80000000000 */
[----:B------:R-:W-:Y:S04]  /*47280*/  STL.64 [R1+0xdc0], R4 ;  /* 0x000dc00401007387 */ /* 0x000fe80000100a00 */
[----:B------:R0:W-:Y:S04]  /*47290*/  STL.64 [R1+0xdc8], R6 ;  /* 0x000dc80601007387 */ /* 0x0001e80000100a00 */
[----:B0-----:R-:W3:Y:S04]  /*472a0*/  LDL.LU.64 R6, [R1+0x5e18] ;  /* 0x005e180001067983 */ /* 0x001ee80000300a00 */
[----:B------:R-:W2:Y:S04]  /*472b0*/  LDL.LU.64 R4, [R1+0x5e10] ;  /* 0x005e100001047983 */ /* 0x000ea80000300a00 */
[----:B------:R0:W-:Y:S04]  /*472c0*/  STL.64 [R1+0x5d80], R10 ;  /* 0x005d800a01007387 */ /* 0x0001e80000100a00 */
[----:B0-----:R-:W4:Y:S04]  /*472d0*/  LDL.LU R10, [R1+0x1428] ;  /* 0x00142800010a7983 */ /* 0x001f280000300800 */
[----:B------:R-:W4:Y:S04]  /*472e0*/  LDL.LU R11, [R1+0x1434] ;  /* 0x00143400010b7983 */ /* 0x000f280000300800 */
[----:B------:R0:W-:Y:S04]  /*472f0*/  STL.64 [R1+0x5d78], R8 ;  /* 0x005d780801007387 */ /* 0x0001e80000100a00 */
[----:B0-----:R-:W4:Y:S04]  /*47300*/  LDL.LU R8, [R1+0x1420] ;  /* 0x0014200001087983 */ /* 0x001f280000300800 */
[----:B------:R-:W4:Y:S01]  /*47310*/  LDL.LU R9, [R1+0x142c] ;  /* 0x00142c0001097983 */ /* 0x000f220000300800 */
[C---:B---3--:R-:W-:Y:S08]  /*47320*/  HMMA.16816.F32 R16, R12.reuse, R6, R16 ;  /* 0x000000060c10723c */ /* 0x048ff00000001810 */
[C---:B--2---:R-:W-:Y:S11]  /*47330*/  HMMA.16816.F32 R24, R12.reuse, R4, R24 ;  /* 0x000000040c18723c */ /* 0x044ff60000001818 */
[----:B------:R0:W-:Y:S04]  /*47340*/  STL.64 [R1+0xdb0], R16 ;  /* 0x000db01001007387 */ /* 0x0001e80000100a00 */
[----:B------:R1:W-:Y:S04]  /*47350*/  STL.64 [R1+0xdb8], R18 ;  /* 0x000db81201007387 */ /* 0x0003e80000100a00 */
[----:B0-----:R-:W2:Y:S04]  /*47360*/  LDL.LU.64 R16, [R1+0x1130] ;  /* 0x0011300001107983 */ /* 0x001ea80000300a00 */
[----:B-1----:R-:W2:Y:S04]  /*47370*/  LDL.LU.64 R18, [R1+0x1138] ;  /* 0x0011380001127983 */ /* 0x002ea80000300a00 */
[----:B------:R0:W-:Y:S04]  /*47380*/  STL.64 [R1+0xda0], R24 ;  /* 0x000da01801007387 */ /* 0x0001e80000100a00 */
[----:B------:R1:W-:Y:S04]  /*47390*/  STL.64 [R1+0xda8], R26 ;  /* 0x000da81a01007387 */ /* 0x0003e80000100a00 */
[----:B0-----:R-:W3:Y:S04]  /*473a0*/  LDL.LU.64 R24, [R1+0xd20] ;  /* 0x000d200001187983 */ /* 0x001ee80000300a00 */
[----:B-1----:R-:W2:Y:S04]  /*473b0*/  LDL.LU.64 R26, [R1+0xd28] ;  /* 0x000d2800011a7983 */ /* 0x002ea80000300a00 */
[----:B--2---:R-:W-:Y:S04]  /*473c0*/  STL.64 [R1+0x5dd8], R26 ;  /* 0x005dd81a01007387 */ /* 0x004fe80000100a00 */
[----:B---3--:R0:W-:Y:S04]  /*473d0*/  STL.64 [R1+0x5dd0], R24 ;  /* 0x005dd01801007387 */ /* 0x0081e80000100a00 */
[----:B0-----:R-:W2:Y:S04]  /*473e0*/  LDL.LU.64 R24, [R1+0xd30] ;  /* 0x000d300001187983 */ /* 0x001ea80000300a00 */
[----:B------:R-:W3:Y:S04]  /*473f0*/  LDL.LU.64 R26, [R1+0xd38] ;  /* 0x000d3800011a7983 */ /* 0x000ee80000300a00 */
[----:B---3--:R-:W-:Y:S04]  /*47400*/  STL.64 [R1+0x5df0], R26 ;  /* 0x005df01a01007387 */ /* 0x008fe80000100a00 */
[----:B--2---:R0:W-:Y:S04]  /*47410*/  STL.64 [R1+0x5de8], R24 ;  /* 0x005de81801007387 */ /* 0x0041e80000100a00 */
[----:B0-----:R-:W2:Y:S04]  /*47420*/  LDL.LU.64 R24, [R1+0xd40] ;  /* 0x000d400001187983 */ /* 0x001ea80000300a00 */
[----:B------:R-:W3:Y:S01]  /*47430*/  LDL.LU.64 R26, [R1+0xd48] ;  /* 0x000d4800011a7983 */ /* 0x000ee20000300a00 */
[----:B------:R-:W-:Y:S03]  /*47440*/  HMMA.16816.F32 R12, R12, R2, R16 ;  /* 0x000000020c0c723c */ /* 0x000fe60000001810 */
[----:B---3--:R-:W-:Y:S04]  /*47450*/  STL.64 [R1+0x5e08], R26 ;  /* 0x005e081a01007387 */ /* 0x008fe80000100a00 */
[----:B--2---:R0:W-:Y:S04]  /*47460*/  STL.64 [R1+0x5e00], R24 ;  /* 0x005e001801007387 */ /* 0x0041e80000100a00 */
[----:B0-----:R-:W2:Y:S04]  /*47470*/  LDL.LU.64 R24, [R1+0x1a0] ;  /* 0x0001a00001187983 */ /* 0x001ea80000300a00 */
[----:B------:R-:W2:Y:S04]  /*47480*/  LDL.LU.64 R26, [R1+0x1a8] ;  /* 0x0001a800011a7983 */ /* 0x000ea80000300a00 */
[----:B------:R0:W-:Y:S04]  /*47490*/  STL [R1+0x5d74], R4 ;  /* 0x005d740401007387 */ /* 0x0001e80000100800 */
[----:B0-----:R-:W3:Y:S04]  /*474a0*/  LDL.LU R4, [R1+0x1424] ;  /* 0x0014240001047983 */ /* 0x001ee80000300800 */
[----:B------:R0:W-:Y:S01]  /*474b0*/  STL [R1+0x5d70], R5 ;  /* 0x005d700501007387 */ /* 0x0001e20000100800 */
[----:B----4-:R-:W-:-:S03]  /*474c0*/  IMAD R0, R0, 0x100, R21 ;  /* 0x0000010000007824 */ /* 0x010fc600078e0215 */
[----:B------:R-:W4:Y:S04]  /*474d0*/  LDL.LU.64 R16, [R1+0xd00] ;  /* 0x000d000001107983 */ /* 0x000f280000300a00 */
[----:B------:R-:W4:Y:S04]  /*474e0*/  LDL.LU.64 R18, [R1+0xd08] ;  /* 0x000d080001127983 */ /* 0x000f280000300a00 */
[----:B------:R1:W-:Y:S04]  /*474f0*/  STL.64 [R1+0x300], R12 ;  /* 0x0003000c01007387 */ /* 0x0003e80000100a00 */
[----:B------:R1:W-:Y:S01]  /*47500*/  STL.64 [R1+0x308], R14 ;  /* 0x0003080e01007387 */ /* 0x0003e20000100a00 */
[----:B0-----:R-:W-:-:S05]  /*47510*/  IMAD R5, R10, 0x100, R9 ;  /* 0x000001000a057824 */ /* 0x001fca00078e0209 */
[----:B-1----:R-:W-:Y:S02]  /*47520*/  F2FP.F16.E4M3.UNPACK_B R13, R5 ;  /* 0x00000005ff0d723e */ /* 0x002fe400020006ff */
[----:B------:R-:W-:Y:S01]  /*47530*/  F2FP.F16.E4M3.UNPACK_B R15, R0 ;  /* 0x00000000ff0f723e */ /* 0x000fe200020006ff */
[----:B---3--:R-:W-:Y:S02]  /*47540*/  IMAD R8, R8, 0x100, R4 ;  /* 0x0000010008087824 */ /* 0x008fe400078e0204 */
[----:B------:R-:W-:-:S03]  /*47550*/  IMAD R4, R20, 0x100, R11 ;  /* 0x0000010014047824 */ /* 0x000fc600078e020b */
[----:B------:R-:W-:Y:S02]  /*47560*/  F2FP.F16.E4M3.UNPACK_B R12, R8 ;  /* 0x00000008ff0c723e */ /* 0x000fe400020006ff */
[----:B------:R-:W-:Y:S01]  /*47570*/  F2FP.F16.E4M3.UNPACK_B R14, R4 ;  /* 0x00000004ff0e723e */ /* 0x000fe200020006ff */
[----:B------:R-:W3:Y:S04]  /*47580*/  LDL.LU.64 R8, [R1+0xcf0] ;  /* 0x000cf00001087983 */ /* 0x000ee80000300a00 */
[----:B------:R-:W3:Y:S02]  /*47590*/  LDL.LU.64 R10, [R1+0xcf8] ;  /* 0x000cf800010a7983 */ /* 0x000ee40000300a00 */
        /* <DEDUP_REMOVED lines=14> */
[----:B------:R-:W2:Y:S01]  /*47680*/  LDL.LU.64 R24, [R1+0x5dd0] ;  /* 0x005dd00001187983 */ /* 0x000ea20000300a00 */
[----:B------:R-:W-:-:S02]  /*47690*/  IMAD.MOV.U32 R4, RZ, RZ, R28 ;  /* 0x000000ffff047224 */ /* 0x000fc400078e001c */
[----:B------:R-:W-:-:S10]  /*476a0*/  IMAD.MOV.U32 R5, RZ, RZ, R29 ;  /* 0x000000ffff057224 */ /* 0x000fd400078e001d */
        /* <DEDUP_REMOVED lines=8> */
[----:B0-----:R-:W4:Y:S04]  /*47730*/  LDL.LU.64 R26, [R1+0x5db8] ;  /* 0x005db800011a7983 */ /* 0x001f280000300a00 */
[----:B------:R-:W3:Y:S04]  /*47740*/  LDL.LU.64 R24, [R1+0x5db0] ;  /* 0x005db00001187983 */ /* 0x000ee80000300a00 */
[----:B------:R-:W2:Y:S04]  /*47750*/  LDL.LU.64 R28, [R1+0x5da8] ;  /* 0x005da800011c7983 */ /* 0x000ea80000300a00 */
[----:B------:R-:W-:Y:S04]  /*47760*/  STL.64 [R1+0x5d90], R6 ;  /* 0x005d900601007387 */ /* 0x000fe80000100a00 */
[----:B------:R0:W-:Y:S04]  /*47770*/  STL.64 [R1+0x5d88], R4 ;  /* 0x005d880401007387 */ /* 0x0001e80000100a00 */
[----:B0-----:R-:W2:Y:S04]  /*47780*/  LDL.LU.64 R4, [R1+0xd10] ;  /* 0x000d100001047983 */ /* 0x001ea80000300a00 */
[----:B------:R-:W2:Y:S02]  /*47790*/  LDL.LU.64 R6, [R1+0xd18] ;  /* 0x000d180001067983 */ /* 0x000ea40000300a00 */
[C---:B--2---:R-:W-:Y:S02]  /*477a0*/  HMMA.16816.F32 R4, R12.reuse, R28, R4 ;  /* 0x0000001c0c04723c */ /* 0x044fe40000001804 */
[----:B------:R-:W-:Y:S06]  /*477b0*/  STL.64 [R1+0x5d28], R28 ;  /* 0x005d281c01007387 */ /* 0x000fec0000100a00 */
[C---:B---3--:R-:W-:Y:S11]  /*477c0*/  HMMA.16816.F32 R8, R12.reuse, R24, R8 ;  /* 0x000000180c08723c */ /* 0x048ff60000001808 */
[----:B------:R-:W-:Y:S04]  /*477d0*/  STL.64 [R1+0xd50], R4 ;  /* 0x000d500401007387 */ /* 0x000fe80000100a00 */
[----:B------:R4:W-:Y:S02]  /*477e0*/  STL.64 [R1+0xd58], R6 ;  /* 0x000d580601007387 */ /* 0x0009e40000100a00 */
[----:B----4-:R-:W-:Y:S02]  /*477f0*/  HMMA.16816.F32 R4, R12, R26, R16 ;  /* 0x0000001a0c04723c */ /* 0x010fe40000001810 */
[----:B------:R-:W2:Y:S04]  /*47800*/  LDL.LU.64 R16, [R1+0xce0] ;  /* 0x000ce00001107983 */ /* 0x000ea80000300a00 */
[----:B------:R-:W2:-:S13]  /*47810*/  LDL.LU.64 R18, [R1+0xce8] ;  /* 0x000ce80001127983 */ /* 0x000e9a0000300a00 */
[----:B------:R0:W-:Y:S04]  /*47820*/  STL.64 [R1+0xd40], R4 ;  /* 0x000d400401007387 */ /* 0x0001e80000100a00 */
[----:B------:R1:W-:Y:S04]  /*47830*/  STL.64 [R1+0xd48], R6 ;  /* 0x000d480601007387 */ /* 0x0003e80000100a00 */
[----:B------:R-:W3:Y:S04]  /*47840*/  LDL.LU R0, [R1+0x1458] ;  /* 0x0014580001007983 */ /* 0x000ee80000300800 */
[----:B0-----:R-:W4:Y:S04]  /*47850*/  LDL.LU.64 R4, [R1+0xcc0] ;  /* 0x000cc00001047983 */ /* 0x001f280000300a00 */
[----:B-1----:R-:W4:Y:S04]  /*47860*/  LDL.LU.64 R6, [R1+0xcc8] ;  /* 0x000cc80001067983 */ /* 0x002f280000300a00 */
[----:B------:R0:W-:Y:S04]  /*47870*/  STL.64 [R1+0xd30], R8 ;  /* 0x000d300801007387 */ /* 0x0001e80000100a00 */
[----:B------:R1:W-:Y:S04]  /*47880*/  STL.64 [R1+0xd38], R10 ;  /* 0x000d380a01007387 */ /* 0x0003e80000100a00 */
[----:B0-----:R-:W3:Y:S04]  /*47890*/  LDL.LU.64 R8, [R1+0xcb0] ;  /* 0x000cb00001087983 */ /* 0x001ee80000300a00 */
[----:B-1----:R-:W3:Y:S04]  /*478a0*/  LDL.LU.64 R10, [R1+0xcb8] ;  /* 0x000cb800010a7983 */ /* 0x002ee80000300a00 */
[----:B------:R0:W-:Y:S04]  /*478b0*/  STL.64 [R1+0x5cf0], R26 ;  /* 0x005cf01a01007387 */ /* 0x0001e80000100a00 */
[----:B0-----:R-:W3:Y:S04]  /*478c0*/  LDL.LU R26, [R1+0x1450] ;  /* 0x00145000011a7983 */ /* 0x001ee80000300800 */
[----:B------:R-:W3:Y:S04]  /*478d0*/  LDL.LU R27, [R1+0x145c] ;  /* 0x00145c00011b7983 */ /* 0x000ee80000300800 */
[----:B------:R0:W-:Y:S04]  /*478e0*/  STL.64 [R1+0x5ce8], R24 ;  /* 0x005ce81801007387 */ /* 0x0001e80000100a00 */
[----:B0-----:R-:W4:Y:S04]  /*478f0*/  LDL.LU R24, [R1+0x1448] ;  /* 0x0014480001187983 */ /* 0x001f280000300800 */
[----:B------:R-:W4:Y:S01]  /*47900*/  LDL.LU R25, [R1+0x1454] ;  /* 0x0014540001197983 */ /* 0x000f220000300800 */
[C---:B--2---:R-:W-:Y:S03]  /*47910*/  HMMA.16816.F32 R16, R12.reuse, R22, R16 ;  /* 0x000000160c10723c */ /* 0x044fe60000001810 */
[----:B---3--:R-:W-:Y:S04]  /*47920*/  STL.64 [R1+0x5d68], R26 ;  /* 0x005d681a01007387 */ /* 0x008fe80000100a00 */
[----:B----4-:R0:W-:Y:S04]  /*47930*/  STL.64 [R1+0x5d60], R24 ;  /* 0x005d601801007387 */ /* 0x0101e80000100a00 */
[----:B0-----:R-:W2:Y:S04]  /*47940*/  LDL.LU.64 R24, [R1+0xcd0] ;  /* 0x000cd00001187983 */ /* 0x001ea80000300a00 */
[----:B------:R-:W2:Y:S04]  /*47950*/  LDL.LU.64 R26, [R1+0xcd8] ;  /* 0x000cd800011a7983 */ /* 0x000ea80000300a00 */
[----:B------:R-:W-:Y:S04]  /*47960*/  STL.64 [R1+0xd20], R16 ;  /* 0x000d201001007387 */ /* 0x000fe80000100a00 */
[----:B------:R0:W-:Y:S04]  /*47970*/  STL.64 [R1+0xd28], R18 ;  /* 0x000d281201007387 */ /* 0x0001e80000100a00 */
[----:B0-----:R-:W3:Y:S04]  /*47980*/  LDL.LU.64 R18, [R1+0x5da0] ;  /* 0x005da00001127983 */ /* 0x001ee80000300a00 */
[----:B------:R-:W4:Y:S01]  /*47990*/  LDL.LU.64 R16, [R1+0x5d98] ;  /* 0x005d980001107983 */ /* 0x000f220000300a00 */
[C---:B--2---:R-:W-:Y:S08]  /*479a0*/  HMMA.16816.F32 R24, R12.reuse, R20, R24 ;  /* 0x000000140c18723c */ /* 0x044ff00000001818 */
[C---:B---3--:R-:W-:Y:S08]  /*479b0*/  HMMA.16816.F32 R4, R12.reuse, R18, R4 ;  /* 0x000000120c04723c */ /* 0x048ff00000001804 */
[C---:B----4-:R-:W-:Y:S03]  /*479c0*/  HMMA.16816.F32 R8, R12.reuse, R16, R8 ;  /* 0x000000100c08723c */ /* 0x050fe60000001808 */
[----:B------:R0:W-:Y:S04]  /*479d0*/  STL.64 [R1+0xd10], R24 ;  /* 0x000d101801007387 */ /* 0x0001e80000100a00 */
[----:B------:R1:W-:Y:S04]  /*479e0*/  STL.64 [R1+0xd18], R26 ;  /* 0x000d181a01007387 */ /* 0x0003e80000100a00 */
[----:B0-----:R-:W2:Y:S04]  /*479f0*/  LDL.LU.64 R24, [R1+0xc80] ;  /* 0x000c800001187983 */ /* 0x001ea80000300a00 */
[----:B-1----:R-:W2:Y:S04]  /*47a00*/  LDL.LU.64 R26, [R1+0xc88] ;  /* 0x000c8800011a7983 */ /* 0x002ea80000300a00 */
[----:B------:R-:W-:Y:S04]  /*47a10*/  STL.64 [R1+0x5ce0], R22 ;  /* 0x005ce01601007387 */ /* 0x000fe80000100a00 */
[----:B------:R0:W-:Y:S04]  /*47a20*/  STL.64 [R1+0x5cd8], R20 ;  /* 0x005cd81401007387 */ /* 0x0001e80000100a00 */
[----:B0-----:R-:W3:Y:S04]  /*47a30*/  LDL.LU.64 R20, [R1+0xc90] ;  /* 0x000c900001147983 */ /* 0x001ee80000300a00 */
[----:B------:R-:W3:Y:S04]  /*47a40*/  LDL.LU.64 R22, [R1+0xc98] ;  /* 0x000c980001167983 */ /* 0x000ee80000300a00 */
[----:B------:R-:W-:Y:S04]  /*47a50*/  STL.64 [R1+0xd00], R4 ;  /* 0x000d000401007387 */ /* 0x000fe80000100a00 */
[----:B------:R0:W-:Y:S04]  /*47a60*/  STL.64 [R1+0xd08], R6 ;  /* 0x000d080601007387 */ /* 0x0001e80000100a00 */
[----:B0-----:R-:W2:Y:S04]  /*47a70*/  LDL.LU.64 R6, [R1+0x5d90] ;  /* 0x005d900001067983 */ /* 0x001ea80000300a00 */
[----:B------:R-:W4:Y:S04]  /*47a80*/  LDL.LU.64 R4, [R1+0x5d88] ;  /* 0x005d880001047983 */ /* 0x000f280000300a00 */
        /* <DEDUP_REMOVED lines=8> */
[C---:B--2---:R-:W-:Y:S08]  /*47b10*/  HMMA.16816.F32 R24, R12.reuse, R6, R24 ;  /* 0x000000060c18723c */ /* 0x044ff00000001818 */
[----:B---3--:R-:W-:-:S15]  /*47b20*/  HMMA.16816.F32 R16, R12, R10, R16 ;  /* 0x0000000a0c10723c */ /* 0x008fde0000001810 */
[----:B------:R-:W-:-:S04]  /*47b30*/  NOP ;  /* 0x0000000000007918 */ /* 0x000fc80000000000 */
[----:B------:R-:W-:Y:S04]  /*47b40*/  STL.64 [R1+0xce0], R16 ;  /* 0x000ce01001007387 */ /* 0x000fe80000100a00 */
[----:B------:R0:W-:Y:S02]  /*47b50*/  STL.64 [R1+0xce8], R18 ;  /* 0x000ce81201007387 */ /* 0x0001e40000100a00 */
[----:B0-----:R-:W-:Y:S02]  /*47b60*/  HMMA.16816.F32 R16, R12, R8, R20 ;  /* 0x000000080c10723c */ /* 0x001fe40000001814 */
[----:B------:R-:W2:Y:S04]  /*47b70*/  LDL.LU.64 R20, [R1+0x2a0] ;  /* 0x0002a00001147983 */ /* 0x000ea80000300a00 */
[----:B------:R-:W2:-:S13]  /*47b80*/  LDL.LU.64 R22, [R1+0x2a8] ;  /* 0x0002a80001167983 */ /* 0x000e9a0000300a00 */
[----:B------:R-:W-:Y:S04]  /*47b90*/  STL.64 [R1+0xcd0], R16 ;  /* 0x000cd01001007387 */ /* 0x000fe80000100a00 */
[----:B------:R4:W-:Y:S02]  /*47ba0*/  STL.64 [R1+0xcd8], R18 ;  /* 0x000cd81201007387 */ /* 0x0009e40000100a00 */
[----:B----4-:R-:W-:Y:S02]  /*47bb0*/  IMAD.MOV.U32 R18, RZ, RZ, R4 ;  /* 0x000000ffff127224 */ /* 0x010fe400078e0004 */
[----:B------:R-:W-:Y:S01]  /*47bc0*/  IMAD.MOV.U32 R19, RZ, RZ, R5 ;  /* 0x000000ffff137224 */ /* 0x000fe200078e0005 */
[----:B------:R-:W3:Y:S04]  /*47bd0*/  LDL.LU R4, [R1+0x5d74] ;  /* 0x005d740001047983 */ /* 0x000ee80000300800 */
[----:B------:R-:W3:Y:S04]  /*47be0*/  LDL.LU R5, [R1+0x5d70] ;  /* 0x005d700001057983 */ /* 0x000ee80000300800 */
[----:B------:R0:W-:Y:S04]  /*47bf0*/  STL.64 [R1+0x5cc0], R10 ;  /* 0x005cc00a01007387 */ /* 0x0001e80000100a00 */
[----:B0-----:R-:W4:Y:S04]  /*47c00*/  LDL.LU R10, [R1+0x1440] ;  /* 0x00144000010a7983 */ /* 0x001f280000300800 */
[----:B------:R-:W2:Y:S04]  /*47c10*/  LDL.LU R11, [R1+0x144c] ;  /* 0x00144c00010b7983 */ /* 0x000ea80000300800 */
[----:B------:R0:W-:Y:S04]  /*47c20*/  STL.64 [R1+0x5cb8], R8 ;  /* 0x005cb80801007387 */ /* 0x0001e80000100a00 */
[----:B0-----:R-:W4:Y:S04]  /*47c30*/  LDL.LU R9, [R1+0x1444] ;  /* 0x0014440001097983 */ /* 0x001f280000300800 */
[----:B------:R-:W-:Y:S04]  /*47c40*/  STL.64 [R1+0xcc0], R24 ;  /* 0x000cc01801007387 */ /* 0x000fe80000100a00 */
[----:B------:R0:W-:Y:S04]  /*47c50*/  STL.64 [R1+0xcc8], R26 ;  /* 0x000cc81a01007387 */ /* 0x0001e80000100a00 */
[----:B0-----:R-:W2:Y:S04]  /*47c60*/  LDL.LU.64 R26, [R1+0x5d68] ;  /* 0x005d6800011a7983 */ /* 0x001ea80000300a00 */
[----:B------:R-:W2:Y:S04]  /*47c70*/  LDL.LU.64 R24, [R1+0x5d60] ;  /* 0x005d600001187983 */ /* 0x000ea80000300a00 */
[----:B------:R-:W2:Y:S04]  /*47c80*/  LDL.64 R16, [R1+0x8] ;  /* 0x0000080001107983 */ /* 0x000ea80000100a00 */
[----:B------:R-:W-:Y:S04]  /*47c90*/  STL.64 [R1+0x5d38], R18 ;  /* 0x005d381201007387 */ /* 0x000fe80000100a00 */
[----:B--2---:R0:W-:Y:S04]  /*47ca0*/  STL.64 [R1+0x5d30], R16 ;  /* 0x005d301001007387 */ /* 0x0041e80000100a00 */
[----:B0-----:R-:W3:Y:S04]  /*47cb0*/  LDL.LU.64 R16, [R1+0xc70] ;  /* 0x000c700001107983 */ /* 0x001ee80000300a00 */
[----:B------:R-:W3:Y:S04]  /*47cc0*/  LDL.LU.64 R18, [R1+0xc78] ;  /* 0x000c780001127983 */ /* 0x000ee80000300a00 */
[----:B------:R-:W2:Y:S04]  /*47cd0*/  LDL.64 R28, [R1+0x10] ;  /* 0x00001000011c7983 */ /* 0x000ea80000100a00 */
[----:B------:R4:W-:Y:S02]  /*47ce0*/  STL.64 [R1+0x5ca0], R6 ;  /* 0x005ca00601007387 */ /* 0x0009e40000100a00 */
[----:B----4-:R-:W-:Y:S01]  /*47cf0*/  IMAD R7, R10, 0x100, R9 ;  /* 0x000001000a077824 */ /* 0x010fe200078e0209 */
[----:B---3--:R-:W-:-:S15]  /*47d00*/  HMMA.16816.F32 R16, R12, R4, R16 ;  /* 0x000000040c10723c */ /* 0x008fde0000001810 */
[----:B------:R-:W-:-:S04]  /*47d10*/  NOP ;  /* 0x0000000000007918 */ /* 0x000fc80000000000 */
[----:B------:R0:W-:Y:S04]  /*47d20*/  STL.64 [R1+0xcb0], R16 ;  /* 0x000cb01001007387 */ /* 0x0001e80000100a00 */
[----:B------:R-:W-:Y:S04]  /*47d30*/  STL.64 [R1+0xcb8], R18 ;  /* 0x000cb81201007387 */ /* 0x000fe80000100a00 */
[----:B------:R1:W-:Y:S04]  /*47d40*/  STL.64 [R1+0x5c98], R4 ;  /* 0x005c980401007387 */ /* 0x0003e80000100a00 */
[----:B0-----:R-:W3:Y:S01]  /*47d50*/  LDL.LU.64 R16, [R1+0xc50] ;  /* 0x000c500001107983 */ /* 0x001ee20000300a00 */
[----:B-1----:R-:W-:-:S02]  /*47d60*/  IMAD R4, R24, 0x100, R11 ;  /* 0x0000010018047824 */ /* 0x002fc400078e020b */
[----:B------:R-:W-:-:S15]  /*47d70*/  HMMA.16816.F32 R8, R12, R2, R20 ;  /* 0x000000020c08723c */ /* 0x000fde0000001814 */
[----:B------:R-:W-:-:S04]  /*47d80*/  NOP ;  /* 0x0000000000007918 */ /* 0x000fc80000000000 */
[----:B------:R-:W-:Y:S04]  /*47d90*/  STL.64 [R1+0x2f0], R8 ;  /* 0x0002f00801007387 */ /* 0x000fe80000100a00 */
[----:B------:R-:W-:Y:S04]  /*47da0*/  STL.64 [R1+0x2f8], R10 ;  /* 0x0002f80a01007387 */ /* 0x000fe80000100a00 */
[----:B------:R-:W4:Y:S01]  /*47db0*/  LDL.LU.64 R18, [R1+0xc58] ;  /* 0x000c580001127983 */ /* 0x000f220000300a00 */
[----:B------:R-:W-:Y:S02]  /*47dc0*/  IMAD R5, R26, 0x100, R25 ;  /* 0x000001001a057824 */ /* 0x000fe400078e0219 */
[----:B------:R-:W-:Y:S01]  /*47dd0*/  IMAD R0, R0, 0x100, R27 ;  /* 0x0000010000007824 */ /* 0x000fe200078e021b */
[----:B----4-:R0:W-:Y:S04]  /*47de0*/  STL.64 [R1+0x5d48], R18 ;  /* 0x005d481201007387 */ /* 0x0101e80000100a00 */
[----:B0-----:R-:W4:Y:S04]  /*47df0*/  LDL R18, [R1+0x18] ;  /* 0x0000180001127983 */ /* 0x001f280000100800 */
[----:B------:R-:W4:Y:S04]  /*47e00*/  LDL R19, [R1+0x1c] ;  /* 0x00001c0001137983 */ /* 0x000f280000100800 */
        /* <DEDUP_REMOVED lines=11> */
[----:B------:R-:W-:Y:S01]  /*47ec0*/  IMAD.MOV.U32 R15, RZ, RZ, R5 ;  /* 0x000000ffff0f7224 */ /* 0x000fe200078e0005 */
[----:B------:R-:W-:-:S02]  /*47ed0*/  F2FP.F16.E4M3.UNPACK_B R12, R7 ;  /* 0x00000007ff0c723e */ /* 0x000fc400020006ff */
[----:B------:R-:W-:Y:S01]  /*47ee0*/  F2FP.F16.E4M3.UNPACK_B R13, R4 ;  /* 0x00000004ff0d723e */ /* 0x000fe200020006ff */
[----:B---3--:R-:W-:Y:S04]  /*47ef0*/  STL.64 [R1+0x5d58], R26 ;  /* 0x005d581a01007387 */ /* 0x008fe80000100a00 */
[----:B--2---:R0:W-:Y:S04]  /*47f00*/  STL.64 [R1+0x5d50], R24 ;  /* 0x005d501801007387 */ /* 0x0041e80000100a00 */
[----:B0-----:R-:W4:Y:S04]  /*47f10*/  LDL.LU.64 R24, [R1+0x160] ;  /* 0x0001600001187983 */ /* 0x001f280000300a00 */
[----:B------:R-:W4:Y:S01]  /*47f20*/  LDL.LU.64 R26, [R1+0x168] ;  /* 0x00016800011a7983 */ /* 0x000f220000300a00 */
[----:B------:R-:W-:-:S02]  /*47f30*/  F2FP.F16.E4M3.UNPACK_B R14, R15 ;  /* 0x0000000fff0e723e */ /* 0x000fc400020006ff */
[----:B------:R-:W-:Y:S01]  /*47f40*/  F2FP.F16.E4M3.UNPACK_B R15, R0 ;  /* 0x00000000ff0f723e */ /* 0x000fe200020006ff */
[----:B------:R-:W2:Y:S04]  /*47f50*/  LDL.LU.64 R20, [R1+0xc10] ;  /* 0x000c100001147983 */ /* 0x000ea80000300a00 */
[----:B------:R-:W2:Y:S04]  /*47f60*/  LDL.LU.64 R22, [R1+0xc18] ;  /* 0x000c180001167983 */ /* 0x000ea80000300a00 */
[----:B------:R-:W3:Y:S04]  /*47f70*/  LDL.LU.64 R8, [R1+0xc00] ;  /* 0x000c000001087983 */ /* 0x000ee80000300a00 */
[----:B------:R-:W3:Y:S04]  /*47f80*/  LDL.LU.64 R10, [R1+0xc08] ;  /* 0x000c0800010a7983 */ /* 0x000ee80000300a00 */
[----:B------:R-:W-:Y:S04]  /*47f90*/  STL [R1+0x5c90], R2 ;  /* 0x005c900201007387 */ /* 0x000fe80000100800 */
[----:B------:R-:W-:Y:S04]  /*47fa0*/  STL [R1+0x5c8c], R3 ;  /* 0x005c8c0301007387 */ /* 0x000fe80000100800 */
[----:B------:R-:W2:Y:S04]  /*47fb0*/  LDL.LU.64 R4, [R1+0xbf0] ;  /* 0x000bf00001047983 */ /* 0x000ea80000300a00 */
[----:B------:R-:W2:Y:S01]  /*47fc0*/  LDL.LU.64 R6, [R1+0xbf8] ;  /* 0x000bf80001067983 */ /* 0x000ea20000300a00 */
[----:B----4-:R-:W-:Y:S03]  /*47fd0*/  HMMA.16816.F32 R16, R12, R18, R24 ;  /* 0x000000120c10723c */ /* 0x010fe60000001818 */
[----:B------:R-:W4:Y:S04]  /*47fe0*/  LDL.LU.64 R26, [R1+0x5d58] ;  /* 0x005d5800011a7983 */ /* 0x000f280000300a00 */
[----:B------:R-:W4:-:S12]  /*47ff0*/  LDL.LU.64 R24, [R1+0x5d50] ;  /* 0x005d500001187983 */ /* 0x000f180000300a00 */
        /* <DEDUP_REMOVED lines=9> */
[----:B------:R-:W4:Y:S01]  /*48090*/  LDL.LU.64 R16, [R1+0x5d30] ;  /* 0x005d300001107983 */ /* 0x000f220000300a00 */
[----:B------:R-:W-:-:S02]  /*480a0*/  IMAD.MOV.U32 R3, RZ, RZ, R28 ;  /* 0x000000ffff037224 */ /* 0x000fc400078e001c */
[----:B------:R-:W-:Y:S02]  /*480b0*/  IMAD.MOV.U32 R0, RZ, RZ, R29 ;  /* 0x000000ffff007224 */ /* 0x000fe400078e001d */
[----:B------:R-:W2:Y:S01]  /*480c0*/  LDL.LU.64 R28, [R1+0x5d28] ;  /* 0x005d2800011c7983 */ /* 0x000ea20000300a00 */
[----:B----4-:R-:W-:-:S15]  /*480d0*/  HMMA.16816.F32 R24, R12, R16, R24 ;  /* 0x000000100c18723c */ /* 0x010fde0000001818 */
[----:B------:R-:W-:-:S04]  /*480e0*/  NOP ;  /* 0x0000000000007918 */ /* 0x000fc80000000000 */
[----:B------:R-:W-:Y:S04]  /*480f0*/  STL.64 [R1+0xc80], R24 ;  /* 0x000c801801007387 */ /* 0x000fe80000100a00 */
[----:B------:R0:W-:Y:S04]  /*48100*/  STL.64 [R1+0xc88], R26 ;  /* 0x000c881a01007387 */ /* 0x0001e80000100a00 */
[----:B0-----:R-:W2:Y:S04]  /*48110*/  LDL.LU.64 R26, [R1+0x5d20] ;  /* 0x005d2000011a7983 */ /* 0x001ea80000300a00 */
[----:B------:R-:W2:Y:S01]  /*48120*/  LDL.LU.64 R24, [R1+0x5d18] ;  /* 0x005d180001187983 */ /* 0x000ea20000300a00 */
[----:B------:R-:W-:-:S02]  /*48130*/  IMAD.MOV.U32 R2, RZ, RZ, R17 ;  /* 0x000000ffff027224 */ /* 0x000fc400078e0011 */
[----:B--2---:R-:W-:Y:S01]  /*48140*/  HMMA.16816.F32 R16, R12, R18, R24 ;  /* 0x000000120c10723c */ /* 0x004fe20000001818 */
[----:B------:R-:W2:Y:S04]  /*48150*/  LDL.LU.64 R26, [R1+0x5d10] ;  /* 0x005d1000011a7983 */ /* 0x000ea80000300a00 */
[----:B------:R-:W2:-:S14]  /*48160*/  LDL.LU.64 R24, [R1+0x5d08] ;  /* 0x005d080001187983 */ /* 0x000e9c0000300a00 */
[----:B------:R-:W-:Y:S04]  /*48170*/  STL.64 [R1+0xc70], R16 ;  /* 0x000c701001007387 */ /* 0x000fe80000100a00 */
[----:B------:R0:W-:Y:S04]  /*48180*/  STL.64 [R1+0xc78], R18 ;  /* 0x000c781201007387 */ /* 0x0001e80000100a00 */
[----:B0-----:R-:W4:Y:S04]  /*48190*/  LDL.LU.64 R18, [R1+0x5d00] ;  /* 0x005d000001127983 */ /* 0x001f280000300a00 */
[----:B------:R-:W3:Y:S01]  /*481a0*/  LDL.LU.64 R16, [R1+0x5cf8] ;  /* 0x005cf80001107983 */ /* 0x000ee20000300a00 */
        /* <DEDUP_REMOVED lines=14> */
[----:B------:R1:W-:Y:S04]  /*48290*/  STL.64 [R1+0xc40], R8 ;  /* 0x000c400801007387 */ /* 0x0003e80000100a00 */
[----:B------:R1:W-:Y:S04]  /*482a0*/  STL.64 [R1+0xc48], R10 ;  /* 0x000c480a01007387 */ /* 0x0003e80000100a00 */
[----:B0-----:R-:W3:Y:S04]  /*482b0*/  LDL.LU.64 R24, [R1+0xbe0] ;  /* 0x000be00001187983 */ /* 0x001ee80000300a00 */
[----:B------:R-:W3:Y:S04]  /*482c0*/  LDL.LU.64 R26, [R1+0xbe8] ;  /* 0x000be800011a7983 */ /* 0x000ee80000300a00 */
[----:B-1----:R-:W3:Y:S04]  /*482d0*/  LDL.LU.64 R8, [R1+0xbc0] ;  /* 0x000bc00001087983 */ /* 0x002ee80000300a00 */
[----:B------:R-:W3:Y:S01]  /*482e0*/  LDL.LU.64 R10, [R1+0xbc8] ;  /* 0x000bc800010a7983 */ /* 0x000ee20000300a00 */
[----:B--2---:R-:W-:-:S15]  /*482f0*/  HMMA.16816.F32 R4, R12, R22, R4 ;  /* 0x000000160c04723c */ /* 0x004fde0000001804 */
[----:B------:R-:W-:-:S04]  /*48300*/  NOP ;  /* 0x0000000000007918 */ /* 0x000fc80000000000 */
[----:B------:R-:W-:Y:S04]  /*48310*/  STL.64 [R1+0xc30], R4 ;  /* 0x000c300401007387 */ /* 0x000fe80000100a00 */
[----:B------:R-:W-:Y:S04]  /*48320*/  STL.64 [R1+0xc38], R6 ;  /* 0x000c380601007387 */ /* 0x000fe80000100a00 */
[----:B---3--:R-:W-:Y:S04]  /*48330*/  STL.64 [R1+0x5cd0], R10 ;  /* 0x005cd00a01007387 */ /* 0x008fe80000100a00 */
[----:B------:R0:W-:Y:S04]  /*48340*/  STL.64 [R1+0x5cc8], R8 ;  /* 0x005cc80801007387 */ /* 0x0001e80000100a00 */
[----:B0-----:R-:W4:Y:S04]  /*48350*/  LDL.LU.64 R8, [R1+0xbd0] ;  /* 0x000bd00001087983 */ /* 0x001f280000300a00 */
[----:B------:R-:W4:Y:S04]  /*48360*/  LDL.LU.64 R10, [R1+0xbd8] ;  /* 0x000bd800010a7983 */ /* 0x000f280000300a00 */
[----:B------:R-:W2:Y:S04]  /*48370*/  LDL.LU.64 R4, [R1+0xba0] ;  /* 0x000ba00001047983 */ /* 0x000ea80000300a00 */
[----:B------:R-:W3:Y:S01]  /*48380*/  LDL.LU.64 R6, [R1+0xba8] ;  /* 0x000ba80001067983 */ /* 0x000ee20000300a00 */
[C---:B------:R-:W-:Y:S08]  /*48390*/  HMMA.16816.F32 R24, R12.reuse, R20, R24 ;  /* 0x000000140c18723c */ /* 0x040ff00000001818 */
[C---:B----4-:R-:W-:Y:S01]  /*483a0*/  HMMA.16816.F32 R8, R12.reuse, R18, R8 ;  /* 0x000000120c08723c */ /* 0x050fe20000001808 */
[----:B---3--:R-:W-:Y:S04]  /*483b0*/  STL.64 [R1+0x5cb0], R6 ;  /* 0x005cb00601007387 */ /* 0x008fe80000100a00 */
[----:B--2---:R0:W-:Y:S04]  /*483c0*/  STL.64 [R1+0x5ca8], R4 ;  /* 0x005ca80401007387 */ /* 0x0041e80000100a00 */
[----:B0-----:R-:W2:Y:S04]  /*483d0*/  LDL.LU.64 R4, [R1+0xbb0] ;  /* 0x000bb00001047983 */ /* 0x001ea80000300a00 */
[----:B------:R-:W2:Y:S04]  /*483e0*/  LDL.LU.64 R6, [R1+0xbb8] ;  /* 0x000bb80001067983 */ /* 0x000ea80000300a00 */
[----:B------:R0:W-:Y:S04]  /*483f0*/  STL.64 [R1+0xc20], R24 ;  /* 0x000c201801007387 */ /* 0x0001e80000100a00 */
[----:B------:R1:W-:Y:S04]  /*48400*/  STL.64 [R1+0xc28], R26 ;  /* 0x000c281a01007387 */ /* 0x0003e80000100a00 */
[----:B0-----:R-:W3:Y:S04]  /*48410*/  LDL.LU R24, [R1+0x146c] ;  /* 0x00146c0001187983 */ /* 0x001ee80000300800 */
[----:B------:R-:W3:Y:S04]  /*48420*/  LDL.LU R25, [R1+0x1468] ;  /* 0x0014680001197983 */ /* 0x000ee80000300800 */
[----:B-1----:R-:W4:Y:S04]  /*48430*/  LDL.LU R26, [R1+0x1474] ;  /* 0x00147400011a7983 */ /* 0x002f280000300800 */
[----:B------:R-:W4:Y:S04]  /*48440*/  LDL.LU R27, [R1+0x1470] ;  /* 0x00147000011b7983 */ /* 0x000f280000300800 */
[----:B------:R0:W-:Y:S04]  /*48450*/  STL.64 [R1+0x5c08], R22 ;  /* 0x005c081601007387 */ /* 0x0001e80000100a00 */
[----:B0-----:R-:W2:Y:S04]  /*48460*/  LDL.LU R22, [R1+0x1464] ;  /* 0x0014640001167983 */ /* 0x001ea80000300800 */
[----:B------:R-:W2:Y:S04]  /*48470*/  LDL.LU R23, [R1+0x1460] ;  /* 0x0014600001177983 */ /* 0x000ea80000300800 */
[----:B------:R-:W-:Y:S04]  /*48480*/  STL.64 [R1+0x5c00], R20 ;  /* 0x005c001401007387 */ /* 0x000fe80000100a00 */
        /* <DEDUP_REMOVED lines=28> */
[----:B0-----:R-:W2:Y:S04]  /*48650*/  LDL.LU.64 R8, [R1+0xb90] ;  /* 0x000b900001087983 */ /* 0x001ea80000300a00 */
[----:B------:R-:W2:Y:S02]  /*48660*/  LDL.LU.64 R10, [R1+0xb98] ;  /* 0x000b9800010a7983 */ /* 0x000ea40000300a00 */
[----:B--2---:R-:W-:-:S15]  /*48670*/  HMMA.16816.F32 R8, R12, R6, R8 ;  /* 0x000000060c08723c */ /* 0x004fde0000001808 */
[----:B------:R-:W-:-:S04]  /*48680*/  NOP ;  /* 0x0000000000007918 */ /* 0x000fc80000000000 */
[----:B------:R-:W-:Y:S04]  /*48690*/  STL.64 [R1+0xbd0], R8 ;  /* 0x000bd00801007387 */ /* 0x000fe80000100a00 */
[----:B------:R3:W-:Y:S02]  /*486a0*/  STL.64 [R1+0xbd8], R10 ;  /* 0x000bd80a01007387 */ /* 0x0007e40000100a00 */
[----:B---3--:R-:W-:Y:S02]  /*486b0*/  HMMA.16816.F32 R8, R12, R4, R16 ;  /* 0x000000040c08723c */ /* 0x008fe40000001810 */
[----:B------:R0:W-:Y:S04]  /*486c0*/  STL.64 [R1+0x5c28], R6 ;  /* 0x005c280601007387 */ /* 0x0001e80000100a00 */
[----:B0-----:R-:W2:-:S13]  /*486d0*/  LDL R6, [R1] ;  /* 0x0000000001067983 */ /* 0x001e9a0000100800 */
[----:B------:R-:W-:Y:S04]  /*486e0*/  STL.64 [R1+0xbc0], R8 ;  /* 0x000bc00801007387 */ /* 0x000fe80000100a00 */
[----:B------:R-:W-:Y:S04]  /*486f0*/  STL.64 [R1+0xbc8], R10 ;  /* 0x000bc80a01007387 */ /* 0x000fe80000100a00 */
[----:B------:R-:W2:Y:S04]  /*48700*/  LDL R7, [R1+0x4] ;  /* 0x0000040001077983 */ /* 0x000ea80000100800 */
[----:B------:R0:W-:Y:S04]  /*48710*/  STL.64 [R1+0x5c20], R4 ;  /* 0x005c200401007387 */ /* 0x0001e80000100a00 */
[----:B0-----:R-:W3:Y:S01]  /*48720*/  LDL R4, [R1+0x8] ;  /* 0x0000080001047983 */ /* 0x001ee20000100800 */
[----:B------:R-:W-:-:S03]  /*48730*/  IMAD.MOV.U32 R5, RZ, RZ, R2 ;  /* 0x000000ffff057224 */ /* 0x000fc600078e0002 */
[----:B------:R-:W3:Y:S01]  /*48740*/  LDL.LU R2, [R1+0x5c90] ;  /* 0x005c900001027983 */ /* 0x000ee20000300800 */
[----:B------:R-:W-:-:S03]  /*48750*/  IMAD R16, R23, 0x100, R22 ;  /* 0x0000010017107824 */ /* 0x000fc600078e0216 */
[----:B--2---:R0:W-:Y:S02]  /*48760*/  STL.64 [R1+0x5c40], R6 ;  /* 0x005c400601007387 */ /* 0x0041e40000100a00 */
[----:B0-----:R-:W-:Y:S02]  /*48770*/  IMAD.MOV.U32 R6, RZ, RZ, R3 ;  /* 0x000000ffff067224 */ /* 0x001fe400078e0003 */
[----:B------:R-:W-:Y:S01]  /*48780*/  IMAD.MOV.U32 R7, RZ, RZ, R0 ;  /* 0x000000ffff077224 */ /* 0x000fe200078e0000 */
[----:B------:R-:W2:Y:S04]  /*48790*/  LDL.LU R3, [R1+0x147c] ;  /* 0x00147c0001037983 */ /* 0x000ea80000300800 */
[----:B------:R-:W2:Y:S04]  /*487a0*/  LDL.LU R0, [R1+0x1478] ;  /* 0x0014780001007983 */ /* 0x000ea80000300800 */
[----:B---3--:R0:W-:Y:S04]  /*487b0*/  STL.64 [R1+0x5c58], R4 ;  /* 0x005c580401007387 */ /* 0x0081e80000100a00 */
[----:B------:R-:W-:Y:S04]  /*487c0*/  STL.64 [R1+0x5c70], R6 ;  /* 0x005c700601007387 */ /* 0x000fe80000100a00 */
[----:B------:R1:W-:Y:S04]  /*487d0*/  STL [R1+0x5c88], R16 ;  /* 0x005c881001007387 */ /* 0x0003e80000100800 */
[----:B0-----:R-:W3:Y:S04]  /*487e0*/  LDL R4, [R1+0x18] ;  /* 0x0000180001047983 */ /* 0x001ee80000100800 */
[----:B------:R-:W3:Y:S04]  /*487f0*/  LDL R5, [R1+0x1c] ;  /* 0x00001c0001057983 */ /* 0x000ee80000100800 */
[----:B-1----:R-:W2:Y:S01]  /*48800*/  LDL.LU.64 R16, [R1+0x10f0] ;  /* 0x0010f00001107983 */ /* 0x002ea20000300a00 */
[----:B------:R-:W-:-:S03]  /*48810*/  IMAD R7, R25, 0x100, R24 ;  /* 0x0000010019077824 */ /* 0x000fc600078e0218 */
[----:B------:R-:W2:Y:S01]  /*48820*/  LDL.LU.64 R18, [R1+0x10f8] ;  /* 0x0010f80001127983 */ /* 0x000ea20000300a00 */
[----:B----4-:R-:W-:-:S03]  /*48830*/  IMAD R6, R27, 0x100, R26 ;  /* 0x000001001b067824 */ /* 0x010fc600078e021a */
[----:B------:R-:W4:Y:S04]  /*48840*/  LDL.LU.64 R24, [R1+0xb30] ;  /* 0x000b300001187983 */ /* 0x000f280000300a00 */
[----:B------:R-:W2:Y:S04]  /*48850*/  LDL.LU.64 R26, [R1+0xb38] ;  /* 0x000b3800011a7983 */ /* 0x000ea80000300a00 */
[----:B--2---:R-:W-:Y:S04]  /*48860*/  STL.64 [R1+0x5c38], R26 ;  /* 0x005c381a01007387 */ /* 0x004fe80000100a00 */
[----:B----4-:R0:W-:Y:S04]  /*48870*/  STL.64 [R1+0x5c30], R24 ;  /* 0x005c301801007387 */ /* 0x0101e80000100a00 */
[----:B0-----:R-:W2:Y:S04]  /*48880*/  LDL.LU.64 R24, [R1+0xb40] ;  /* 0x000b400001187983 */ /* 0x001ea80000300a00 */
[----:B------:R-:W4:Y:S04]  /*48890*/  LDL.LU.64 R26, [R1+0xb48] ;  /* 0x000b4800011a7983 */ /* 0x000f280000300a00 */
[----:B----4-:R-:W-:Y:S04]  /*488a0*/  STL.64 [R1+0x5c50], R26 ;  /* 0x005c501a01007387 */ /* 0x010fe80000100a00 */
[----:B--2---:R0:W-:Y:S04]  /*488b0*/  STL.64 [R1+0x5c48], R24 ;  /* 0x005c481801007387 */ /* 0x0041e80000100a00 */
[----:B0-----:R-:W2:Y:S04]  /*488c0*/  LDL.LU.64 R24, [R1+0xb50] ;  /* 0x000b500001187983 */ /* 0x001ea80000300a00 */
[----:B------:R-:W4:Y:S04]  /*488d0*/  LDL.LU.64 R26, [R1+0xb58] ;  /* 0x000b5800011a7983 */ /* 0x000f280000300a00 */
[----:B----4-:R-:W-:Y:S04]  /*488e0*/  STL.64 [R1+0x5c68], R26 ;  /* 0x005c681a01007387 */ /* 0x010fe80000100a00 */
[----:B--2---:R0:W-:Y:S04]  /*488f0*/  STL.64 [R1+0x5c60], R24 ;  /* 0x005c601801007387 */ /* 0x0041e80000100a00 */
[----:B0-----:R-:W2:Y:S04]  /*48900*/  LDL.LU.64 R24, [R1+0xb60] ;  /* 0x000b600001187983 */ /* 0x001ea80000300a00 */
[----:B------:R-:W4:Y:S01]  /*48910*/  LDL.LU.64 R26, [R1+0xb68] ;  /* 0x000b6800011a7983 */ /* 0x000f220000300a00 */
[----:B------:R-:W-:-:S03]  /*48920*/  IMAD R0, R0, 0x100, R3 ;  /* 0x0000010000007824 */ /* 0x000fc600078e0203 */
[----:B----4-:R-:W-:Y:S04]  /*48930*/  STL.64 [R1+0x5c80], R26 ;  /* 0x005c801a01007387 */ /* 0x010fe80000100a00 */
[----:B--2---:R0:W-:Y:S04]  /*48940*/  STL.64 [R1+0x5c78], R24 ;  /* 0x005c781801007387 */ /* 0x0041e80000100a00 */
[----:B0-----:R-:W3:Y:S04]  /*48950*/  LDL.LU.64 R24, [R1+0xb70] ;  /* 0x000b700001187983 */ /* 0x001ee80000300a00 */
[----:B------:R-:W3:Y:S04]  /*48960*/  LDL.LU.64 R26, [R1+0xb78] ;  /* 0x000b7800011a7983 */ /* 0x000ee80000300a00 */
[----:B------:R-:W2:Y:S04]  /*48970*/  LDL.LU.64 R20, [R1+0xb20] ;  /* 0x000b200001147983 */ /* 0x000ea80000300a00 */
[----:B------:R-:W2:Y:S04]  /*48980*/  LDL.LU.64 R22, [R1+0xb28] ;  /* 0x000b280001167983 */ /* 0x000ea80000300a00 */
[----:B------:R-:W4:Y:S04]  /*48990*/  LDL.LU.64 R8, [R1+0xb10] ;  /* 0x000b100001087983 */ /* 0x000f280000300a00 */
[----:B------:R-:W4:Y:S04]  /*489a0*/  LDL.LU.64 R10, [R1+0xb18] ;  /* 0x000b1800010a7983 */ /* 0x000f280000300a00 */
[----:B------:R-:W2:Y:S02]  /*489b0*/  LDL.LU R3, [R1+0x5c8c] ;  /* 0x005c8c0001037983 */ /* 0x000ea40000300800 */
[----:B--2---:R-:W-:Y:S02]  /*489c0*/  HMMA.16816.F32 R12, R12, R2, R16 ;  /* 0x000000020c0c723c */ /* 0x004fe40000001810 */
[----:B------:R-:W2:Y:S04]  /*489d0*/  LDL.LU R16, [R1+0x5c88] ;  /* 0x005c880001107983 */ /* 0x000ea80000300800 */
[----:B------:R-:W-:Y:S04]  /*489e0*/  STL [R1+0x5bcc], R2 ;  /* 0x005bcc0201007387 */ /* 0x000fe80000100800 */
[----:B------:R-:W-:Y:S09]  /*489f0*/  STL [R1+0x5bc8], R3 ;  /* 0x005bc80301007387 */ /* 0x000ff20000100800 */
[----:B------:R0:W-:Y:S04]  /*48a00*/  STL.64 [R1+0x2e0], R12 ;  /* 0x0002e00c01007387 */ /* 0x0001e80000100a00 */
[----:B------:R1:W-:Y:S01]  /*48a10*/  STL.64 [R1+0x2e8], R14 ;  /* 0x0002e80e01007387 */ /* 0x0003e20000100a00 */
[----:B0-----:R-:W-:-:S02]  /*48a20*/  F2FP.F16.E4M3.UNPACK_B R13, R7 ;  /* 0x00000007ff0d723e */ /* 0x001fc400020006ff */
[----:B-1----:R-:W-:Y:S02]  /*48a30*/  F2FP.F16.E4M3.UNPACK_B R14, R6 ;  /* 0x00000006ff0e723e */ /* 0x002fe400020006ff */
[----:B------:R-:W-:Y:S02]  /*48a40*/  F2FP.F16.E4M3.UNPACK_B R15, R0 ;  /* 0x00000000ff0f723e */ /* 0x000fe400020006ff */
[----:B--2---:R-:W-:Y:S02]  /*48a50*/  F2FP.F16.E4M3.UNPACK_B R12, R16 ;  /* 0x00000010ff0c723e */ /* 0x004fe400020006ff */
[----:B------:R-:W2:Y:S04]  /*48a60*/  LDL.LU.64 R16, [R1+0xb00] ;  /* 0x000b000001107983 */ /* 0x000ea80000300a00 */
[----:B------:R-:W2:Y:S01]  /*48a70*/  LDL.LU.64 R18, [R1+0xb08] ;  /* 0x000b080001127983 */ /* 0x000ea20000300a00 */
[----:B---3--:R-:W-:Y:S03]  /*48a80*/  HMMA.16816.F32 R4, R12, R4, R24 ;  /* 0x000000040c04723c */ /* 0x008fe60000001818 */
[----:B------:R-:W3:Y:S04]  /*48a90*/  LDL.LU.64 R26, [R1+0x5c80] ;  /* 0x005c8000011a7983 */ /* 0x000ee80000300a00 */
[----:B------:R-:W3:-:S12]  /*48aa0*/  LDL.LU.64 R24, [R1+0x5c78] ;  /* 0x005c780001187983 */ /* 0x000ed80000300a00 */
[----:B------:R-:W-:Y:S04]  /*48ab0*/  STL.64 [R1+0xbb0], R4 ;  /* 0x000bb00401007387 */ /* 0x000fe80000100a00 */
[----:B------:R0:W-:Y:S04]  /*48ac0*/  STL.64 [R1+0xbb8], R6 ;  /* 0x000bb80601007387 */ /* 0x0001e80000100a00 */
[----:B0-----:R-:W3:Y:S02]  /*48ad0*/  LDL.LU.64 R6, [R1+0x5c70] ;  /* 0x005c700001067983 */ /* 0x001ee40000300a00 */
[----:B---3--:R-:W-:Y:S02]  /*48ae0*/  HMMA.16816.F32 R4, R12, R6, R24 ;  /* 0x000000060c04723c */ /* 0x008fe40000001818 */
[----:B------:R-:W3:Y:S04]  /*48af0*/  LDL.LU.64 R26, [R1+0x5c68] ;  /* 0x005c6800011a7983 */ /* 0x000ee80000300a00 */
[----:B------:R-:W3:-:S13]  /*48b00*/  LDL.LU.64 R24, [R1+0x5c60] ;  /* 0x005c600001187983 */ /* 0x000eda0000300a00 */
[----:B------:R0:W-:Y:S04]  /*48b10*/  STL.64 [R1+0xba0], R4 ;  /* 0x000ba00401007387 */ /* 0x0001e80000100a00 */
[----:B------:R3:W-:Y:S04]  /*48b20*/  STL.64 [R1+0xba8], R6 ;  /* 0x000ba80601007387 */ /* 0x0007e80000100a00 */
[----:B0-----:R-:W3:Y:S02]  /*48b30*/  LDL.LU.64 R4, [R1+0x5c58] ;  /* 0x005c580001047983 */ /* 0x001ee40000300a00 */
[----:B---3--:R-:W-:Y:S02]  /*48b40*/  HMMA.16816.F32 R4, R12, R4, R24 ;  /* 0x000000040c04723c */ /* 0x008fe40000001818 */
[----:B------:R-:W3:Y:S04]  /*48b50*/  LDL.LU.64 R26, [R1+0x5c50] ;  /* 0x005c5000011a7983 */ /* 0x000ee80000300a00 */
[----:B------:R-:W3:-:S13]  /*48b60*/  LDL.LU.64 R24, [R1+0x5c48] ;  /* 0x005c480001187983 */ /* 0x000eda0000300a00 */
[----:B------:R-:W-:Y:S04]  /*48b70*/  STL.64 [R1+0xb90], R4 ;  /* 0x000b900401007387 */ /* 0x000fe80000100a00 */
[----:B------:R0:W-:Y:S04]  /*48b80*/  STL.64 [R1+0xb98], R6 ;  /* 0x000b980601007387 */ /* 0x0001e80000100a00 */
[----:B0-----:R-:W3:Y:S02]  /*48b90*/  LDL.LU.64 R6, [R1+0x5c40] ;  /* 0x005c400001067983 */ /* 0x001ee40000300a00 */
[----:B---3--:R-:W-:Y:S02]  /*48ba0*/  HMMA.16816.F32 R4, R12, R6, R24 ;  /* 0x000000060c04723c */ /* 0x008fe40000001818 */
[----:B------:R-:W3:Y:S04]  /*48bb0*/  LDL.LU.64 R26, [R1+0x5c38] ;  /* 0x005c3800011a7983 */ /* 0x000ee80000300a00 */
[----:B------:R-:W3:-:S13]  /*48bc0*/  LDL.LU.64 R24, [R1+0x5c30] ;  /* 0x005c300001187983 */ /* 0x000eda0000300a00 */
[----:B------:R-:W-:Y:S04]  /*48bd0*/  STL.64 [R1+0xb80], R4 ;  /* 0x000b800401007387 */ /* 0x000fe80000100a00 */
[----:B------:R0:W-:Y:S04]  /*48be0*/  STL.64 [R1+0xb88], R6 ;  /* 0x000b880601007387 */ /* 0x0001e80000100a00 */
[----:B0-----:R-:W2:Y:S04]  /*48bf0*/  LDL.LU.64 R6, [R1+0x5c28] ;  /* 0x005c280001067983 */ /* 0x001ea80000300a00 */
[----:B------:R-:W2:Y:S01]  /*48c00*/  LDL.LU.64 R4, [R1+0x5c20] ;  /* 0x005c200001047983 */ /* 0x000ea20000300a00 */
[----:B---3--:R-:W-:-:S15]  /*48c10*/  HMMA.16816.F32 R24, R12, R28, R24 ;  /* 0x0000001c0c18723c */ /* 0x008fde0000001818 */
[----:B------:R-:W-:-:S04]  /*48c20*/  NOP ;  /* 0x0000000000007918 */ /* 0x000fc80000000000 */
[----:B------:R-:W-:Y:S04]  /*48c30*/  STL.64 [R1+0xb70], R24 ;  /* 0x000b701801007387 */ /* 0x000fe80000100a00 */
[----:B------:R0:W-:Y:S04]  /*48c40*/  STL.64 [R1+0xb78], R26 ;  /* 0x000b781a01007387 */ /* 0x0001e80000100a00 */
[----:B0-----:R-:W3:Y:S04]  /*48c50*/  LDL.LU.64 R26, [R1+0x5c18] ;  /* 0x005c1800011a7983 */ /* 0x001ee80000300a00 */
[----:B------:R-:W4:Y:S01]  /*48c60*/  LDL.LU.64 R24, [R1+0x5c10] ;  /* 0x005c100001187983 */ /* 0x000f220000300a00 */
[C---:B---3--:R-:W-:Y:S08]  /*48c70*/  HMMA.16816.F32 R20, R12.reuse, R26, R20 ;  /* 0x0000001a0c14723c */ /* 0x048ff00000001814 */
[C---:B----4-:R-:W-:Y:S11]  /*48c80*/  HMMA.16816.F32 R8, R12.reuse, R24, R8 ;  /* 0x000000180c08723c */ /* 0x050ff60000001808 */
[----:B------:R-:W-:Y:S04]  /*48c90*/  STL.64 [R1+0xb60], R20 ;  /* 0x000b601401007387 */ /* 0x000fe80000100a00 */
[----:B------:R0:W-:Y:S04]  /*48ca0*/  STL.64 [R1+0xb68], R22 ;  /* 0x000b681601007387 */ /* 0x0001e80000100a00 */
[----:B0-----:R-:W2:Y:S04]  /*48cb0*/  LDL.LU.64 R22, [R1+0x5c08] ;  /* 0x005c080001167983 */ /* 0x001ea80000300a00 */
[----:B------:R-:W3:Y:S04]  /*48cc0*/  LDL.LU.64 R20, [R1+0x5c00] ;  /* 0x005c000001147983 */ /* 0x000ee80000300a00 */
[----:B------:R0:W-:Y:S04]  /*48cd0*/  STL.64 [R1+0xb50], R8 ;  /* 0x000b500801007387 */ /* 0x0001e80000100a00 */
[----:B------:R1:W-:Y:S04]  /*48ce0*/  STL.64 [R1+0xb58], R10 ;  /* 0x000b580a01007387 */ /* 0x0003e80000100a00 */
[----:B0-----:R-:W4:Y:S04]  /*48cf0*/  LDL.LU.64 R8, [R1+0xae0] ;  /* 0x000ae00001087983 */ /* 0x001f280000300a00 */
[----:B-1----:R-:W4:Y:S04]  /*48d00*/  LDL.LU.64 R10, [R1+0xae8] ;  /* 0x000ae800010a7983 */ /* 0x002f280000300a00 */
[----:B------:R-:W3:Y:S04]  /*48d10*/  LDL.LU R0, [R1+0x1498] ;  /* 0x0014980001007983 */ /* 0x000ee80000300800 */
[----:B------:R-:W-:Y:S04]  /*48d20*/  STL.64 [R1+0x5b90], R26 ;  /* 0x005b901a01007387 */ /* 0x000fe80000100a00 */
[----:B------:R0:W-:Y:S04]  /*48d30*/  STL.64 [R1+0x5b88], R24 ;  /* 0x005b881801007387 */ /* 0x0001e80000100a00 */
[----:B0-----:R-:W3:Y:S04]  /*48d40*/  LDL.LU.64 R24, [R1+0xaf0] ;  /* 0x000af00001187983 */ /* 0x001ee80000300a00 */
[----:B------:R-:W3:Y:S01]  /*48d50*/  LDL.LU.64 R26, [R1+0xaf8] ;  /* 0x000af800011a7983 */ /* 0x000ee20000300a00 */
[C---:B--2---:R-:W-:Y:S08]  /*48d60*/  HMMA.16816.F32 R16, R12.reuse, R22, R16 ;  /* 0x000000160c10723c */ /* 0x044ff00000001810 */
[C---:B---3--:R-:W-:Y:S11]  /*48d70*/  HMMA.16816.F32 R24, R12.reuse, R20, R24 ;  /* 0x000000140c18723c */ /* 0x048ff60000001818 */
[----:B------:R-:W-:Y:S04]  /*48d80*/  STL.64 [R1+0xb40], R16 ;  /* 0x000b401001007387 */ /* 0x000fe80000100a00 */
[----:B------:R0:W-:Y:S04]  /*48d90*/  STL.64 [R1+0xb48], R18 ;  /* 0x000b481201007387 */ /* 0x0001e80000100a00 */
[----:B0-----:R-:W4:Y:S04]  /*48da0*/  LDL.LU.64 R18, [R1+0x5bf8] ;  /* 0x005bf80001127983 */ /* 0x001f280000300a00 */
[----:B------:R-:W2:Y:S04]  /*48db0*/  LDL.LU.64 R16, [R1+0x5bf0] ;  /* 0x005bf00001107983 */ /* 0x000ea80000300a00 */
[----:B------:R-:W3:Y:S04]  /*48dc0*/  LDL.LU R2, [R1+0x1484] ;  /* 0x0014840001027983 */ /* 0x000ee80000300800 */
[----:B------:R-:W2:Y:S04]  /*48dd0*/  LDL.LU R3, [R1+0x148c] ;  /* 0x00148c0001037983 */ /* 0x000ea80000300800 */
[----:B------:R0:W-:Y:S04]  /*48de0*/  STL.64 [R1+0xb30], R24 ;  /* 0x000b301801007387 */ /* 0x0001e80000100a00 */
[----:B------:R1:W-:Y:S04]  /*48df0*/  STL.64 [R1+0xb38], R26 ;  /* 0x000b381a01007387 */ /* 0x0003e80000100a00 */
[----:B0-----:R-:W2:Y:S04]  /*48e00*/  LDL.64 R24, [R1+0x18] ;  /* 0x0000180001187983 */ /* 0x001ea80000100a00 */
[----:B-1----:R-:W2:Y:S01]  /*48e10*/  LDL.64 R26, [R1+0x10] ;  /* 0x00001000011a7983 */ /* 0x002ea20000100a00 */
[C---:B----4-:R-:W-:Y:S03]  /*48e20*/  HMMA.16816.F32 R8, R12.reuse, R18, R8 ;  /* 0x000000120c08723c */ /* 0x050fe60000001808 */
[----:B--2---:R-:W-:Y:S04]  /*48e30*/  STL.64 [R1+0x5bc0], R26 ;  /* 0x005bc01a01007387 */ /* 0x004fe80000100a00 */
[----:B------:R0:W-:Y:S04]  /*48e40*/  STL.64 [R1+0x5bb8], R24 ;  /* 0x005bb81801007387 */ /* 0x0001e80000100a00 */
[----:B0-----:R-:W2:Y:S04]  /*48e50*/  LDL.LU.64 R24, [R1+0xac0] ;  /* 0x000ac00001187983 */ /* 0x001ea80000300a00 */
[----:B------:R-:W2:Y:S04]  /*48e60*/  LDL.LU.64 R26, [R1+0xac8] ;  /* 0x000ac800011a7983 */ /* 0x000ea80000300a00 */
[----:B------:R-:W-:Y:S04]  /*48e70*/  STL.64 [R1+0x5b70], R22 ;  /* 0x005b701601007387 */ /* 0x000fe80000100a00 */
[----:B------:R0:W-:Y:S04]  /*48e80*/  STL.64 [R1+0x5b68], R20 ;  /* 0x005b681401007387 */ /* 0x0001e80000100a00 */
[----:B0-----:R-:W4:Y:S04]  /*48e90*/  LDL.LU.64 R20, [R1+0xad0] ;  /* 0x000ad00001147983 */ /* 0x001f280000300a00 */
[----:B------:R-:W4:Y:S04]  /*48ea0*/  LDL.LU.64 R22, [R1+0xad8] ;  /* 0x000ad80001167983 */ /* 0x000f280000300a00 */
[----:B------:R-:W-:Y:S04]  /*48eb0*/  STL.64 [R1+0xb20], R8 ;  /* 0x000b200801007387 */ /* 0x000fe80000100a00 */
[----:B------:R0:W-:Y:S04]  /*48ec0*/  STL.64 [R1+0xb28], R10 ;  /* 0x000b280a01007387 */ /* 0x0001e80000100a00 */
[----:B0-----:R-:W2:Y:S04]  /*48ed0*/  LDL.LU.64 R10, [R1+0x5be8] ;  /* 0x005be800010a7983 */ /* 0x001ea80000300a00 */
[----:B------:R-:W3:Y:S01]  /*48ee0*/  LDL.LU.64 R8, [R1+0x5be0] ;  /* 0x005be00001087983 */ /* 0x000ee20000300a00 */
[C---:B----4-:R-:W-:Y:S08]  /*48ef0*/  HMMA.16816.F32 R20, R12.reuse, R16, R20 ;  /* 0x000000100c14723c */ /* 0x050ff00000001814 */
[C---:B--2---:R-:W-:Y:S11]  /*48f00*/  HMMA.16816.F32 R24, R12.reuse, R10, R24 ;  /* 0x0000000a0c18723c */ /* 0x044ff60000001818 */
        /* <DEDUP_REMOVED lines=8> */
[----:B------:R0:W-:Y:S04]  /*48f90*/  STL.64 [R1+0xb00], R24 ;  /* 0x000b001801007387 */ /* 0x0001e80000100a00 */
[----:B------:R1:W-:Y:S04]  /*48fa0*/  STL.64 [R1+0xb08], R26 ;  /* 0x000b081a01007387 */ /* 0x0003e80000100a00 */
[----:B0-----:R-:W4:Y:S04]  /*48fb0*/  LDL.LU.64 R24, [R1+0x1120] ;  /* 0x0011200001187983 */ /* 0x001f280000300a00 */
[----:B-1----:R-:W2:Y:S01]  /*48fc0*/  LDL.LU.64 R26, [R1+0x1128] ;  /* 0x00112800011a7983 */ /* 0x002ea20000300a00 */
[C---:B---3--:R-:W-:Y:S03]  /*48fd0*/  HMMA.16816.F32 R16, R12.reuse, R8, R16 ;  /* 0x000000080c10723c */ /* 0x048fe60000001810 */
[----:B--2---:R-:W-:Y:S04]  /*48fe0*/  STL.64 [R1+0x5bd8], R26 ;  /* 0x005bd81a01007387 */ /* 0x004fe80000100a00 */
[----:B----4-:R0:W-:Y:S04]  /*48ff0*/  STL.64 [R1+0x5bd0], R24 ;  /* 0x005bd01801007387 */ /* 0x0101e80000100a00 */
[----:B0-----:R-:W2:Y:S04]  /*49000*/  LDL.LU.64 R24, [R1+0xa90] ;  /* 0x000a900001187983 */ /* 0x001ea80000300a00 */
[----:B------:R-:W2:Y:S04]  /*49010*/  LDL.LU.64 R26, [R1+0xa98] ;  /* 0x000a9800011a7983 */ /* 0x000ea80000300a00 */
[----:B------:R0:W-:Y:S04]  /*49020*/  STL [R1+0x5b40], R10 ;  /* 0x005b400a01007387 */ /* 0x0001e80000100800 */
[----:B0-----:R-:W3:Y:S04]  /*49030*/  LDL.LU R10, [R1+0x149c] ;  /* 0x00149c00010a7983 */ /* 0x001ee80000300800 */
[----:B------:R0:W-:Y:S04]  /*49040*/  STL [R1+0x5b3c], R11 ;  /* 0x005b3c0b01007387 */ /* 0x0001e80000100800 */
[----:B0-----:R-:W4:Y:S04]  /*49050*/  LDL.LU R11, [R1+0x1490] ;  /* 0x00149000010b7983 */ /* 0x001f280000300800 */
[----:B------:R0:W-:Y:S04]  /*49060*/  STL [R1+0x5b38], R8 ;  /* 0x005b380801007387 */ /* 0x0001e80000100800 */
[----:B0-----:R-:W3:Y:S04]  /*49070*/  LDL.LU R8, [R1+0x1488] ;  /* 0x0014880001087983 */ /* 0x001ee80000300800 */
[----:B------:R-:W-:Y:S04]  /*49080*/  STL.64 [R1+0xaf0], R16 ;  /* 0x000af01001007387 */ /* 0x000fe80000100a00 */
[----:B------:R-:W-:Y:S04]  /*49090*/  STL.64 [R1+0xaf8], R18 ;  /* 0x000af81201007387 */ /* 0x000fe80000100a00 */
[----:B------:R0:W-:Y:S04]  /*490a0*/  STL [R1+0x5b34], R9 ;  /* 0x005b340901007387 */ /* 0x0001e80000100800 */
[----:B0-----:R-:W4:Y:S01]  /*490b0*/  LDL.LU R9, [R1+0x1480] ;  /* 0x0014800001097983 */ /* 0x001f220000300800 */
[----:B------:R-:W-:Y:S03]  /*490c0*/  HMMA.16816.F32 R16, R12, R6, R20 ;  /* 0x000000060c10723c */ /* 0x000fe60000001814 */
[----:B------:R-:W4:Y:S04]  /*490d0*/  LDL.LU.64 R20, [R1+0xa80] ;  /* 0x000a800001147983 */ /* 0x000f280000300a00 */
[----:B------:R-:W4:-:S12]  /*490e0*/  LDL.LU.64 R22, [R1+0xa88] ;  /* 0x000a880001167983 */ /* 0x000f180000300a00 */
[----:B------:R0:W-:Y:S04]  /*490f0*/  STL.64 [R1+0xae0], R16 ;  /* 0x000ae01001007387 */ /* 0x0001e80000100a00 */
[----:B------:R1:W-:Y:S04]  /*49100*/  STL.64 [R1+0xae8], R18 ;  /* 0x000ae81201007387 */ /* 0x0003e80000100a00 */
[----:B0-----:R-:W4:Y:S04]  /*49110*/  LDL.LU.64 R16, [R1+0xa70] ;  /* 0x000a700001107983 */ /* 0x001f280000300a00 */
[----:B-1----:R-:W4:Y:S04]  /*49120*/  LDL.LU.64 R18, [R1+0xa78] ;  /* 0x000a780001127983 */ /* 0x002f280000300a00 */
[----:B------:R0:W-:Y:S04]  /*49130*/  STL [R1+0x5b30], R7 ;  /* 0x005b300701007387 */ /* 0x0001e80000100800 */
[----:B0-----:R-:W4:Y:S01]  /*49140*/  LDL.LU R7, [R1+0x1494] ;  /* 0x0014940001077983 */ /* 0x001f220000300800 */
[----:B--2---:R-:W-:-:S15]  /*49150*/  HMMA.16816.F32 R24, R12, R4, R24 ;  /* 0x000000040c18723c */ /* 0x004fde0000001818 */
[----:B------:R-:W-:-:S04]  /*49160*/  NOP ;  /* 0x0000000000007918 */ /* 0x000fc80000000000 */
[----:B------:R-:W-:Y:S04]  /*49170*/  STL.64 [R1+0xad0], R24 ;  /* 0x000ad01801007387 */ /* 0x000fe80000100a00 */
[----:B------:R0:W-:Y:S04]  /*49180*/  STL.64 [R1+0xad8], R26 ;  /* 0x000ad81a01007387 */ /* 0x0001e80000100a00 */
[----:B0-----:R-:W2:Y:S04]  /*49190*/  LDL.LU.64 R26, [R1+0x5bd8] ;  /* 0x005bd800011a7983 */ /* 0x001ea80000300a00 */
[----:B------:R-:W2:Y:S01]  /*491a0*/  LDL.LU.64 R24, [R1+0x5bd0] ;  /* 0x005bd00001187983 */ /* 0x000ea20000300a00 */
[----:B---3--:R-:W-:-:S02]  /*491b0*/  IMAD R8, R8, 0x100, R3 ;  /* 0x0000010008087824 */ /* 0x008fc400078e0203 */
[----:B----4-:R-:W-:Y:S02]  /*491c0*/  IMAD R9, R9, 0x100, R2 ;  /* 0x0000010009097824 */ /* 0x010fe400078e0202 */
[----:B------:R-:W2:Y:S04]  /*491d0*/  LDL.LU R2, [R1+0x5bcc] ;  /* 0x005bcc0001027983 */ /* 0x000ea80000300800 */
[----:B------:R-:W2:Y:S01]  /*491e0*/  LDL.LU R3, [R1+0x5bc8] ;  /* 0x005bc80001037983 */ /* 0x000ea20000300800 */
[----:B------:R-:W-:Y:S02]  /*491f0*/  IMAD R0, R0, 0x100, R10 ;  /* 0x0000010000007824 */ /* 0x000fe400078e020a */
[----:B------:R-:W-:Y:S02]  /*49200*/  IMAD R7, R11, 0x100, R7 ;  /* 0x000001000b077824 */ /* 0x000fe400078e0207 */
[----:B------:R-:W3:Y:S01]  /*49210*/  LDL.64 R10, [R1+0x8] ;  /* 0x00000800010a7983 */ /* 0x000ee20000100a00 */
[----:B--2---:R-:W-:Y:S03]  /*49220*/  HMMA.16816.F32 R12, R12, R2, R24 ;  /* 0x000000020c0c723c */ /* 0x004fe60000001818 */
[----:B------:R-:W2:Y:S04]  /*49230*/  LDL.LU.64 R26, [R1+0x5bc0] ;  /* 0x005bc000011a7983 */ /* 0x000ea80000300a00 */
[----:B------:R-:W4:Y:S04]  /*49240*/  LDL.LU.64 R24, [R1+0x5bb8] ;  /* 0x005bb80001187983 */ /* 0x000f280000300a00 */
[----:B------:R-:W-:Y:S04]  /*49250*/  STL [R1+0x5b2c], R2 ;  /* 0x005b2c0201007387 */ /* 0x000fe80000100800 */
[----:B------:R-:W-:Y:S04]  /*49260*/  STL [R1+0x5b28], R3 ;  /* 0x005b280301007387 */ /* 0x000fe80000100800 */
[----:B------:R0:W-:Y:S04]  /*49270*/  STL.64 [R1+0x2d0], R12 ;  /* 0x0002d00c01007387 */ /* 0x0001e80000100a00 */
[----:B------:R1:W-:Y:S01]  /*49280*/  STL.64 [R1+0x2d8], R14 ;  /* 0x0002d80e01007387 */ /* 0x0003e20000100a00 */
[----:B0-----:R-:W-:-:S02]  /*49290*/  F2FP.F16.E4M3.UNPACK_B R12, R9 ;  /* 0x00000009ff0c723e */ /* 0x001fc400020006ff */
[----:B------:R-:W-:Y:S02]  /*492a0*/  F2FP.F16.E4M3.UNPACK_B R13, R8 ;  /* 0x00000008ff0d723e */ /* 0x000fe400020006ff */
[----:B-1----:R-:W-:Y:S02]  /*492b0*/  F2FP.F16.E4M3.UNPACK_B R14, R7 ;  /* 0x00000007ff0e723e */ /* 0x002fe400020006ff */
[----:B------:R-:W-:-:S07]  /*492c0*/  F2FP.F16.E4M3.UNPACK_B R15, R0 ;  /* 0x00000000ff0f723e */ /* 0x000fce00020006ff */
[C---:B----4-:R-:W-:Y:S08]  /*492d0*/  HMMA.16816.F32 R20, R12.reuse, R24, R20 ;  /* 0x000000180c14723c */ /* 0x050ff00000001814 */
[----:B--2---:R-:W-:Y:S01]  /*492e0*/  HMMA.16816.F32 R16, R12, R26, R16 ;  /* 0x0000001a0c10723c */ /* 0x004fe20000001810 */
[----:B------:R-:W-:Y:S02]  /*492f0*/  IMAD.MOV.U32 R2, RZ, RZ, R24 ;  /* 0x000000ffff027224 */ /* 0x000fe400078e0018 */
[----:B------:R-:W-:-:S02]  /*49300*/  IMAD.MOV.U32 R0, RZ, RZ, R25 ;  /* 0x000000ffff007224 */ /* 0x000fc400078e0019 */
[----:B------:R-:W-:Y:S02]  /*49310*/  IMAD.MOV.U32 R7, RZ, RZ, R26 ;  /* 0x000000ffff077224 */ /* 0x000fe400078e001a */
[----:B------:R-:W-:-:S04]  /*49320*/  IMAD.MOV.U32 R3, RZ, RZ, R27 ;  /* 0x000000ffff037224 */ /* 0x000fc800078e001b */
[----:B------:R-:W-:Y:S04]  /*49330*/  STL.64 [R1+0xac0], R20 ;  /* 0x000ac01401007387 */ /* 0x000fe80000100a00 */
[----:B------:R-:W-:Y:S04]  /*49340*/  STL.64 [R1+0xac8], R22 ;  /* 0x000ac81601007387 */ /* 0x000fe80000100a00 */
[----:B------:R-:W-:Y:S04]  /*49350*/  STL.64 [R1+0xab0], R16 ;  /* 0x000ab01001007387 */ /* 0x000fe80000100a00 */
[----:B------:R-:W-:Y:S04]  /*49360*/  STL.64 [R1+0xab8], R18 ;  /* 0x000ab81201007387 */ /* 0x000fe80000100a00 */
[----:B------:R-:W2:Y:S04]  /*49370*/  LDL.LU.64 R24, [R1+0xa40] ;  /* 0x000a400001187983 */ /* 0x000ea80000300a00 */
[----:B------:R-:W4:Y:S04]  /*49380*/  LDL.LU.64 R26, [R1+0xa48] ;  /* 0x000a4800011a7983 */ /* 0x000f280000300a00 */
[----:B----4-:R-:W-:Y:S04]  /*49390*/  STL.64 [R1+0x5ba0], R26 ;  /* 0x005ba01a01007387 */ /* 0x010fe80000100a00 */
[----:B--2---:R0:W-:Y:S04]  /*493a0*/  STL.64 [R1+0x5b98], R24 ;  /* 0x005b981801007387 */ /* 0x0041e80000100a00 */
[----:B0-----:R-:W2:Y:S04]  /*493b0*/  LDL.LU.64 R24, [R1+0xa50] ;  /* 0x000a500001187983 */ /* 0x001ea80000300a00 */
[----:B------:R-:W4:Y:S04]  /*493c0*/  LDL.LU.64 R26, [R1+0xa58] ;  /* 0x000a5800011a7983 */ /* 0x000f280000300a00 */
[----:B----4-:R-:W-:Y:S04]  /*493d0*/  STL.64 [R1+0x5bb0], R26 ;  /* 0x005bb01a01007387 */ /* 0x010fe80000100a00 */
[----:B--2---:R0:W-:Y:S04]  /*493e0*/  STL.64 [R1+0x5ba8], R24 ;  /* 0x005ba81801007387 */ /* 0x0041e80000100a00 */
[----:B0-----:R-:W3:Y:S04]  /*493f0*/  LDL.LU.64 R24, [R1+0xa60] ;  /* 0x000a600001187983 */ /* 0x001ee80000300a00 */
[----:B------:R-:W3:Y:S04]  /*49400*/  LDL.LU.64 R26, [R1+0xa68] ;  /* 0x000a6800011a7983 */ /* 0x000ee80000300a00 */
[----:B------:R-:W2:Y:S04]  /*49410*/  LDL.LU.64 R20, [R1+0xa20] ;  /* 0x000a200001147983 */ /* 0x000ea80000300a00 */
[----:B------:R-:W4:Y:S01]  /*49420*/  LDL.LU.64 R22, [R1+0xa28] ;  /* 0x000a280001167983 */ /* 0x000f220000300a00 */
[C---:B---3--:R-:W-:Y:S03]  /*49430*/  HMMA.16816.F32 R24, R12.reuse, R10, R24 ;  /* 0x0000000a0c18723c */ /* 0x048fe60000001818 */
[----:B----4-:R-:W-:Y:S04]  /*49440*/  STL.64 [R1+0x5b80], R22 ;  /* 0x005b801601007387 */ /* 0x010fe80000100a00 */
[----:B--2---:R0:W-:Y:S04]  /*49450*/  STL.64 [R1+0x5b78], R20 ;  /* 0x005b781401007387 */ /* 0x0041e80000100a00 */
[----:B0-----:R-:W2:Y:S04]  /*49460*/  LDL.LU.64 R20, [R1+0xa30] ;  /* 0x000a300001147983 */ /* 0x001ea80000300a00 */
[----:B------:R-:W2:Y:S04]  /*49470*/  LDL.LU.64 R22, [R1+0xa38] ;  /* 0x000a380001167983 */ /* 0x000ea80000300a00 */
[----:B------:R-:W3:Y:S04]  /*49480*/  LDL.LU.64 R16, [R1+0xa10] ;  /* 0x000a100001107983 */ /* 0x000ee80000300a00 */
[----:B------:R-:W3:Y:S04]  /*49490*/  LDL.LU.64 R18, [R1+0xa18] ;  /* 0x000a180001127983 */ /* 0x000ee80000300a00 */
[----:B------:R0:W-:Y:S04]  /*494a0*/  STL.64 [R1+0x5b50], R6 ;  /* 0x005b500601007387 */ /* 0x0001e80000100a00 */
[----:B0-----:R-:W4:Y:S04]  /*494b0*/  LDL.64 R6, [R1] ;  /* 0x0000000001067983 */ /* 0x001f280000100a00 */
[----:B------:R-:W-:Y:S04]  /*494c0*/  STL.64 [R1+0x5b48], R4 ;  /* 0x005b480401007387 */ /* 0x000fe80000100a00 */
[----:B------:R-:W-:Y:S04]  /*494d0*/  STL.64 [R1+0xaa0], R24 ;  /* 0x000aa01801007387 */ /* 0x000fe80000100a00 */
[----:B------:R0:W-:Y:S04]  /*494e0*/  STL.64 [R1+0xaa8], R26 ;  /* 0x000aa81a01007387 */ /* 0x0001e80000100a00 */
[----:B0-----:R-:W4:Y:S04]  /*494f0*/  LDL.LU.64 R26, [R1+0x5bb0] ;  /* 0x005bb000011a7983 */ /* 0x001f280000300a00 */
[----:B------:R-:W4:Y:S02]  /*49500*/  LDL.LU.64 R24, [R1+0x5ba8] ;  /* 0x005ba80001187983 */ /* 0x000f240000300a00 */
[----:B----4-:R-:W-:-:S15]  /*49510*/  HMMA.16816.F32 R24, R12, R6, R24 ;  /* 0x000000060c18723c */ /* 0x010fde0000001818 */
[----:B------:R-:W-:-:S04]  /*49520*/  NOP ;  /* 0x0000000000007918 */ /* 0x000fc80000000000 */
[----:B------:R-:W-:Y:S04]  /*49530*/  STL.64 [R1+0xa90], R24 ;  /* 0x000a901801007387 */ /* 0x000fe80000100a00 */
[----:B------:R0:W-:Y:S04]  /*49540*/  STL.64 [R1+0xa98], R26 ;  /* 0x000a981a01007387 */ /* 0x0001e80000100a00 */
[----:B0-----:R-:W4:Y:S04]  /*49550*/  LDL.LU.64 R26, [R1+0x5ba0] ;  /* 0x005ba000011a7983 */ /* 0x001f280000300a00 */
[----:B------:R-:W4:Y:S01]  /*49560*/  LDL.LU.64 R24, [R1+0x5b98] ;  /* 0x005b980001187983 */ /* 0x000f220000300a00 */
[----:B------:R-:W-:-:S02]  /*49570*/  IMAD.MOV.U32 R8, RZ, RZ, R10 ;  /* 0x000000ffff087224 */ /* 0x000fc400078e000a */
[----:B------:R-:W-:Y:S02]  /*49580*/  IMAD.MOV.U32 R9, RZ, RZ, R11 ;  /* 0x000000ffff097224 */ /* 0x000fe400078e000b */
[----:B------:R-:W-:Y:S02]  /*49590*/  IMAD.MOV.U32 R10, RZ, RZ, R6 ;  /* 0x000000ffff0a7224 */ /* 0x000fe400078e0006 */
[----:B------:R-:W-:Y:S01]  /*495a0*/  IMAD.MOV.U32 R11, RZ, RZ, R7 ;  /* 0x000000ffff0b7224 */ /* 0x000fe200078e0007 */
[----:B------:R-:W2:Y:S04]  /*495b0*/  LDL.LU.64 R4, [R1+0x9f0] ;  /* 0x0009f00001047983 */ /* 0x000ea80000300a00 */
[----:B------:R-:W2:Y:S01]  /*495c0*/  LDL.LU.64 R6, [R1+0x9f8] ;  /* 0x0009f80001067983 */ /* 0x000ea20000300a00 */
[----:B----4-:R-:W-:-:S15]  /*495d0*/  HMMA.16816.F32 R24, R12, R28, R24 ;  /* 0x0000001c0c18723c */ /* 0x010fde0000001818 */
[----:B------:R-:W-:-:S04]  /*495e0*/  NOP ;  /* 0x0000000000007918 */ /* 0x000fc80000000000 */
[----:B------:R-:W-:Y:S04]  /*495f0*/  STL.64 [R1+0xa80], R24 ;  /* 0x000a801801007387 */ /* 0x000fe80000100a00 */
[----:B------:R0:W-:Y:S04]  /*49600*/  STL.64 [R1+0xa88], R26 ;  /* 0x000a881a01007387 */ /* 0x0001e80000100a00 */
[----:B0-----:R-:W2:Y:S04]  /*49610*/  LDL.LU.64 R26, [R1+0x5b90] ;  /* 0x005b9000011a7983 */ /* 0x001ea80000300a00 */
[----:B------:R-:W4:Y:S04]  /*49620*/  LDL.LU.64 R24, [R1+0x5b88] ;  /* 0x005b880001187983 */ /* 0x000f280000300a00 */
[----:B------:R-:W-:Y:S01]  /*49630*/  STL [R1+0x5b10], R29 ;  /* 0x005b101d01007387 */ /* 0x000fe20000100800 */
[----:B--2---:R-:W-:-:S15]  /*49640*/  HMMA.16816.F32 R20, R12, R26, R20 ;  /* 0x0000001a0c14723c */ /* 0x004fde0000001814 */
[----:B------:R-:W-:-:S04]  /*49650*/  NOP ;  /* 0x0000000000007918 */ /* 0x000fc80000000000 */
        /* <DEDUP_REMOVED lines=8> */
[----:B0-----:R-:W3:Y:S04]  /*496e0*/  LDL.LU.64 R22, [R1+0x5b70] ;  /* 0x005b700001167983 */ /* 0x001ee80000300a00 */
[----:B------:R-:W2:Y:S04]  /*496f0*/  LDL.LU.64 R20, [R1+0x5b68] ;  /* 0x005b680001147983 */ /* 0x000ea80000300a00 */
[----:B------:R-:W-:Y:S04]  /*49700*/  STL.64 [R1+0x5ab0], R26 ;  /* 0x005ab01a01007387 */ /* 0x000fe80000100a00 */
[----:B------:R0:W-:Y:S04]  /*49710*/  STL.64 [R1+0x5aa8], R24 ;  /* 0x005aa81801007387 */ /* 0x0001e80000100a00 */
[----:B0-----:R-:W2:Y:S04]  /*49720*/  LDL.LU.64 R24, [R1+0xa00] ;  /* 0x000a000001187983 */ /* 0x001ea80000300a00 */
[----:B------:R-:W2:Y:S01]  /*49730*/  LDL.LU.64 R26, [R1+0xa08] ;  /* 0x000a0800011a7983 */ /* 0x000ea20000300a00 */
[C---:B---3--:R-:W-:Y:S08]  /*49740*/  HMMA.16816.F32 R16, R12.reuse, R22, R16 ;  /* 0x000000160c10723c */ /* 0x048ff00000001810 */
[C---:B--2---:R-:W-:Y:S11]  /*49750*/  HMMA.16816.F32 R24, R12.reuse, R20, R24 ;  /* 0x000000140c18723c */ /* 0x044ff60000001818 */
[----:B------:R-:W-:Y:S04]  /*49760*/  STL.64 [R1+0xa50], R16 ;  /* 0x000a501001007387 */ /* 0x000fe80000100a00 */
[----:B------:R0:W-:Y:S04]  /*49770*/  STL.64 [R1+0xa58], R18 ;  /* 0x000a581201007387 */ /* 0x0001e80000100a00 */
[----:B0-----:R-:W2:Y:S04]  /*49780*/  LDL.LU.64 R18, [R1+0x5b60] ;  /* 0x005b600001127983 */ /* 0x001ea80000300a00 */
[----:B------:R-:W3:Y:S04]  /*49790*/  LDL.LU.64 R16, [R1+0x5b58] ;  /* 0x005b580001107983 */ /* 0x000ee80000300a00 */
[----:B------:R0:W-:Y:S04]  /*497a0*/  STL.64 [R1+0xa40], R24 ;  /* 0x000a401801007387 */ /* 0x0001e80000100a00 */
[----:B------:R1:W-:Y:S04]  /*497b0*/  STL.64 [R1+0xa48], R26 ;  /* 0x000a481a01007387 */ /* 0x0003e80000100a00 */
[----:B0-----:R-:W4:Y:S04]  /*497c0*/  LDL.LU R25, [R1+0x14a4] ;  /* 0x0014a40001197983 */ /* 0x001f280000300800 */
[----:B------:R-:W4:Y:S04]  /*497d0*/  LDL.LU R29, [R1+0x14a0] ;  /* 0x0014a000011d7983 */ /* 0x000f280000300800 */
[----:B-1----:R-:W3:Y:S04]  /*497e0*/  LDL.LU R26, [R1+0x14ac] ;  /* 0x0014ac00011a7983 */ /* 0x002ee80000300800 */
[----:B------:R-:W3:Y:S04]  /*497f0*/  LDL.LU R27, [R1+0x14a8] ;  /* 0x0014a800011b7983 */ /* 0x000ee80000300800 */
[----:B------:R-:W-:Y:S04]  /*49800*/  STL.64 [R1+0x5aa0], R22 ;  /* 0x005aa01601007387 */ /* 0x000fe80000100a00 */
[----:B------:R0:W-:Y:S04]  /*49810*/  STL.64 [R1+0x5a98], R20 ;  /* 0x005a981401007387 */ /* 0x0001e80000100a00 */
[----:B0-----:R-:W3:Y:S04]  /*49820*/  LDL.LU.64 R20, [R1+0x9e0] ;  /* 0x0009e00001147983 */ /* 0x001ee80000300a00 */
[----:B------:R-:W3:Y:S01]  /*49830*/  LDL.LU.64 R22, [R1+0x9e8] ;  /* 0x0009e80001167983 */ /* 0x000ee20000300a00 */
[C---:B--2---:R-:W-:Y:S08]  /*49840*/  HMMA.16816.F32 R4, R12.reuse, R18, R4 ;  /* 0x000000120c04723c */ /* 0x044ff00000001804 */
[----:B---3--:R-:W-:Y:S11]  /*49850*/  HMMA.16816.F32 R20, R12, R16, R20 ;  /* 0x000000100c14723c */ /* 0x008ff60000001814 */
[----:B------:R-:W-:Y:S04]  /*49860*/  STL.64 [R1+0xa30], R4 ;  /* 0x000a300401007387 */ /* 0x000fe80000100a00 */
[----:B------:R0:W-:Y:S04]  /*49870*/  STL.64 [R1+0xa38], R6 ;  /* 0x000a380601007387 */ /* 0x0001e80000100a00 */
[----:B0-----:R-:W2:Y:S04]  /*49880*/  LDL.LU.64 R6, [R1+0x5b50] ;  /* 0x005b500001067983 */ /* 0x001ea80000300a00 */
[----:B------:R-:W3:Y:S04]  /*49890*/  LDL.LU.64 R4, [R1+0x5b48] ;  /* 0x005b480001047983 */ /* 0x000ee80000300a00 */
[----:B------:R0:W-:Y:S04]  /*498a0*/  STL.64 [R1+0x5ac0], R18 ;  /* 0x005ac01201007387 */ /* 0x0001e80000100a00 */
[----:B------:R-:W-:Y:S04]  /*498b0*/  STL.64 [R1+0xa20], R20 ;  /* 0x000a201401007387 */ /* 0x000fe80000100a00 */
[----:B------:R-:W-:Y:S01]  /*498c0*/  STL.64 [R1+0xa28], R22 ;  /* 0x000a281601007387 */ /* 0x000fe20000100a00 */
[----:B0-----:R-:W-:-:S02]  /*498d0*/  IMAD.MOV.U32 R18, RZ, RZ, R10 ;  /* 0x000000ffff127224 */ /* 0x001fc400078e000a */
[----:B------:R-:W-:Y:S01]  /*498e0*/  IMAD.MOV.U32 R19, RZ, RZ, R11 ;  /* 0x000000ffff137224 */ /* 0x000fe200078e000b */
[----:B------:R-:W2:Y:S04]  /*498f0*/  LDL.LU R10, [R1+0x5b40] ;  /* 0x005b4000010a7983 */ /* 0x000ea80000300800 */
[----:B------:R-:W2:Y:S04]  /*49900*/  LDL.LU R11, [R1+0x5b3c] ;  /* 0x005b3c00010b7983 */ /* 0x000ea80000300800 */
[----:B------:R0:W-:Y:S02]  /*49910*/  STL.64 [R1+0x5ab8], R16 ;  /* 0x005ab81001007387 */ /* 0x0001e40000100a00 */
[----:B0-----:R-:W-:-:S02]  /*49920*/  IMAD.MOV.U32 R16, RZ, RZ, R8 ;  /* 0x000000ffff107224 */ /* 0x001fc400078e0008 */
[----:B------:R-:W-:Y:S01]  /*49930*/  IMAD.MOV.U32 R17, RZ, RZ, R9 ;  /* 0x000000ffff117224 */ /* 0x000fe200078e0009 */
[----:B------:R-:W2:Y:S04]  /*49940*/  LDL.LU R8, [R1+0x5b38] ;  /* 0x005b380001087983 */ /* 0x000ea80000300800 */
[----:B------:R-:W2:Y:S04]  /*49950*/  LDL.LU R9, [R1+0x5b34] ;  /* 0x005b340001097983 */ /* 0x000ea80000300800 */
[----:B------:R-:W3:Y:S04]  /*49960*/  LDL.LU.64 R20, [R1+0x2c0] ;  /* 0x0002c00001147983 */ /* 0x000ee80000300a00 */
        /* <DEDUP_REMOVED lines=9> */
[----:B0-----:R-:W-:Y:S02]  /*49a00*/  IMAD.MOV.U32 R18, RZ, RZ, R7 ;  /* 0x000000ffff127224 */ /* 0x001fe400078e0007 */
[----:B------:R-:W-:Y:S01]  /*49a10*/  IMAD.MOV.U32 R19, RZ, RZ, R3 ;  /* 0x000000ffff137224 */ /* 0x000fe200078e0003 */
[----:B------:R-:W2:Y:S04]  /*49a20*/  LDL.LU R7, [R1+0x5b30] ;  /* 0x005b300001077983 */ /* 0x000ea80000300800 */
[----:B------:R0:W-:Y:S04]  /*49a30*/  STL.64 [R1+0x5af8], R18 ;  /* 0x005af81201007387 */ /* 0x0001e80000100a00 */
[----:B------:R-:W2:Y:S04]  /*49a40*/  LDL.LU.64 R16, [R1+0x9c0] ;  /* 0x0009c00001107983 */ /* 0x000ea80000300a00 */
[----:B0-----:R-:W2:Y:S02]  /*49a50*/  LDL.LU.64 R18, [R1+0x9c8] ;  /* 0x0009c80001127983 */ /* 0x001ea40000300a00 */
[----:B--2---:R-:W-:-:S15]  /*49a60*/  HMMA.16816.F32 R16, R12, R8, R16 ;  /* 0x000000080c10723c */ /* 0x004fde0000001810 */
[----:B------:R-:W-:-:S04]  /*49a70*/  NOP ;  /* 0x0000000000007918 */ /* 0x000fc80000000000 */
[----:B------:R-:W-:Y:S04]  /*49a80*/  STL.64 [R1+0xa00], R16 ;  /* 0x000a001001007387 */ /* 0x000fe80000100a00 */
[----:B------:R-:W-:Y:S04]  /*49a90*/  STL.64 [R1+0xa08], R18 ;  /* 0x000a081201007387 */ /* 0x000fe80000100a00 */
[----:B------:R-:W-:Y:S04]  /*49aa0*/  STL.64 [R1+0x5a90], R10 ;  /* 0x005a900a01007387 */ /* 0x000fe80000100a00 */
[----:B------:R0:W-:Y:S04]  /*49ab0*/  STL.64 [R1+0x5a88], R8 ;  /* 0x005a880801007387 */ /* 0x0001e80000100a00 */
[----:B0-----:R-:W2:Y:S04]  /*49ac0*/  LDL.LU.64 R8, [R1+0x9b0] ;  /* 0x0009b00001087983 */ /* 0x001ea80000300a00 */
[----:B------:R-:W2:Y:S01]  /*49ad0*/  LDL.LU.64 R10, [R1+0x9b8] ;  /* 0x0009b800010a7983 */ /* 0x000ea20000300a00 */
[----:B------:R-:W-:-:S03]  /*49ae0*/  IMAD.MOV.U32 R16, RZ, RZ, R2 ;  /* 0x000000ffff107224 */ /* 0x000fc600078e0002 */
[----:B------:R-:W3:Y:S04]  /*49af0*/  LDL.LU R2, [R1+0x14b4] ;  /* 0x0014b40001027983 */ /* 0x000ee80000300800 */
[----:B------:R-:W3:Y:S01]  /*49b00*/  LDL.LU R18, [R1+0x14b0] ;  /* 0x0014b00001127983 */ /* 0x000ee20000300800 */
[----:B------:R-:W-:Y:S01]  /*49b10*/  IMAD.MOV.U32 R17, RZ, RZ, R0 ;  /* 0x000000ffff117224 */ /* 0x000fe200078e0000 */
[----:B--2---:R-:W-:-:S15]  /*49b20*/  HMMA.16816.F32 R8, R12, R6, R8 ;  /* 0x000000060c08723c */ /* 0x004fde0000001808 */
[----:B------:R-:W-:-:S04]  /*49b30*/  NOP ;  /* 0x0000000000007918 */ /* 0x000fc80000000000 */
[----:B------:R-:W-:Y:S04]  /*49b40*/  STL.64 [R1+0x9f0], R8 ;  /* 0x0009f00801007387 */ /* 0x000fe80000100a00 */
[----:B------:R3:W-:Y:S04]  /*49b50*/  STL.64 [R1+0x9f8], R10 ;  /* 0x0009f80a01007387 */ /* 0x0007e80000100a00 */
[----:B------:R-:W2:Y:S04]  /*49b60*/  LDL.LU R3, [R1+0x14bc] ;  /* 0x0014bc0001037983 */ /* 0x000ea80000300800 */
[----:B------:R-:W2:Y:S01]  /*49b70*/  LDL.LU R0, [R1+0x14b8] ;  /* 0x0014b80001007983 */ /* 0x000ea20000300800 */
[----:B---3--:R-:W-:Y:S03]  /*49b80*/  HMMA.16816.F32 R8, R12, R4, R20 ;  /* 0x000000040c08723c */ /* 0x008fe60000001814 */
[----:B------:R-:W-:Y:S04]  /*49b90*/  STL.64 [R1+0x5a70], R6 ;  /* 0x005a700601007387 */ /* 0x000fe80000100a00 */
[----:B------:R0:W-:-:S12]  /*49ba0*/  STL.64 [R1+0x5a68], R4 ;  /* 0x005a680401007387 */ /* 0x0001d80000100a00 */
[----:B------:R-:W-:Y:S04]  /*49bb0*/  STL.64 [R1+0x9e0], R8 ;  /* 0x0009e00801007387 */ /* 0x000fe80000100a00 */
[----:B------:R-:W-:Y:S04]  /*49bc0*/  STL.64 [R1+0x9e8], R10 ;  /* 0x0009e80a01007387 */ /* 0x000fe80000100a00 */
[----:B0-----:R-:W3:Y:S04]  /*49bd0*/  LDL.LU.64 R4, [R1+0x970] ;  /* 0x0009700001047983 */ /* 0x001ee80000300a00 */
        /* <DEDUP_REMOVED lines=9> */
[----:B----4-:R-:W-:-:S02]  /*49c70*/  IMAD R29, R29, 0x100, R25 ;  /* 0x000001001d1d7824 */ /* 0x010fc400078e0219 */
[----:B------:R-:W-:Y:S01]  /*49c80*/  IMAD R19, R27, 0x100, R26 ;  /* 0x000001001b137824 */ /* 0x000fe200078e021a */
[----:B---3--:R-:W-:Y:S04]  /*49c90*/  STL.64 [R1+0x5b20], R6 ;  /* 0x005b200601007387 */ /* 0x008fe80000100a00 */
[----:B--2---:R0:W-:Y:S04]  /*49ca0*/  STL.64 [R1+0x5b18], R4 ;  /* 0x005b180401007387 */ /* 0x0041e80000100a00 */
[----:B0-----:R-:W2:Y:S04]  /*49cb0*/  LDL.LU.64 R4, [R1+0x9a0] ;  /* 0x0009a00001047983 */ /* 0x001ea80000300a00 */
[----:B------:R-:W2:Y:S04]  /*49cc0*/  LDL.LU.64 R6, [R1+0x9a8] ;  /* 0x0009a80001067983 */ /* 0x000ea80000300a00 */
[----:B------:R-:W3:Y:S04]  /*49cd0*/  LDL.LU.64 R24, [R1+0x950] ;  /* 0x0009500001187983 */ /* 0x000ee80000300a00 */
[----:B------:R-:W4:Y:S01]  /*49ce0*/  LDL.LU.64 R26, [R1+0x958] ;  /* 0x00095800011a7983 */ /* 0x000f220000300a00 */
[----:B------:R-:W-:-:S02]  /*49cf0*/  IMAD R18, R18, 0x100, R2 ;  /* 0x0000010012127824 */ /* 0x000fc400078e0202 */
[----:B------:R-:W-:Y:S01]  /*49d00*/  IMAD R0, R0, 0x100, R3 ;  /* 0x0000010000007824 */ /* 0x000fe200078e0203 */
[----:B----4-:R-:W-:Y:S04]  /*49d10*/  STL.64 [R1+0x5ad0], R26 ;  /* 0x005ad01a01007387 */ /* 0x010fe80000100a00 */
[----:B---3--:R0:W-:Y:S04]  /*49d20*/  STL.64 [R1+0x5ac8], R24 ;  /* 0x005ac81801007387 */ /* 0x0081e80000100a00 */
[----:B0-----:R-:W3:Y:S04]  /*49d30*/  LDL.LU.64 R24, [R1+0x960] ;  /* 0x0009600001187983 */ /* 0x001ee80000300a00 */
[----:B------:R-:W3:Y:S04]  /*49d40*/  LDL.LU.64 R26, [R1+0x968] ;  /* 0x00096800011a7983 */ /* 0x000ee80000300a00 */
[----:B------:R-:W4:Y:S04]  /*49d50*/  LDL.LU.64 R20, [R1+0x940] ;  /* 0x0009400001147983 */ /* 0x000f280000300a00 */
[----:B------:R-:W4:Y:S04]  /*49d60*/  LDL.LU.64 R22, [R1+0x948] ;  /* 0x0009480001167983 */ /* 0x000f280000300a00 */
[----:B------:R-:W2:Y:S04]  /*49d70*/  LDL.LU.64 R8, [R1+0x930] ;  /* 0x0009300001087983 */ /* 0x000ea80000300a00 */
[----:B------:R-:W2:Y:S04]  /*49d80*/  LDL.LU.64 R10, [R1+0x938] ;  /* 0x00093800010a7983 */ /* 0x000ea80000300a00 */
[----:B------:R-:W2:Y:S04]  /*49d90*/  LDL.LU R2, [R1+0x5b2c] ;  /* 0x005b2c0001027983 */ /* 0x000ea80000300800 */
[----:B------:R-:W2:Y:S02]  /*49da0*/  LDL.LU R3, [R1+0x5b28] ;  /* 0x005b280001037983 */ /* 0x000ea40000300800 */
[----:B--2---:R-:W-:Y:S02]  /*49db0*/  HMMA.16816.F32 R12, R12, R2, R4 ;  /* 0x000000020c0c723c */ /* 0x004fe40000001804 */
[----:B------:R-:W2:Y:S04]  /*49dc0*/  LDL.LU.64 R6, [R1+0x5b20] ;  /* 0x005b200001067983 */ /* 0x000ea80000300a00 */
[----:B------:R-:W2:-:S13]  /*49dd0*/  LDL.LU.64 R4, [R1+0x5b18] ;  /* 0x005b180001047983 */ /* 0x000e9a0000300a00 */
[----:B------:R0:W-:Y:S04]  /*49de0*/  STL.64 [R1+0x2c0], R12 ;  /* 0x0002c00c01007387 */ /* 0x0001e80000100a00 */
[----:B------:R1:W-:Y:S01]  /*49df0*/  STL.64 [R1+0x2c8], R14 ;  /* 0x0002c80e01007387 */ /* 0x0003e20000100a00 */
[----:B0-----:R-:W-:Y:S02]  /*49e00*/  F2FP.F16.E4M3.UNPACK_B R12, R29 ;  /* 0x0000001dff0c723e */ /* 0x001fe400020006ff */
[----:B------:R-:W-:Y:S02]  /*49e10*/  F2FP.F16.E4M3.UNPACK_B R13, R19 ;  /* 0x00000013ff0d723e */ /* 0x000fe400020006ff */
[----:B-1----:R-:W-:Y:S02]  /*49e20*/  F2FP.F16.E4M3.UNPACK_B R14, R18 ;  /* 0x00000012ff0e723e */ /* 0x002fe400020006ff */
[----:B------:R-:W-:Y:S01]  /*49e30*/  F2FP.F16.E4M3.UNPACK_B R15, R0 ;  /* 0x00000000ff0f723e */ /* 0x000fe200020006ff */
[----:B------:R-:W3:Y:S06]  /*49e40*/  LDL.LU R29, [R1+0x5b10] ;  /* 0x005b1000011d7983 */ /* 0x000eec0000300800 */
[----:B--2---:R-:W-:Y:S01]  /*49e50*/  HMMA.16816.F32 R16, R12, R16, R4 ;  /* 0x000000100c10723c */ /* 0x004fe20000001804 */
[----:B------:R-:W2:Y:S04]  /*49e60*/  LDL.LU.64 R6, [R1+0x5b08] ;  /* 0x005b080001067983 */ /* 0x000ea80000300a00 */
[----:B------:R-:W2:-:S14]  /*49e70*/  LDL.LU.64 R4, [R1+0x5b00] ;  /* 0x005b000001047983 */ /* 0x000e9c0000300a00 */
[----:B------:R-:W-:Y:S04]  /*49e80*/  STL.64 [R1+0x9d0], R16 ;  /* 0x0009d01001007387 */ /* 0x000fe80000100a00 */
[----:B------:R0:W-:Y:S04]  /*49e90*/  STL.64 [R1+0x9d8], R18 ;  /* 0x0009d81201007387 */ /* 0x0001e80000100a00 */
[----:B0-----:R-:W2:Y:S04]  /*49ea0*/  LDL.LU.64 R18, [R1+0x5af8] ;  /* 0x005af80001127983 */ /* 0x001ea80000300a00 */
[----:B------:R-:W3:Y:S01]  /*49eb0*/  LDL.LU R0, [R1+0x14d8] ;  /* 0x0014d80001007983 */ /* 0x000ee20000300800 */
[----:B--2---:R-:W-:Y:S03]  /*49ec0*/  HMMA.16816.F32 R16, R12, R18, R4 ;  /* 0x000000120c10723c */ /* 0x004fe60000001804 */
[----:B------:R-:W2:Y:S04]  /*49ed0*/  LDL.LU.64 R6, [R1+0x5af0] ;  /* 0x005af00001067983 */ /* 0x000ea80000300a00 */
[----:B------:R-:W2:-:S12]  /*49ee0*/  LDL.LU.64 R4, [R1+0x5ae8] ;  /* 0x005ae80001047983 */ /* 0x000e980000300a00 */
[----:B------:R-:W-:Y:S04]  /*49ef0*/  STL.64 [R1+0x9c0], R16 ;  /* 0x0009c01001007387 */ /* 0x000fe80000100a00 */
[----:B------:R0:W-:Y:S04]  /*49f00*/  STL.64 [R1+0x9c8], R18 ;  /* 0x0009c81201007387 */ /* 0x0001e80000100a00 */
[----:B0-----:R-:W3:Y:S04]  /*49f10*/  LDL.LU.64 R18, [R1+0x5ae0] ;  /* 0x005ae00001127983 */ /* 0x001ee80000300a00 */
[----:B------:R-:W2:Y:S02]  /*49f20*/  LDL.LU.64 R16, [R1+0x5ad8] ;  /* 0x005ad80001107983 */ /* 0x000ea40000300a00 */
[C---:B--2---:R-:W-:Y:S08]  /*49f30*/  HMMA.16816.F32 R4, R12.reuse, R16, R4 ;  /* 0x000000100c04723c */ /* 0x044ff00000001804 */
[C---:B---3--:R-:W-:Y:S11]  /*49f40*/  HMMA.16816.F32 R16, R12.reuse, R18, R24 ;  /* 0x000000120c10723c */ /* 0x048ff60000001818 */
[----:B------:R0:W-:Y:S04]  /*49f50*/  STL.64 [R1+0x9b0], R4 ;  /* 0x0009b00401007387 */ /* 0x0001e80000100a00 */
[----:B------:R1:W-:Y:S04]  /*49f60*/  STL.64 [R1+0x9b8], R6 ;  /* 0x0009b80601007387 */ /* 0x0003e80000100a00 */
[----:B0-----:R-:W2:Y:S04]  /*49f70*/  LDL.LU.64 R4, [R1+0x920] ;  /* 0x0009200001047983 */ /* 0x001ea80000300a00 */
[----:B-1----:R-:W2:Y:S04]  /*49f80*/  LDL.LU.64 R6, [R1+0x928] ;  /* 0x0009280001067983 */ /* 0x002ea80000300a00 */
[----:B------:R-:W3:Y:S04]  /*49f90*/  LDL.LU.64 R26, [R1+0x5ad0] ;  /* 0x005ad000011a7983 */ /* 0x000ee80000300a00 */
[----:B------:R-:W3:Y:S04]  /*49fa0*/  LDL.LU.64 R24, [R1+0x5ac8] ;  /* 0x005ac80001187983 */ /* 0x000ee80000300a00 */
        /* <DEDUP_REMOVED lines=8> */
[----:B0-----:R-:W4:Y:S04]  /*4a030*/  LDL.LU.64 R26, [R1+0x5ab0] ;  /* 0x005ab000011a7983 */ /* 0x001f280000300a00 */
[----:B------:R-:W3:Y:S01]  /*4a040*/  LDL.LU.64 R24, [R1+0x5aa8] ;  /* 0x005aa80001187983 */ /* 0x000ee20000300a00 */
[C---:B----4-:R-:W-:Y:S08]  /*4a050*/  HMMA.16816.F32 R20, R12.reuse, R26, R20 ;  /* 0x0000001a0c14723c */ /* 0x050ff00000001814 */
[C---:B---3--:R-:W-:Y:S11]  /*4a060*/  HMMA.16816.F32 R8, R12.reuse, R24, R8 ;  /* 0x000000180c08723c */ /* 0x048ff60000001808 */
        /* <DEDUP_REMOVED lines=19> */
[----:B------:R0:W-:Y:S04]  /*4a1a0*/  STL.64 [R1+0x960], R4 ;  /* 0x0009600401007387 */ /* 0x0001e80000100a00 */
[----:B------:R1:W-:Y:S04]  /*4a1b0*/  STL.64 [R1+0x968], R6 ;  /* 0x0009680601007387 */ /* 0x0003e80000100a00 */
[----:B0-----:R-:W3:Y:S04]  /*4a1c0*/  LDL.LU.64 R4, [R1+0x8d0] ;  /* 0x0008d00001047983 */ /* 0x001ee80000300a00 */
[----:B-1----:R-:W4:Y:S01]  /*4a1d0*/  LDL.LU.64 R6, [R1+0x8d8] ;  /* 0x0008d80001067983 */ /* 0x002f220000300a00 */
[C---:B--2---:R-:W-:Y:S03]  /*4a1e0*/  HMMA.16816.F32 R24, R12.reuse, R20, R24 ;  /* 0x000000140c18723c */ /* 0x044fe60000001818 */
[----:B----4-:R-:W-:Y:S04]  /*4a1f0*/  STL.64 [R1+0x5a80], R6 ;  /* 0x005a800601007387 */ /* 0x010fe80000100a00 */
[----:B---3--:R0:W-:Y:S04]  /*4a200*/  STL.64 [R1+0x5a78], R4 ;  /* 0x005a780401007387 */ /* 0x0081e80000100a00 */
[----:B0-----:R-:W2:Y:S04]  /*4a210*/  LDL.LU.64 R4, [R1+0x8e0] ;  /* 0x0008e00001047983 */ /* 0x001ea80000300a00 */
[----:B------:R-:W2:Y:S04]  /*4a220*/  LDL.LU.64 R6, [R1+0x8e8] ;  /* 0x0008e80001067983 */ /* 0x000ea80000300a00 */
[----:B------:R0:W-:Y:S04]  /*4a230*/  STL.64 [R1+0x950], R24 ;  /* 0x0009501801007387 */ /* 0x0001e80000100a00 */
[----:B------:R1:W-:Y:S04]  /*4a240*/  STL.64 [R1+0x958], R26 ;  /* 0x0009581a01007387 */ /* 0x0003e80000100a00 */
[----:B0-----:R-:W3:Y:S04]  /*4a250*/  LDL.LU.64 R24, [R1+0x8c0] ;  /* 0x0008c00001187983 */ /* 0x001ee80000300a00 */
[----:B-1----:R-:W3:Y:S04]  /*4a260*/  LDL.LU.64 R26, [R1+0x8c8] ;  /* 0x0008c800011a7983 */ /* 0x002ee80000300a00 */
[----:B------:R-:W-:Y:S04]  /*4a270*/  STL.64 [R1+0x59e0], R22 ;  /* 0x0059e01601007387 */ /* 0x000fe80000100a00 */
[----:B------:R0:W-:Y:S04]  /*4a280*/  STL.64 [R1+0x59d8], R20 ;  /* 0x0059d81401007387 */ /* 0x0001e80000100a00 */
[----:B0-----:R-:W4:Y:S04]  /*4a290*/  LDL.LU.64 R20, [R1+0x900] ;  /* 0x0009000001147983 */ /* 0x001f280000300a00 */
[----:B------:R-:W4:Y:S01]  /*4a2a0*/  LDL.LU.64 R22, [R1+0x908] ;  /* 0x0009080001167983 */ /* 0x000f220000300a00 */
[C---:B------:R-:W-:Y:S08]  /*4a2b0*/  HMMA.16816.F32 R8, R12.reuse, R16, R8 ;  /* 0x000000100c08723c */ /* 0x040ff00000001808 */
[----:B----4-:R-:W-:-:S15]  /*4a2c0*/  HMMA.16816.F32 R20, R12, R18, R20 ;  /* 0x000000120c14723c */ /* 0x010fde0000001814 */
[----:B------:R-:W-:-:S04]  /*4a2d0*/  NOP ;  /* 0x0000000000007918 */ /* 0x000fc80000000000 */
[----:B------:R0:W-:Y:S04]  /*4a2e0*/  STL.64 [R1+0x940], R20 ;  /* 0x0009401401007387 */ /* 0x0001e80000100a00 */
[----:B------:R1:W-:Y:S04]  /*4a2f0*/  STL.64 [R1+0x948], R22 ;  /* 0x0009481601007387 */ /* 0x0003e80000100a00 */
[----:B0-----:R-:W4:Y:S04]  /*4a300*/  LDL.LU.64 R20, [R1+0x8b0] ;  /* 0x0008b00001147983 */ /* 0x001f280000300a00 */
[----:B-1----:R-:W4:Y:S04]  /*4a310*/  LDL.LU.64 R22, [R1+0x8b8] ;  /* 0x0008b80001167983 */ /* 0x002f280000300a00 */
[----:B------:R-:W-:Y:S04]  /*4a320*/  STL.64 [R1+0x930], R8 ;  /* 0x0009300801007387 */ /* 0x000fe80000100a00 */
[----:B------:R0:W-:Y:S04]  /*4a330*/  STL.64 [R1+0x938], R10 ;  /* 0x0009380a01007387 */ /* 0x0001e80000100a00 */
[----:B0-----:R-:W2:Y:S04]  /*4a340*/  LDL.LU.64 R10, [R1+0x5a90] ;  /* 0x005a9000010a7983 */ /* 0x001ea80000300a00 */
[----:B------:R-:W3:Y:S04]  /*4a350*/  LDL.LU.64 R8, [R1+0x5a88] ;  /* 0x005a880001087983 */ /* 0x000ee80000300a00 */
[----:B------:R0:W-:Y:S04]  /*4a360*/  STL [R1+0x59d4], R16 ;  /* 0x0059d41001007387 */ /* 0x0001e80000100800 */
[----:B0-----:R-:W3:Y:S04]  /*4a370*/  LDL.LU R16, [R1+0x14cc] ;  /* 0x0014cc0001107983 */ /* 0x001ee80000300800 */
[----:B------:R0:W-:Y:S04]  /*4a380*/  STL [R1+0x59d0], R17 ;  /* 0x0059d01101007387 */ /* 0x0001e80000100800 */
[----:B0-----:R-:W3:Y:S04]  /*4a390*/  LDL.LU R17, [R1+0x14c0] ;  /* 0x0014c00001117983 */ /* 0x001ee80000300800 */
        /* <DEDUP_REMOVED lines=24> */
[C---:B---3--:R-:W-:Y:S08]  /*4a520*/  HMMA.16816.F32 R8, R12.reuse, R4, R8 ;  /* 0x000000040c08723c */ /* 0x048ff00000001808 */
[----:B----4-:R-:W-:Y:S01]  /*4a530*/  HMMA.16816.F32 R12, R12, R2, R20 ;  /* 0x000000020c0c723c */ /* 0x010fe20000001814 */
[----:B------:R-:W-:Y:S04]  /*4a540*/  STL.64 [R1+0x59a8], R6 ;  /* 0x0059a80601007387 */ /* 0x000fe80000100a00 */
[----:B------:R-:W-:Y:S06]  /*4a550*/  STL.64 [R1+0x59a0], R4 ;  /* 0x0059a00401007387 */ /* 0x000fec0000100a00 */
[----:B------:R0:W-:Y:S04]  /*4a560*/  STL.64 [R1+0x8f0], R8 ;  /* 0x0008f00801007387 */ /* 0x0001e80000100a00 */
[----:B------:R-:W-:Y:S04]  /*4a570*/  STL.64 [R1+0x8f8], R10 ;  /* 0x0008f80a01007387 */ /* 0x000fe80000100a00 */
[----:B------:R1:W-:Y:S04]  /*4a580*/  STL [R1+0x598c], R2 ;  /* 0x00598c0201007387 */ /* 0x0003e80000100800 */
[----:B------:R3:W-:Y:S04]  /*4a590*/  STL [R1+0x5988], R3 ;  /* 0x0059880301007387 */ /* 0x0007e80000100800 */
[----:B------:R-:W-:Y:S04]  /*4a5a0*/  STL.64 [R1+0x2b0], R12 ;  /* 0x0002b00c01007387 */ /* 0x000fe80000100a00 */
[----:B------:R-:W-:Y:S01]  /*4a5b0*/  STL.64 [R1+0x2b8], R14 ;  /* 0x0002b80e01007387 */ /* 0x000fe20000100a00 */
[----:B0-----:R-:W-:-:S03]  /*4a5c0*/  IMAD R8, R17, 0x100, R19 ;  /* 0x0000010011087824 */ /* 0x001fc600078e0213 */
[----:B-1----:R-:W4:Y:S04]  /*4a5d0*/  LDL R2, [R1] ;  /* 0x0000000001027983 */ /* 0x002f280000100800 */
[----:B---3--:R-:W4:Y:S01]  /*4a5e0*/  LDL R3, [R1+0x4] ;  /* 0x0000040001037983 */ /* 0x008f220000100800 */
[----:B--2---:R-:W-:Y:S02]  /*4a5f0*/  IMAD R4, R24, 0x100, R16 ;  /* 0x0000010018047824 */ /* 0x004fe400078e0210 */
[----:B------:R-:W-:Y:S01]  /*4a600*/  IMAD R5, R26, 0x100, R25 ;  /* 0x000001001a057824 */ /* 0x000fe200078e0219 */
[----:B------:R-:W2:Y:S04]  /*4a610*/  LDL.LU.64 R16, [R1+0x260] ;  /* 0x0002600001107983 */ /* 0x000ea80000300a00 */
[----:B------:R-:W2:Y:S01]  /*4a620*/  LDL.LU.64 R18, [R1+0x268] ;  /* 0x0002680001127983 */ /* 0x000ea20000300a00 */
[----:B------:R-:W-:-:S03]  /*4a630*/  IMAD R0, R0, 0x100, R27 ;  /* 0x0000010000007824 */ /* 0x000fc600078e021b */
[----:B------:R-:W3:Y:S04]  /*4a640*/  LDL.LU.64 R24, [R1+0x860] ;  /* 0x0008600001187983 */ /* 0x000ee80000300a00 */
[----:B------:R-:W2:Y:S04]  /*4a650*/  LDL.LU.64 R26, [R1+0x868] ;  /* 0x00086800011a7983 */ /* 0x000ea80000300a00 */
[----:B--2---:R-:W-:Y:S04]  /*4a660*/  STL.64 [R1+0x5a10], R26 ;  /* 0x005a101a01007387 */ /* 0x004fe80000100a00 */
[----:B---3--:R0:W-:Y:S04]  /*4a670*/  STL.64 [R1+0x5a08], R24 ;  /* 0x005a081801007387 */ /* 0x0081e80000100a00 */
[----:B0-----:R-:W2:Y:S04]  /*4a680*/  LDL.LU.64 R24, [R1+0x870] ;  /* 0x0008700001187983 */ /* 0x001ea80000300a00 */
[----:B------:R-:W3:Y:S04]  /*4a690*/  LDL.LU.64 R26, [R1+0x878] ;  /* 0x00087800011a7983 */ /* 0x000ee80000300a00 */
[----:B---3--:R0:W-:Y:S04]  /*4a6a0*/  STL.64 [R1+0x5a20], R26 ;  /* 0x005a201a01007387 */ /* 0x0081e80000100a00 */
[----:B0-----:R-:W3:Y:S04]  /*4a6b0*/  LDL R26, [R1+0x8] ;  /* 0x00000800011a7983 */ /* 0x001ee80000100800 */
[----:B------:R-:W3:Y:S04]  /*4a6c0*/  LDL R27, [R1+0xc] ;  /* 0x00000c00011b7983 */ /* 0x000ee80000100800 */
[----:B--2---:R0:W-:Y:S04]  /*4a6d0*/  STL.64 [R1+0x5a18], R24 ;  /* 0x005a181801007387 */ /* 0x0041e80000100a00 */
[----:B0-----:R-:W2:Y:S04]  /*4a6e0*/  LDL R24, [R1+0x10] ;  /* 0x0000100001187983 */ /* 0x001ea80000100800 */
[----:B------:R-:W2:Y:S04]  /*4a6f0*/  LDL R25, [R1+0x14] ;  /* 0x0000140001197983 */ /* 0x000ea80000100800 */
[----:B---3--:R0:W-:Y:S04]  /*4a700*/  STL.64 [R1+0x5a38], R26 ;  /* 0x005a381a01007387 */ /* 0x0081e80000100a00 */
[----:B0-----:R-:W3:Y:S04]  /*4a710*/  LDL.64 R26, [R1+0x18] ;  /* 0x00001800011a7983 */ /* 0x001ee80000100a00 */
        /* <DEDUP_REMOVED lines=10> */
[----:B------:R-:W-:-:S02]  /*4a7c0*/  IMAD.MOV.U32 R14, RZ, RZ, R4 ;  /* 0x000000ffff0e7224 */ /* 0x000fc400078e0004 */
[----:B------:R-:W-:Y:S01]  /*4a7d0*/  IMAD.MOV.U32 R15, RZ, RZ, R5 ;  /* 0x000000ffff0f7224 */ /* 0x000fe200078e0005 */
[----:B------:R-:W-:Y:S02]  /*4a7e0*/  F2FP.F16.E4M3.UNPACK_B R12, R8 ;  /* 0x00000008ff0c723e */ /* 0x000fe400020006ff */
[----:B------:R-:W-:Y:S02]  /*4a7f0*/  F2FP.F16.E4M3.UNPACK_B R13, R14 ;  /* 0x0000000eff0d723e */ /* 0x000fe400020006ff */
[----:B------:R-:W-:Y:S02]  /*4a800*/  F2FP.F16.E4M3.UNPACK_B R14, R15 ;  /* 0x0000000fff0e723e */ /* 0x000fe400020006ff */
[----:B------:R-:W-:-:S07]  /*4a810*/  F2FP.F16.E4M3.UNPACK_B R15, R0 ;  /* 0x00000000ff0f723e */ /* 0x000fce00020006ff */
[----:B---3--:R-:W-:Y:S01]  /*4a820*/  HMMA.16816.F32 R16, R12, R26, R16 ;  /* 0x0000001a0c10723c */ /* 0x008fe20000001810 */
[----:B--2---:R-:W-:Y:S04]  /*4a830*/  STL.64 [R1+0x5a48], R22 ;  /* 0x005a481601007387 */ /* 0x004fe80000100a00 */
[----:B------:R0:W-:Y:S04]  /*4a840*/  STL.64 [R1+0x5a40], R20 ;  /* 0x005a401401007387 */ /* 0x0001e80000100a00 */
[----:B0-----:R-:W2:Y:S04]  /*4a850*/  LDL.LU.64 R20, [R1+0x890] ;  /* 0x0008900001147983 */ /* 0x001ea80000300a00 */
[----:B------:R-:W2:Y:S04]  /*4a860*/  LDL.LU.64 R22, [R1+0x898] ;  /* 0x0008980001167983 */ /* 0x000ea80000300a00 */
[----:B------:R-:W3:Y:S04]  /*4a870*/  LDL.LU.64 R8, [R1+0x830] ;  /* 0x0008300001087983 */ /* 0x000ee80000300a00 */
[----:B------:R-:W3:Y:S04]  /*4a880*/  LDL.LU.64 R10, [R1+0x838] ;  /* 0x00083800010a7983 */ /* 0x000ee80000300a00 */
[----:B------:R-:W3:Y:S04]  /*4a890*/  LDL.LU.64 R4, [R1+0x820] ;  /* 0x0008200001047983 */ /* 0x000ee80000300a00 */
[----:B------:R-:W3:Y:S04]  /*4a8a0*/  LDL.LU.64 R6, [R1+0x828] ;  /* 0x0008280001067983 */ /* 0x000ee80000300a00 */
[----:B------:R0:W-:Y:S02]  /*4a8b0*/  STL.64 [R1+0x8e0], R16 ;  /* 0x0008e01001007387 */ /* 0x0001e40000100a00 */
[----:B0-----:R-:W-:-:S02]  /*4a8c0*/  IMAD.MOV.U32 R16, RZ, RZ, R26 ;  /* 0x000000ffff107224 */ /* 0x001fc400078e001a */
[----:B------:R-:W-:Y:S01]  /*4a8d0*/  IMAD.MOV.U32 R17, RZ, RZ, R27 ;  /* 0x000000ffff117224 */ /* 0x000fe200078e001b */
[----:B------:R0:W-:Y:S04]  /*4a8e0*/  STL.64 [R1+0x8e8], R18 ;  /* 0x0008e81201007387 */ /* 0x0001e80000100a00 */
[----:B0-----:R-:W3:Y:S01]  /*4a8f0*/  LDL.LU.64 R18, [R1+0x5a50] ;  /* 0x005a500001127983 */ /* 0x001ee20000300a00 */
        /* <DEDUP_REMOVED lines=23> */
[----:B0-----:R-:W2:Y:S04]  /*4aa70*/  LDL.LU.64 R26, [R1+0x5a00] ;  /* 0x005a0000011a7983 */ /* 0x001ea80000300a00 */
[----:B------:R-:W4:Y:S04]  /*4aa80*/  LDL.LU.64 R24, [R1+0x59f8] ;  /* 0x0059f80001187983 */ /* 0x000f280000300a00 */
[----:B------:R-:W-:Y:S01]  /*4aa90*/  STL.64 [R1+0x5940], R28 ;  /* 0x0059401c01007387 */ /* 0x000fe20000100a00 */
        /* <DEDUP_REMOVED lines=13> */
[----:B------:R3:W-:Y:S02]  /*4ab70*/  STL.64 [R1+0x5948], R24 ;  /* 0x0059481801007387 */ /* 0x0007e40000100a00 */
[----:B---3--:R-:W-:Y:S02]  /*4ab80*/  HMMA.16816.F32 R24, R12, R22, R8 ;  /* 0x000000160c18723c */ /* 0x008fe40000001808 */
[----:B------:R-:W3:-:S15]  /*4ab90*/  LDL.LU.64 R8, [R1+0x800] ;  /* 0x0008000001087983 */ /* 0x000ede0000300a00 */
[----:B------:R-:W-:Y:S02]  /*4aba0*/  NOP ;  /* 0x0000000000007918 */ /* 0x000fe40000000000 */
[----:B------:R-:W-:Y:S04]  /*4abb0*/  STL.64 [R1+0x870], R24 ;  /* 0x0008701801007387 */ /* 0x000fe80000100a00 */
[----:B------:R-:W-:Y:S04]  /*4abc0*/  STL.64 [R1+0x878], R26 ;  /* 0x0008781a01007387 */ /* 0x000fe80000100a00 */
[----:B------:R-:W4:Y:S01]  /*4abd0*/  LDL.LU.64 R10, [R1+0x808] ;  /* 0x00080800010a7983 */ /* 0x000f220000300a00 */
[----:B--2---:R-:W-:-:S15]  /*4abe0*/  HMMA.16816.F32 R4, R12, R20, R4 ;  /* 0x000000140c04723c */ /* 0x004fde0000001804 */
[----:B------:R-:W-:-:S04]  /*4abf0*/  NOP ;  /* 0x0000000000007918 */ /* 0x000fc80000000000 */
[----:B------:R-:W-:Y:S04]  /*4ac00*/  STL.64 [R1+0x860], R4 ;  /* 0x0008600401007387 */ /* 0x000fe80000100a00 */
[----:B------:R-:W-:Y:S04]  /*4ac10*/  STL.64 [R1+0x868], R6 ;  /* 0x0008680601007387 */ /* 0x000fe80000100a00 */
[----:B----4-:R-:W-:Y:S04]  /*4ac20*/  STL.64 [R1+0x59c8], R10 ;  /* 0x0059c80a01007387 */ /* 0x010fe80000100a00 */
[----:B---3--:R0:W-:Y:S04]  /*4ac30*/  STL.64 [R1+0x59c0], R8 ;  /* 0x0059c00801007387 */ /* 0x0081e80000100a00 */
[----:B0-----:R-:W2:Y:S04]  /*4ac40*/  LDL.LU.64 R8, [R1+0x810] ;  /* 0x0008100001087983 */ /* 0x001ea80000300a00 */
[----:B------:R-:W2:Y:S04]  /*4ac50*/  LDL.LU.64 R10, [R1+0x818] ;  /* 0x00081800010a7983 */ /* 0x000ea80000300a00 */
[----:B------:R-:W3:Y:S04]  /*4ac60*/  LDL.LU.64 R4, [R1+0x7f0] ;  /* 0x0007f00001047983 */ /* 0x000ee80000300a00 */
[----:B------:R-:W3:Y:S04]  /*4ac70*/  LDL.LU.64 R6, [R1+0x7f8] ;  /* 0x0007f80001067983 */ /* 0x000ee80000300a00 */
[----:B------:R-:W4:Y:S04]  /*4ac80*/  LDL.LU.64 R24, [R1+0x7e0] ;  /* 0x0007e00001187983 */ /* 0x000f280000300a00 */
[----:B------:R-:W4:Y:S04]  /*4ac90*/  LDL.LU.64 R26, [R1+0x7e8] ;  /* 0x0007e800011a7983 */ /* 0x000f280000300a00 */
[----:B------:R-:W2:Y:S04]  /*4aca0*/  LDL.LU R2, [R1+0x14f4] ;  /* 0x0014f40001027983 */ /* 0x000ea80000300800 */
[----:B------:R-:W2:Y:S04]  /*4acb0*/  LDL.LU R3, [R1+0x14fc] ;  /* 0x0014fc0001037983 */ /* 0x000ea80000300800 */
[----:B------:R-:W2:Y:S04]  /*4acc0*/  LDL.LU R0, [R1+0x14f8] ;  /* 0x0014f80001007983 */ /* 0x000ea80000300800 */
[----:B------:R0:W-:Y:S04]  /*4acd0*/  STL.64 [R1+0x5928], R22 ;  /* 0x0059281601007387 */ /* 0x0001e80000100a00 */
[----:B0-----:R-:W2:Y:S04]  /*4ace0*/  LDL.64 R22, [R1+0x8] ;  /* 0x0000080001167983 */ /* 0x001ea80000100a00 */
[----:B------:R0:W-:Y:S04]  /*4acf0*/  STL.64 [R1+0x5920], R20 ;  /* 0x0059201401007387 */ /* 0x0001e80000100a00 */
[----:B0-----:R-:W3:Y:S04]  /*4ad00*/  LDL.64 R20, [R1+0x10] ;  /* 0x0000100001147983 */ /* 0x001ee80000100a00 */
[----:B--2---:R0:W-:Y:S02]  /*4ad10*/  STL.64 [R1+0x5970], R22 ;  /* 0x0059701601007387 */ /* 0x0041e40000100a00 */
[----:B0-----:R-:W-:-:S02]  /*4ad20*/  IMAD.MOV.U32 R22, RZ, RZ, R16 ;  /* 0x000000ffff167224 */ /* 0x001fc400078e0010 */
[----:B------:R-:W-:Y:S01]  /*4ad30*/  IMAD.MOV.U32 R23, RZ, RZ, R17 ;  /* 0x000000ffff177224 */ /* 0x000fe200078e0011 */
[----:B------:R-:W2:Y:S04]  /*4ad40*/  LDL.LU R16, [R1+0x59d4] ;  /* 0x0059d40001107983 */ /* 0x000ea80000300800 */
[----:B------:R-:W2:Y:S04]  /*4ad50*/  LDL.LU R17, [R1+0x59d0] ;  /* 0x0059d00001117983 */ /* 0x000ea80000300800 */
[----:B---3--:R0:W-:Y:S04]  /*4ad60*/  STL.64 [R1+0x5968], R20 ;  /* 0x0059681401007387 */ /* 0x0081e80000100a00 */
[----:B0-----:R-:W3:Y:S04]  /*4ad70*/  LDL.LU R21, [R1+0x14e0] ;  /* 0x0014e00001157983 */ /* 0x001ee80000300800 */
[----:B------:R-:W3:Y:S01]  /*4ad80*/  LDL.LU R20, [R1+0x14e8] ;  /* 0x0014e80001147983 */ /* 0x000ee20000300800 */
[C---:B------:R-:W-:Y:S03]  /*4ad90*/  HMMA.16816.F32 R8, R12.reuse, R18, R8 ;  /* 0x000000120c08723c */ /* 0x040fe60000001808 */
[----:B------:R-:W-:Y:S04]  /*4ada0*/  STL.64 [R1+0x5998], R22 ;  /* 0x0059981601007387 */ /* 0x000fe80000100a00 */
[----:B---3--:R0:W-:Y:S04]  /*4adb0*/  STL.64 [R1+0x5990], R20 ;  /* 0x0059901401007387 */ /* 0x0081e80000100a00 */
[----:B0-----:R-:W3:Y:S04]  /*4adc0*/  LDL.LU.64 R20, [R1+0x7d0] ;  /* 0x0007d00001147983 */ /* 0x001ee80000300a00 */
        /* <DEDUP_REMOVED lines=10> */
[----:B------:R-:W4:Y:S04]  /*4ae70*/  LDL.LU.64 R8, [R1+0x59b0] ;  /* 0x0059b00001087983 */ /* 0x000f280000300a00 */
[----:B------:R0:W-:Y:S04]  /*4ae80*/  STL.64 [R1+0x5938], R18 ;  /* 0x0059381201007387 */ /* 0x0001e80000100a00 */
[----:B0-----:R-:W3:Y:S04]  /*4ae90*/  LDL.LU R18, [R1+0x14e4] ;  /* 0x0014e40001127983 */ /* 0x001ee80000300800 */
[----:B------:R-:W3:Y:S04]  /*4aea0*/  LDL.LU R19, [R1+0x14ec] ;  /* 0x0014ec0001137983 */ /* 0x000ee80000300800 */
[----:B------:R-:W-:Y:S01]  /*4aeb0*/  STL.64 [R1+0x5930], R16 ;  /* 0x0059301001007387 */ /* 0x000fe20000100a00 */
[C---:B--2---:R-:W-:Y:S08]  /*4aec0*/  HMMA.16816.F32 R4, R12.reuse, R10, R4 ;  /* 0x0000000a0c04723c */ /* 0x044ff00000001804 */
[C---:B----4-:R-:W-:Y:S11]  /*4aed0*/  HMMA.16816.F32 R24, R12.reuse, R8, R24 ;  /* 0x000000080c18723c */ /* 0x050ff60000001818 */
[----:B------:R-:W-:Y:S04]  /*4aee0*/  STL.64 [R1+0x830], R4 ;  /* 0x0008300401007387 */ /* 0x000fe80000100a00 */
[----:B------:R0:W-:Y:S04]  /*4aef0*/  STL.64 [R1+0x838], R6 ;  /* 0x0008380601007387 */ /* 0x0001e80000100a00 */
[----:B0-----:R-:W3:Y:S04]  /*4af00*/  LDL.LU.64 R6, [R1+0x59a8] ;  /* 0x0059a80001067983 */ /* 0x001ee80000300a00 */
[----:B------:R-:W2:Y:S04]  /*4af10*/  LDL.LU.64 R4, [R1+0x59a0] ;  /* 0x0059a00001047983 */ /* 0x000ea80000300a00 */
[----:B------:R0:W-:Y:S04]  /*4af20*/  STL.64 [R1+0x820], R24 ;  /* 0x0008201801007387 */ /* 0x0001e80000100a00 */
[----:B------:R1:W-:Y:S04]  /*4af30*/  STL.64 [R1+0x828], R26 ;  /* 0x0008281a01007387 */ /* 0x0003e80000100a00 */
[----:B0-----:R-:W4:Y:S04]  /*4af40*/  LDL.LU.64 R24, [R1+0x10e0] ;  /* 0x0010e00001187983 */ /* 0x001f280000300a00 */
[----:B-1----:R-:W4:Y:S04]  /*4af50*/  LDL.LU.64 R26, [R1+0x10e8] ;  /* 0x0010e800011a7983 */ /* 0x002f280000300a00 */
[----:B------:R-:W2:Y:S04]  /*4af60*/  LDL.64 R28, [R1] ;  /* 0x00000000011c7983 */ /* 0x000ea80000100a00 */
[----:B------:R-:W-:Y:S04]  /*4af70*/  STL [R1+0x590c], R9 ;  /* 0x00590c0901007387 */ /* 0x000fe80000100800 */
[----:B------:R-:W-:Y:S04]  /*4af80*/  STL.64 [R1+0x5960], R10 ;  /* 0x0059600a01007387 */ /* 0x000fe80000100a00 */
[----:B------:R0:W-:Y:S04]  /*4af90*/  STL [R1+0x5958], R8 ;  /* 0x0059580801007387 */ /* 0x0001e80000100800 */
[----:B0-----:R-:W2:Y:S04]  /*4afa0*/  LDL.LU.64 R8, [R1+0x7c0] ;  /* 0x0007c00001087983 */ /* 0x001ea80000300a00 */
[----:B------:R-:W2:Y:S01]  /*4afb0*/  LDL.LU.64 R10, [R1+0x7c8] ;  /* 0x0007c800010a7983 */ /* 0x000ea20000300a00 */
[C---:B---3--:R-:W-:Y:S08]  /*4afc0*/  HMMA.16816.F32 R20, R12.reuse, R6, R20 ;  /* 0x000000060c14723c */ /* 0x048ff00000001814 */
[----:B--2---:R-:W-:Y:S11]  /*4afd0*/  HMMA.16816.F32 R8, R12, R4, R8 ;  /* 0x000000040c08723c */ /* 0x004ff60000001808 */
[----:B------:R-:W-:Y:S04]  /*4afe0*/  STL.64 [R1+0x810], R20 ;  /* 0x0008101401007387 */ /* 0x000fe80000100a00 */
[----:B------:R0:W-:Y:S04]  /*4aff0*/  STL.64 [R1+0x818], R22 ;  /* 0x0008181601007387 */ /* 0x0001e80000100a00 */
[----:B0-----:R-:W2:Y:S04]  /*4b000*/  LDL.LU.64 R22, [R1+0x5998] ;  /* 0x0059980001167983 */ /* 0x001ea80000300a00 */
[----:B------:R-:W3:Y:S04]  /*4b010*/  LDL.LU.64 R20, [R1+0x5990] ;  /* 0x0059900001147983 */ /* 0x000ee80000300a00 */
[----:B------:R0:W-:Y:S04]  /*4b020*/  STL.64 [R1+0x800], R8 ;  /* 0x0008000801007387 */ /* 0x0001e80000100a00 */
[----:B------:R1:W-:Y:S04]  /*4b030*/  STL.64 [R1+0x808], R10 ;  /* 0x0008080a01007387 */ /* 0x0003e80000100a00 */
[----:B0-----:R-:W2:Y:S04]  /*4b040*/  LDL.LU.64 R8, [R1+0x7a0] ;  /* 0x0007a00001087983 */ /* 0x001ea80000300a00 */
[----:B-1----:R-:W2:Y:S04]  /*4b050*/  LDL.LU.64 R10, [R1+0x7a8] ;  /* 0x0007a800010a7983 */ /* 0x002ea80000300a00 */
[----:B--2---:R-:W-:Y:S04]  /*4b060*/  STL.64 [R1+0x5980], R10 ;  /* 0x0059800a01007387 */ /* 0x004fe80000100a00 */
[----:B------:R0:W-:Y:S04]  /*4b070*/  STL.64 [R1+0x5978], R8 ;  /* 0x0059780801007387 */ /* 0x0001e80000100a00 */
[----:B0-----:R-:W2:Y:S04]  /*4b080*/  LDL.LU.64 R8, [R1+0x7b0] ;  /* 0x0007b00001087983 */ /* 0x001ea80000300a00 */
[----:B------:R-:W2:Y:S04]  /*4b090*/  LDL.LU.64 R10, [R1+0x7b8] ;  /* 0x0007b800010a7983 */ /* 0x000ea80000300a00 */
[----:B------:R0:W-:Y:S04]  /*4b0a0*/  STL [R1+0x58f4], R5 ;  /* 0x0058f40501007387 */ /* 0x0001e80000100800 */
[----:B0-----:R-:W2:Y:S01]  /*4b0b0*/  LDL.LU R5, [R1+0x14f0] ;  /* 0x0014f00001057983 */ /* 0x001ea20000300800 */
[----:B---3--:R-:W-:-:S02]  /*4b0c0*/  IMAD R21, R21, 0x100, R18 ;  /* 0x0000010015157824 */ /* 0x008fc400078e0212 */
[----:B------:R-:W-:Y:S01]  /*4b0d0*/  IMAD R20, R20, 0x100, R19 ;  /* 0x0000010014147824 */ /* 0x000fe200078e0213 */
[----:B------:R-:W3:Y:S04]  /*4b0e0*/  LDL.LU.64 R16, [R1+0x790] ;  /* 0x0007900001107983 */ /* 0x000ee80000300a00 */
[----:B------:R-:W3:Y:S01]  /*4b0f0*/  LDL.LU.64 R18, [R1+0x798] ;  /* 0x0007980001127983 */ /* 0x000ee20000300a00 */
[----:B------:R-:W-:Y:S02]  /*4b100*/  IMAD R0, R0, 0x100, R3 ;  /* 0x0000010000007824 */ /* 0x000fe400078e0203 */
[----:B--2---:R-:W-:Y:S02]  /*4b110*/  IMAD R5, R5, 0x100, R2 ;  /* 0x0000010005057824 */ /* 0x004fe400078e0202 */
[----:B------:R-:W4:Y:S04]  /*4b120*/  LDL.LU R2, [R1+0x598c] ;  /* 0x00598c0001027983 */ /* 0x000f280000300800 */
[----:B------:R-:W4:Y:S02]  /*4b130*/  LDL.LU R3, [R1+0x5988] ;  /* 0x0059880001037983 */ /* 0x000f240000300800 */
[----:B----4-:R-:W-:Y:S02]  /*4b140*/  HMMA.16816.F32 R12, R12, R2, R24 ;  /* 0x000000020c0c723c */ /* 0x010fe40000001818 */
[----:B------:R-:W-:Y:S04]  /*4b150*/  STL [R1+0x58f0], R2 ;  /* 0x0058f00201007387 */ /* 0x000fe80000100800 */
[----:B------:R-:W-:-:S13]  /*4b160*/  STL [R1+0x58ec], R3 ;  /* 0x0058ec0301007387 */ /* 0x000fda0000100800 */
[----:B------:R0:W-:Y:S04]  /*4b170*/  STL.64 [R1+0x2a0], R12 ;  /* 0x0002a00c01007387 */ /* 0x0001e80000100a00 */
[----:B------:R1:W-:Y:S04]  /*4b180*/  STL.64 [R1+0x2a8], R14 ;  /* 0x0002a80e01007387 */ /* 0x0003e80000100a00 */
[----:B------:R-:W2:Y:S04]  /*4b190*/  LDL.LU.64 R24, [R1+0x780] ;  /* 0x0007800001187983 */ /* 0x000ea80000300a00 */
[----:B------:R-:W2:Y:S01]  /*4b1a0*/  LDL.LU.64 R26, [R1+0x788] ;  /* 0x00078800011a7983 */ /* 0x000ea20000300a00 */
[----:B0-----:R-:W-:-:S02]  /*4b1b0*/  F2FP.F16.E4M3.UNPACK_B R12, R21 ;  /* 0x00000015ff0c723e */ /* 0x001fc400020006ff */
[----:B------:R-:W-:Y:S02]  /*4b1c0*/  F2FP.F16.E4M3.UNPACK_B R13, R20 ;  /* 0x00000014ff0d723e */ /* 0x000fe400020006ff */
[----:B-1----:R-:W-:Y:S02]  /*4b1d0*/  F2FP.F16.E4M3.UNPACK_B R14, R5 ;  /* 0x00000005ff0e723e */ /* 0x002fe400020006ff */
[----:B------:R-:W-:-:S07]  /*4b1e0*/  F2FP.F16.E4M3.UNPACK_B R15, R0 ;  /* 0x00000000ff0f723e */ /* 0x000fce00020006ff */
[----:B------:R-:W-:Y:S01]  /*4b1f0*/  HMMA.16816.F32 R20, R12, R22, R8 ;  /* 0x000000160c14723c */ /* 0x000fe20000001808 */
[----:B------:R-:W4:Y:S04]  /*4b200*/  LDL.LU.64 R10, [R1+0x5980] ;  /* 0x00598000010a7983 */ /* 0x000f280000300a00 */
[----:B------:R-:W4:-:S14]  /*4b210*/  LDL.LU.64 R8, [R1+0x5978] ;  /* 0x0059780001087983 */ /* 0x000f1c0000300a00 */
[----:B------:R-:W-:Y:S04]  /*4b220*/  STL.64 [R1+0x7f0], R20 ;  /* 0x0007f01401007387 */ /* 0x000fe80000100a00 */
[----:B------:R0:W-:Y:S04]  /*4b230*/  STL.64 [R1+0x7f8], R22 ;  /* 0x0007f81601007387 */ /* 0x0001e80000100a00 */
[----:B0-----:R-:W3:Y:S04]  /*4b240*/  LDL.LU.64 R22, [R1+0x5970] ;  /* 0x0059700001167983 */ /* 0x001ee80000300a00 */
[----:B------:R-:W4:Y:S02]  /*4b250*/  LDL.LU.64 R20, [R1+0x5968] ;  /* 0x0059680001147983 */ /* 0x000f240000300a00 */
[----:B----4-:R-:W-:-:S15]  /*4b260*/  HMMA.16816.F32 R8, R12, R20, R8 ;  /* 0x000000140c08723c */ /* 0x010fde0000001808 */
[----:B------:R-:W-:-:S04]  /*4b270*/  NOP ;  /* 0x0000000000007918 */ /* 0x000fc80000000000 */
[----:B------:R-:W-:Y:S04]  /*4b280*/  STL.64 [R1+0x7e0], R8 ;  /* 0x0007e00801007387 */ /* 0x000fe80000100a00 */
[----:B------:R0:W-:Y:S04]  /*4b290*/  STL.64 [R1+0x7e8], R10 ;  /* 0x0007e80a01007387 */ /* 0x0001e80000100a00 */
[----:B0-----:R-:W4:Y:S04]  /*4b2a0*/  LDL.LU.64 R10, [R1+0x5960] ;  /* 0x00596000010a7983 */ /* 0x001f280000300a00 */
[----:B------:R-:W4:Y:S01]  /*4b2b0*/  LDL.LU R8, [R1+0x5958] ;  /* 0x0059580001087983 */ /* 0x000f220000300800 */
[C---:B---3--:R-:W-:Y:S08]  /*4b2c0*/  HMMA.16816.F32 R16, R12.reuse, R22, R16 ;  /* 0x000000160c10723c */ /* 0x048ff00000001810 */
[----:B--2---:R-:W-:Y:S01]  /*4b2d0*/  HMMA.16816.F32 R24, R12, R28, R24 ;  /* 0x0000001c0c18723c */ /* 0x004fe20000001818 */
[----:B------:R-:W-:-:S02]  /*4b2e0*/  IMAD.MOV.U32 R2, RZ, RZ, R20 ;  /* 0x000000ffff027224 */ /* 0x000fc400078e0014 */
[----:B------:R-:W-:-:S03]  /*4b2f0*/  IMAD.MOV.U32 R5, RZ, RZ, R22 ;  /* 0x000000ffff057224 */ /* 0x000fc600078e0016 */
[----:B------:R-:W-:Y:S01]  /*4b300*/  STL [R1+0x5908], R2 ;  /* 0x0059080201007387 */ /* 0x000fe20000100800 */
[----:B------:R-:W-:Y:S02]  /*4b310*/  IMAD.MOV.U32 R0, RZ, RZ, R21 ;  /* 0x000000ffff007224 */ /* 0x000fe400078e0015 */
[----:B------:R-:W-:Y:S02]  /*4b320*/  IMAD.MOV.U32 R3, RZ, RZ, R23 ;  /* 0x000000ffff037224 */ /* 0x000fe400078e0017 */
[----:B------:R0:W-:Y:S04]  /*4b330*/  STL.64 [R1+0x7d0], R16 ;  /* 0x0007d01001007387 */ /* 0x0001e80000100a00 */
[----:B------:R1:W-:Y:S01]  /*4b340*/  STL.64 [R1+0x7d8], R18 ;  /* 0x0007d81201007387 */ /* 0x0003e20000100a00 */
[----:B------:R-:W-:-:S03]  /*4b350*/  IMAD.MOV.U32 R9, RZ, RZ, R28 ;  /* 0x000000ffff097224 */ /* 0x000fc600078e001c */
[----:B0-----:R-:W2:Y:S04]  /*4b360*/  LDL.LU.64 R16, [R1+0x760] ;  /* 0x0007600001107983 */ /* 0x001ea80000300a00 */
[----:B-1----:R-:W2:Y:S04]  /*4b370*/  LDL.LU.64 R18, [R1+0x768] ;  /* 0x0007680001127983 */ /* 0x002ea80000300a00 */
[----:B------:R-:W3:Y:S04]  /*4b380*/  LDL.LU.64 R20, [R1+0x750] ;  /* 0x0007500001147983 */ /* 0x000ee80000300a00 */
[----:B------:R-:W3:Y:S04]  /*4b390*/  LDL.LU.64 R22, [R1+0x758] ;  /* 0x0007580001167983 */ /* 0x000ee80000300a00 */
[----:B------:R-:W-:Y:S04]  /*4b3a0*/  STL.64 [R1+0x5900], R6 ;  /* 0x0059000601007387 */ /* 0x000fe80000100a00 */
[----:B------:R0:W-:Y:S01]  /*4b3b0*/  STL.64 [R1+0x58f8], R4 ;  /* 0x0058f80401007387 */ /* 0x0001e20000100a00 */
[----:B------:R-:W-:-:S03]  /*4b3c0*/  IMAD.MOV.U32 R2, RZ, RZ, R29 ;  /* 0x000000ffff027224 */ /* 0x000fc600078e001d */
[----:B0-----:R-:W2:Y:S04]  /*4b3d0*/  LDL.LU.64 R4, [R1+0x730] ;  /* 0x0007300001047983 */ /* 0x001ea80000300a00 */
[----:B------:R-:W2:Y:S04]  /*4b3e0*/  LDL.LU.64 R6, [R1+0x738] ;  /* 0x0007380001067983 */ /* 0x000ea80000300a00 */
[----:B------:R-:W-:Y:S04]  /*4b3f0*/  STL.64 [R1+0x7c0], R24 ;  /* 0x0007c01801007387 */ /* 0x000fe80000100a00 */
[----:B------:R0:W-:Y:S04]  /*4b400*/  STL.64 [R1+0x7c8], R26 ;  /* 0x0007c81a01007387 */ /* 0x0001e80000100a00 */
[----:B0-----:R-:W2:Y:S04]  /*4b410*/  LDL.LU.64 R26, [R1+0x5950] ;  /* 0x00595000011a7983 */ /* 0x001ea80000300a00 */
[----:B------:R-:W3:Y:S04]  /*4b420*/  LDL.LU.64 R24, [R1+0x5948] ;  /* 0x0059480001187983 */ /* 0x000ee80000300a00 */
[----:B------:R-:W3:Y:S04]  /*4b430*/  LDL.LU.64 R28, [R1+0x5940] ;  /* 0x00594000011c7983 */ /* 0x000ee80000300a00 */
[----:B----4-:R-:W-:Y:S04]  /*4b440*/  STL.64 [R1+0x5918], R10 ;  /* 0x0059180a01007387 */ /* 0x010fe80000100a00 */
[----:B------:R0:W-:Y:S04]  /*4b450*/  STL.64 [R1+0x5910], R8 ;  /* 0x0059100801007387 */ /* 0x0001e80000100a00 */
[----:B0-----:R-:W4:Y:S04]  /*4b460*/  LDL.LU.64 R8, [R1+0x770] ;  /* 0x0007700001087983 */ /* 0x001f280000300a00 */
[----:B------:R-:W4:Y:S01]  /*4b470*/  LDL.LU.64 R10, [R1+0x778] ;  /* 0x00077800010a7983 */ /* 0x000f220000300a00 */
[C---:B--2---:R-:W-:Y:S08]  /*4b480*/  HMMA.16816.F32 R16, R12.reuse, R26, R16 ;  /* 0x0000001a0c10723c */ /* 0x044ff00000001810 */
[C---:B---3--:R-:W-:Y:S08]  /*4b490*/  HMMA.16816.F32 R20, R12.reuse, R24, R20 ;  /* 0x000000180c14723c */ /* 0x048ff00000001814 */
[----:B----4-:R-:W-:-:S15]  /*4b4a0*/  HMMA.16816.F32 R8, R12, R28, R8 ;  /* 0x0000001c0c08723c */ /* 0x010fde0000001808 */
[----:B------:R-:W-:-:S04]  /*4b4b0*/  NOP ;  /* 0x0000000000007918 */ /* 0x000fc80000000000 */
[----:B------:R0:W-:Y:S04]  /*4b4c0*/  STL.64 [R1+0x7b0], R8 ;  /* 0x0007b00801007387 */ /* 0x0001e80000100a00 */
[----:B------:R1:W-:Y:S04]  /*4b4d0*/  STL.64 [R1+0x7b8], R10 ;  /* 0x0007b80a01007387 */ /* 0x0003e80000100a00 */
[----:B0-----:R-:W2:Y:S04]  /*4b4e0*/  LDL.LU.64 R8, [R1+0x720] ;  /* 0x0007200001087983 */ /* 0x001ea80000300a00 */
[----:B-1----:R-:W2:Y:S04]  /*4b4f0*/  LDL.LU.64 R10, [R1+0x728] ;  /* 0x00072800010a7983 */ /* 0x002ea80000300a00 */
[----:B------:R-:W-:Y:S04]  /*4b500*/  STL [R1+0x58e8], R29 ;  /* 0x0058e81d01007387 */ /* 0x000fe80000100800 */
        /* <DEDUP_REMOVED lines=9> */
[----:B------:R0:W-:Y:S04]  /*4b5a0*/  STL.64 [R1+0x5870], R24 ;  /* 0x0058701801007387 */ /* 0x0001e80000100a00 */
[----:B0-----:R-:W4:Y:S04]  /*4b5b0*/  LDL.LU.64 R24, [R1+0x740] ;  /* 0x0007400001187983 */ /* 0x001f280000300a00 */
[----:B------:R-:W4:Y:S02]  /*4b5c0*/  LDL.LU.64 R26, [R1+0x748] ;  /* 0x00074800011a7983 */ /* 0x000f240000300a00 */
[----:B----4-:R-:W-:-:S15]  /*4b5d0*/  HMMA.16816.F32 R24, R12, R22, R24 ;  /* 0x000000160c18723c */ /* 0x010fde0000001818 */
[----:B------:R-:W-:-:S04]  /*4b5e0*/  NOP ;  /* 0x0000000000007918 */ /* 0x000fc80000000000 */
[----:B------:R-:W-:Y:S04]  /*4b5f0*/  STL.64 [R1+0x780], R24 ;  /* 0x0007801801007387 */ /* 0x000fe80000100a00 */
[----:B------:R2:W-:Y:S02]  /*4b600*/  STL.64 [R1+0x788], R26 ;  /* 0x0007881a01007387 */ /* 0x0005e40000100a00 */
[C---:B--2---:R-:W-:Y:S02]  /*4b610*/  HMMA.16816.F32 R24, R12.reuse, R20, R4 ;  /* 0x000000140c18723c */ /* 0x044fe40000001804 */
[----:B------:R-:W2:Y:S04]  /*4b620*/  LDL.LU.64 R4, [R1+0x700] ;  /* 0x0007000001047983 */ /* 0x000ea80000300a00 */
[----:B------:R-:W2:Y:S02]  /*4b630*/  LDL.LU.64 R6, [R1+0x708] ;  /* 0x0007080001067983 */ /* 0x000ea40000300a00 */
[C---:B------:R-:W-:Y:S11]  /*4b640*/  HMMA.16816.F32 R8, R12.reuse, R18, R8 ;  /* 0x000000120c08723c */ /* 0x040ff60000001808 */
[----:B------:R0:W-:Y:S04]  /*4b650*/  STL.64 [R1+0x770], R24 ;  /* 0x0007701801007387 */ /* 0x0001e80000100a00 */
[----:B------:R1:W-:Y:S04]  /*4b660*/  STL.64 [R1+0x778], R26 ;  /* 0x0007781a01007387 */ /* 0x0003e80000100a00 */
[----:B0-----:R-:W4:Y:S04]  /*4b670*/  LDL.LU R25, [R1+0x1504] ;  /* 0x0015040001197983 */ /* 0x001f280000300800 */
[----:B------:R-:W4:Y:S04]  /*4b680*/  LDL.LU R29, [R1+0x1500] ;  /* 0x00150000011d7983 */ /* 0x000f280000300800 */
[----:B-1----:R-:W2:Y:S04]  /*4b690*/  LDL.LU R26, [R1+0x150c] ;  /* 0x00150c00011a7983 */ /* 0x002ea80000300800 */
[----:B------:R-:W2:Y:S04]  /*4b6a0*/  LDL.LU R27, [R1+0x1508] ;  /* 0x00150800011b7983 */ /* 0x000ea80000300800 */
[----:B------:R-:W-:Y:S04]  /*4b6b0*/  STL.64 [R1+0x5868], R22 ;  /* 0x0058681601007387 */ /* 0x000fe80000100a00 */
[----:B------:R0:W-:Y:S04]  /*4b6c0*/  STL.64 [R1+0x5860], R20 ;  /* 0x0058601401007387 */ /* 0x0001e80000100a00 */
[----:B0-----:R-:W3:Y:S04]  /*4b6d0*/  LDL.LU.64 R20, [R1+0x710] ;  /* 0x0007100001147983 */ /* 0x001ee80000300a00 */
[----:B------:R-:W3:Y:S04]  /*4b6e0*/  LDL.LU.64 R22, [R1+0x718] ;  /* 0x0007180001167983 */ /* 0x000ee80000300a00 */
[----:B------:R-:W-:Y:S04]  /*4b6f0*/  STL.64 [R1+0x760], R8 ;  /* 0x0007600801007387 */ /* 0x000fe80000100a00 */
[----:B------:R0:W-:Y:S04]  /*4b700*/  STL.64 [R1+0x768], R10 ;  /* 0x0007680a01007387 */ /* 0x0001e80000100a00 */
[----:B0-----:R-:W2:Y:S04]  /*4b710*/  LDL.LU.64 R10, [R1+0x5918] ;  /* 0x00591800010a7983 */ /* 0x001ea80000300a00 */
[----:B------:R-:W2:Y:S01]  /*4b720*/  LDL.LU.64 R8, [R1+0x5910] ;  /* 0x0059100001087983 */ /* 0x000ea20000300a00 */
[----:B---3--:R-:W-:-:S15]  /*4b730*/  HMMA.16816.F32 R20, R12, R16, R20 ;  /* 0x000000100c14723c */ /* 0x008fde0000001814 */
[----:B------:R-:W-:-:S04]  /*4b740*/  NOP ;  /* 0x0000000000007918 */ /* 0x000fc80000000000 */
[----:B------:R0:W-:Y:S04]  /*4b750*/  STL.64 [R1+0x750], R20 ;  /* 0x0007501401007387 */ /* 0x0001e80000100a00 */
[----:B------:R1:W-:Y:S01]  /*4b760*/  STL.64 [R1+0x758], R22 ;  /* 0x0007581601007387 */ /* 0x0003e20000100a00 */
[----:B--2---:R-:W-:Y:S03]  /*4b770*/  HMMA.16816.F32 R4, R12, R10, R4 ;  /* 0x0000000a0c04723c */ /* 0x004fe60000001804 */
[----:B0-----:R-:W2:Y:S04]  /*4b780*/  LDL.LU.64 R20, [R1+0x290] ;  /* 0x0002900001147983 */ /* 0x001ea80000300a00 */
[----:B-1----:R-:W2:Y:S04]  /*4b790*/  LDL.LU.64 R22, [R1+0x298] ;  /* 0x0002980001167983 */ /* 0x002ea80000300a00 */
[----:B------:R0:W-:Y:S02]  /*4b7a0*/  STL.64 [R1+0x5888], R18 ;  /* 0x0058881201007387 */ /* 0x0001e40000100a00 */
[----:B0-----:R-:W-:-:S02]  /*4b7b0*/  IMAD.MOV.U32 R18, RZ, RZ, R9 ;  /* 0x000000ffff127224 */ /* 0x001fc400078e0009 */
[----:B------:R-:W-:Y:S01]  /*4b7c0*/  IMAD.MOV.U32 R19, RZ, RZ, R2 ;  /* 0x000000ffff137224 */ /* 0x000fe200078e0002 */
[----:B------:R-:W3:Y:S04]  /*4b7d0*/  LDL.LU R9, [R1+0x590c] ;  /* 0x00590c0001097983 */ /* 0x000ee80000300800 */
[----:B------:R-:W2:Y:S04]  /*4b7e0*/  LDL.LU R2, [R1+0x5908] ;  /* 0x0059080001027983 */ /* 0x000ea80000300800 */
[----:B------:R0:W-:Y:S04]  /*4b7f0*/  STL.64 [R1+0x5880], R16 ;  /* 0x0058801001007387 */ /* 0x0001e80000100a00 */
[----:B------:R1:W-:Y:S04]  /*4b800*/  STL.64 [R1+0x58a0], R18 ;  /* 0x0058a01201007387 */ /* 0x0003e80000100a00 */
[----:B0-----:R-:W3:Y:S04]  /*4b810*/  LDL.LU.64 R16, [R1+0x6f0] ;  /* 0x0006f00001107983 */ /* 0x001ee80000300a00 */
[----:B-1----:R-:W3:Y:S04]  /*4b820*/  LDL.LU.64 R18, [R1+0x6f8] ;  /* 0x0006f80001127983 */ /* 0x002ee80000300a00 */
[----:B------:R-:W-:Y:S04]  /*4b830*/  STL.64 [R1+0x740], R4 ;  /* 0x0007400401007387 */ /* 0x000fe80000100a00 */
[----:B------:R0:W-:Y:S04]  /*4b840*/  STL.64 [R1+0x748], R6 ;  /* 0x0007480601007387 */ /* 0x0001e80000100a00 */
[----:B0-----:R-:W2:Y:S04]  /*4b850*/  LDL.LU.64 R6, [R1+0x5900] ;  /* 0x0059000001067983 */ /* 0x001ea80000300a00 */
[----:B------:R-:W2:Y:S01]  /*4b860*/  LDL.LU.64 R4, [R1+0x58f8] ;  /* 0x0058f80001047983 */ /* 0x000ea20000300a00 */
[----:B---3--:R-:W-:-:S15]  /*4b870*/  HMMA.16816.F32 R16, R12, R8, R16 ;  /* 0x000000080c10723c */ /* 0x008fde0000001810 */
[----:B------:R-:W-:-:S04]  /*4b880*/  NOP ;  /* 0x0000000000007918 */ /* 0x000fc80000000000 */
[----:B------:R2:W-:Y:S04]  /*4b890*/  STL.64 [R1+0x730], R16 ;  /* 0x0007301001007387 */ /* 0x0005e80000100a00 */
[----:B------:R-:W-:Y:S01]  /*4b8a0*/  STL.64 [R1+0x738], R18 ;  /* 0x0007381201007387 */ /* 0x000fe20000100a00 */
[----:B--2---:R-:W-:Y:S02]  /*4b8b0*/  IMAD.MOV.U32 R16, RZ, RZ, R5 ;  /* 0x000000ffff107224 */ /* 0x004fe400078e0005 */
[----:B------:R-:W-:Y:S01]  /*4b8c0*/  IMAD.MOV.U32 R17, RZ, RZ, R3 ;  /* 0x000000ffff117224 */ /* 0x000fe200078e0003 */
[----:B------:R-:W2:Y:S04]  /*4b8d0*/  LDL.LU R5, [R1+0x58f4] ;  /* 0x0058f40001057983 */ /* 0x000ea80000300800 */
[----:B------:R0:W-:Y:S04]  /*4b8e0*/  STL.64 [R1+0x58b8], R16 ;  /* 0x0058b81001007387 */ /* 0x0001e80000100a00 */
[----:B0-----:R-:W3:Y:S04]  /*4b8f0*/  LDL.LU.64 R16, [R1+0x6e0] ;  /* 0x0006e00001107983 */ /* 0x001ee80000300a00 */
[----:B------:R-:W3:Y:S04]  /*4b900*/  LDL.LU.64 R18, [R1+0x6e8] ;  /* 0x0006e80001127983 */ /* 0x000ee80000300a00 */
[----:B------:R-:W-:Y:S04]  /*4b910*/  STL.64 [R1+0x5858], R10 ;  /* 0x0058580a01007387 */ /* 0x000fe80000100a00 */
[----:B------:R3:W-:Y:S01]  /*4b920*/  STL.64 [R1+0x5850], R8 ;  /* 0x0058500801007387 */ /* 0x0007e20000100a00 */
[----:B----4-:R-:W-:Y:S01]  /*4b930*/  IMAD R29, R29, 0x100, R25 ;  /* 0x000001001d1d7824 */ /* 0x010fe200078e0219 */
[----:B---3--:R-:W-:Y:S01]  /*4b940*/  HMMA.16816.F32 R8, R12, R6, R16 ;  /* 0x000000060c08723c */ /* 0x008fe20000001810 */
[----:B------:R-:W-:-:S02]  /*4b950*/  IMAD.MOV.U32 R18, RZ, RZ, R2 ;  /* 0x000000ffff127224 */ /* 0x000fc400078e0002 */
[----:B------:R-:W-:-:S15]  /*4b960*/  IMAD.MOV.U32 R19, RZ, RZ, R0 ;  /* 0x000000ffff137224 */ /* 0x000fde00078e0000 */
[----:B------:R-:W-:Y:S01]  /*4b970*/  NOP ;  /* 0x0000000000007918 */ /* 0x000fe20000000000 */
[----:B------:R-:W-:Y:S04]  /*4b980*/  STL.64 [R1+0x720], R8 ;  /* 0x0007200801007387 */ /* 0x000fe80000100a00 */
[----:B------:R2:W-:Y:S02]  /*4b990*/  STL.64 [R1+0x728], R10 ;  /* 0x0007280a01007387 */ /* 0x0005e40000100a00 */
[----:B--2---:R-:W-:Y:S02]  /*4b9a0*/  HMMA.16816.F32 R8, R12, R4, R20 ;  /* 0x000000040c08723c */ /* 0x004fe40000001814 */
[----:B------:R0:W-:Y:S04]  /*4b9b0*/  STL.64 [R1+0x58d0], R18 ;  /* 0x0058d01201007387 */ /* 0x0001e80000100a00 */
[----:B------:R-:W2:Y:S04]  /*4b9c0*/  LDL.LU R2, [R1+0x1514] ;  /* 0x0015140001027983 */ /* 0x000ea80000300800 */
[----:B0-----:R-:W2:Y:S09]  /*4b9d0*/  LDL.LU R18, [R1+0x1510] ;  /* 0x0015100001127983 */ /* 0x001eb20000300800 */
[----:B------:R-:W-:Y:S04]  /*4b9e0*/  STL.64 [R1+0x710], R8 ;  /* 0x0007100801007387 */ /* 0x000fe80000100a00 */
[----:B------:R-:W-:Y:S04]  /*4b9f0*/  STL.64 [R1+0x718], R10 ;  /* 0x0007180a01007387 */ /* 0x000fe80000100a00 */
[----:B------:R-:W3:Y:S04]  /*4ba00*/  LDL.LU R3, [R1+0x151c] ;  /* 0x00151c0001037983 */ /* 0x000ee80000300800 */
[----:B------:R-:W3:Y:S04]  /*4ba10*/  LDL.LU R0, [R1+0x1518] ;  /* 0x0015180001007983 */ /* 0x000ee80000300800 */
[----:B------:R-:W4:Y:S04]  /*4ba20*/  LDL R16, [R1+0x18] ;  /* 0x0000180001107983 */ /* 0x000f280000100800 */
[----:B------:R-:W4:Y:S04]  /*4ba30*/  LDL R17, [R1+0x1c] ;  /* 0x00001c0001117983 */ /* 0x000f280000100800 */
[----:B------:R-:W-:Y:S04]  /*4ba40*/  STL.64 [R1+0x5848], R6 ;  /* 0x0058480601007387 */ /* 0x000fe80000100a00 */
[----:B------:R0:W-:Y:S01]  /*4ba50*/  STL.64 [R1+0x5840], R4 ;  /* 0x0058400401007387 */ /* 0x0001e20000100a00 */
[----:B------:R-:W-:-:S03]  /*4ba60*/  IMAD R19, R27, 0x100, R26 ;  /* 0x000001001b137824 */ /* 0x000fc600078e021a */
[----:B0-----:R-:W2:Y:S04]  /*4ba70*/  LDL.LU.64 R4, [R1+0x6d0] ;  /* 0x0006d00001047983 */ /* 0x001ea80000300a00 */
[----:B------:R-:W2:Y:S04]  /*4ba80*/  LDL.LU.64 R6, [R1+0x6d8] ;  /* 0x0006d80001067983 */ /* 0x000ea80000300a00 */
        /* <DEDUP_REMOVED lines=15> */
[----:B---3--:R-:W-:Y:S01]  /*4bb80*/  IMAD R0, R0, 0x100, R3 ;  /* 0x0000010000007824 */ /* 0x008fe200078e0203 */
[----:B--2---:R-:W-:Y:S04]  /*4bb90*/  STL.64 [R1+0x58e0], R26 ;  /* 0x0058e01a01007387 */ /* 0x004fe80000100a00 */
[----:B------:R0:W-:Y:S04]  /*4bba0*/  STL.64 [R1+0x58d8], R24 ;  /* 0x0058d81801007387 */ /* 0x0001e80000100a00 */
[----:B0-----:R-:W4:Y:S04]  /*4bbb0*/  LDL.LU.64 R24, [R1+0x6c0] ;  /* 0x0006c00001187983 */ /* 0x001f280000300a00 */
[----:B------:R-:W4:Y:S04]  /*4bbc0*/  LDL.LU.64 R26, [R1+0x6c8] ;  /* 0x0006c800011a7983 */ /* 0x000f280000300a00 */
[----:B------:R-:W2:Y:S04]  /*4bbd0*/  LDL.LU.64 R20, [R1+0x670] ;  /* 0x0006700001147983 */ /* 0x000ea80000300a00 */
[----:B------:R-:W2:Y:S04]  /*4bbe0*/  LDL.LU.64 R22, [R1+0x678] ;  /* 0x0006780001167983 */ /* 0x000ea80000300a00 */
[----:B------:R-:W3:Y:S04]  /*4bbf0*/  LDL.LU.64 R8, [R1+0x660] ;  /* 0x0006600001087983 */ /* 0x000ee80000300a00 */
[----:B------:R-:W3:Y:S04]  /*4bc00*/  LDL.LU.64 R10, [R1+0x668] ;  /* 0x00066800010a7983 */ /* 0x000ee80000300a00 */
        /* <DEDUP_REMOVED lines=10> */
[----:B------:R-:W-:-:S07]  /*4bcb0*/  F2FP.F16.E4M3.UNPACK_B R15, R0 ;  /* 0x00000000ff0f723e */ /* 0x000fce00020006ff */
[C---:B----4-:R-:W-:Y:S01]  /*4bcc0*/  HMMA.16816.F32 R16, R12.reuse, R16, R24 ;  /* 0x000000100c10723c */ /* 0x050fe20000001818 */
[----:B------:R-:W-:Y:S04]  /*4bcd0*/  STL [R1+0x5838], R3 ;  /* 0x0058380301007387 */ /* 0x000fe80000100800 */
[----:B------:R-:W4:Y:S04]  /*4bce0*/  LDL.LU R29, [R1+0x58e8] ;  /* 0x0058e800011d7983 */ /* 0x000f280000300800 */
[----:B------:R-:W2:Y:S04]  /*4bcf0*/  LDL.LU.64 R26, [R1+0x58e0] ;  /* 0x0058e000011a7983 */ /* 0x000ea80000300a00 */
[----:B------:R-:W2:Y:S06]  /*4bd00*/  LDL.LU.64 R24, [R1+0x58d8] ;  /* 0x0058d80001187983 */ /* 0x000eac0000300a00 */
        /* <DEDUP_REMOVED lines=16> */
[----:B------:R-:W4:Y:S04]  /*4be10*/  LDL.LU.64 R26, [R1+0x5898] ;  /* 0x00589800011a7983 */ /* 0x000f280000300a00 */
[----:B------:R-:W4:-:S13]  /*4be20*/  LDL.LU.64 R24, [R1+0x5890] ;  /* 0x0058900001187983 */ /* 0x000f1a0000300a00 */
[----:B------:R-:W-:Y:S04]  /*4be30*/  STL.64 [R1+0x6d0], R16 ;  /* 0x0006d01001007387 */ /* 0x000fe80000100a00 */
[----:B------:R0:W-:Y:S04]  /*4be40*/  STL.64 [R1+0x6d8], R18 ;  /* 0x0006d81201007387 */ /* 0x0001e80000100a00 */
[----:B0-----:R-:W2:Y:S04]  /*4be50*/  LDL.LU.64 R18, [R1+0x5888] ;  /* 0x0058880001127983 */ /* 0x001ea80000300a00 */
[----:B------:R-:W2:Y:S01]  /*4be60*/  LDL.LU.64 R16, [R1+0x5880] ;  /* 0x0058800001107983 */ /* 0x000ea20000300a00 */
[----:B----4-:R-:W-:-:S15]  /*4be70*/  HMMA.16816.F32 R24, R12, R28, R24 ;  /* 0x0000001c0c18723c */ /* 0x010fde0000001818 */
        /* <DEDUP_REMOVED lines=9> */
[----:B0-----:R-:W3:Y:S04]  /*4bf10*/  LDL.LU.64 R22, [R1+0x5868] ;  /* 0x0058680001167983 */ /* 0x001ee80000300a00 */
[----:B------:R-:W4:Y:S04]  /*4bf20*/  LDL.LU.64 R20, [R1+0x5860] ;  /* 0x0058600001147983 */ /* 0x000f280000300a00 */
[----:B------:R0:W-:Y:S04]  /*4bf30*/  STL.64 [R1+0x6a0], R8 ;  /* 0x0006a00801007387 */ /* 0x0001e80000100a00 */
[----:B------:R1:W-:Y:S04]  /*4bf40*/  STL.64 [R1+0x6a8], R10 ;  /* 0x0006a80a01007387 */ /* 0x0003e80000100a00 */
[----:B0-----:R-:W2:Y:S04]  /*4bf50*/  LDL.LU.64 R8, [R1+0x630] ;  /* 0x0006300001087983 */ /* 0x001ea80000300a00 */
[----:B-1----:R-:W2:Y:S04]  /*4bf60*/  LDL.LU.64 R10, [R1+0x638] ;  /* 0x00063800010a7983 */ /* 0x002ea80000300a00 */
[----:B------:R-:W-:Y:S04]  /*4bf70*/  STL.64 [R1+0x5810], R26 ;  /* 0x0058101a01007387 */ /* 0x000fe80000100a00 */
[----:B------:R0:W-:Y:S04]  /*4bf80*/  STL.64 [R1+0x5808], R24 ;  /* 0x0058081801007387 */ /* 0x0001e80000100a00 */
[----:B0-----:R-:W3:Y:S04]  /*4bf90*/  LDL.LU.64 R24, [R1+0x650] ;  /* 0x0006500001187983 */ /* 0x001ee80000300a00 */
[----:B------:R-:W3:Y:S02]  /*4bfa0*/  LDL.LU.64 R26, [R1+0x658] ;  /* 0x00065800011a7983 */ /* 0x000ee40000300a00 */
[----:B---3--:R-:W-:-:S15]  /*4bfb0*/  HMMA.16816.F32 R24, R12, R22, R24 ;  /* 0x000000160c18723c */ /* 0x008fde0000001818 */
[----:B------:R-:W-:-:S04]  /*4bfc0*/  NOP ;  /* 0x0000000000007918 */ /* 0x000fc80000000000 */
[----:B------:R-:W-:Y:S04]  /*4bfd0*/  STL.64 [R1+0x690], R24 ;  /* 0x0006901801007387 */ /* 0x000fe80000100a00 */
[----:B------:R4:W-:Y:S02]  /*4bfe0*/  STL.64 [R1+0x698], R26 ;  /* 0x0006981a01007387 */ /* 0x0009e40000100a00 */
[----:B----4-:R-:W-:Y:S02]  /*4bff0*/  HMMA.16816.F32 R24, R12, R20, R4 ;  /* 0x000000140c18723c */ /* 0x010fe40000001804 */
[----:B------:R-:W3:Y:S04]  /*4c000*/  LDL.LU.64 R4, [R1+0x610] ;  /* 0x0006100001047983 */ /* 0x000ee80000300a00 */
[----:B------:R-:W3:-:S13]  /*4c010*/  LDL.LU.64 R6, [R1+0x618] ;  /* 0x0006180001067983 */ /* 0x000eda0000300a00 */
[----:B------:R0:W-:Y:S04]  /*4c020*/  STL.64 [R1+0x680], R24 ;  /* 0x0006801801007387 */ /* 0x0001e80000100a00 */
[----:B------:R1:W-:Y:S04]  /*4c030*/  STL.64 [R1+0x688], R26 ;  /* 0x0006881a01007387 */ /* 0x0003e80000100a00 */
[----:B------:R-:W4:Y:S04]  /*4c040*/  LDL.LU R3, [R1+0x1524] ;  /* 0x0015240001037983 */ /* 0x000f280000300800 */
[----:B------:R-:W3:Y:S04]  /*4c050*/  LDL.LU R0, [R1+0x1538] ;  /* 0x0015380001007983 */ /* 0x000ee80000300800 */
[----:B0-----:R-:W3:Y:S04]  /*4c060*/  LDL.64 R24, [R1+0x18] ;  /* 0x0000180001187983 */ /* 0x001ee80000100a00 */
[----:B-1----:R-:W3:Y:S01]  /*4c070*/  LDL.64 R26, [R1+0x10] ;  /* 0x00001000011a7983 */ /* 0x002ee20000100a00 */
[C---:B--2---:R-:W-:Y:S03]  /*4c080*/  HMMA.16816.F32 R8, R12.reuse, R18, R8 ;  /* 0x000000120c08723c */ /* 0x044fe60000001808 */
[----:B---3--:R-:W-:Y:S04]  /*4c090*/  STL.64 [R1+0x5830], R26 ;  /* 0x0058301a01007387 */ /* 0x008fe80000100a00 */
[----:B------:R0:W-:Y:S04]  /*4c0a0*/  STL.64 [R1+0x5828], R24 ;  /* 0x0058281801007387 */ /* 0x0001e80000100a00 */
[----:B0-----:R-:W2:Y:S04]  /*4c0b0*/  LDL.LU.64 R24, [R1+0x600] ;  /* 0x0006000001187983 */ /* 0x001ea80000300a00 */
[----:B------:R-:W2:Y:S04]  /*4c0c0*/  LDL.LU.64 R26, [R1+0x608] ;  /* 0x00060800011a7983 */ /* 0x000ea80000300a00 */
[----:B------:R-:W-:Y:S04]  /*4c0d0*/  STL.64 [R1+0x57f0], R22 ;  /* 0x0057f01601007387 */ /* 0x000fe80000100a00 */
[----:B------:R0:W-:Y:S04]  /*4c0e0*/  STL.64 [R1+0x57e8], R20 ;  /* 0x0057e81401007387 */ /* 0x0001e80000100a00 */
[----:B0-----:R-:W3:Y:S04]  /*4c0f0*/  LDL.LU.64 R20, [R1+0x620] ;  /* 0x0006200001147983 */ /* 0x001ee80000300a00 */
[----:B------:R-:W3:Y:S04]  /*4c100*/  LDL.LU.64 R22, [R1+0x628] ;  /* 0x0006280001167983 */ /* 0x000ee80000300a00 */
[----:B------:R-:W-:Y:S04]  /*4c110*/  STL.64 [R1+0x670], R8 ;  /* 0x0006700801007387 */ /* 0x000fe80000100a00 */
[----:B------:R0:W-:Y:S04]  /*4c120*/  STL.64 [R1+0x678], R10 ;  /* 0x0006780a01007387 */ /* 0x0001e80000100a00 */
[----:B0-----:R-:W2:Y:S04]  /*4c130*/  LDL.LU.64 R10, [R1+0x5858] ;  /* 0x00585800010a7983 */ /* 0x001ea80000300a00 */
[----:B------:R-:W4:Y:S01]  /*4c140*/  LDL.LU.64 R8, [R1+0x5850] ;  /* 0x0058500001087983 */ /* 0x000f220000300a00 */
[C---:B---3--:R-:W-:Y:S08]  /*4c150*/  HMMA.16816.F32 R20, R12.reuse, R16, R20 ;  /* 0x000000100c14723c */ /* 0x048ff00000001814 */
[C---:B--2---:R-:W-:Y:S08]  /*4c160*/  HMMA.16816.F32 R4, R12.reuse, R10, R4 ;  /* 0x0000000a0c04723c */ /* 0x044ff00000001804 */
[C---:B----4-:R-:W-:Y:S03]  /*4c170*/  HMMA.16816.F32 R24, R12.reuse, R8, R24 ;  /* 0x000000080c18723c */ /* 0x050fe60000001818 */
[----:B------:R0:W-:Y:S04]  /*4c180*/  STL.64 [R1+0x660], R20 ;  /* 0x0006601401007387 */ /* 0x0001e80000100a00 */
[----:B------:R1:W-:Y:S04]  /*4c190*/  STL.64 [R1+0x668], R22 ;  /* 0x0006681601007387 */ /* 0x0003e80000100a00 */
[----:B0-----:R-:W2:Y:S04]  /*4c1a0*/  LDL.LU.64 R20, [R1+0x280] ;  /* 0x0002800001147983 */ /* 0x001ea80000300a00 */
[----:B-1----:R-:W2:Y:S04]  /*4c1b0*/  LDL.LU.64 R22, [R1+0x288] ;  /* 0x0002880001167983 */ /* 0x002ea80000300a00 */
[----:B------:R-:W-:Y:S04]  /*4c1c0*/  STL.64 [R1+0x57e0], R18 ;  /* 0x0057e01201007387 */ /* 0x000fe80000100a00 */
[----:B------:R0:W-:Y:S04]  /*4c1d0*/  STL.64 [R1+0x57d8], R16 ;  /* 0x0057d81001007387 */ /* 0x0001e80000100a00 */
[----:B0-----:R-:W3:Y:S04]  /*4c1e0*/  LDL.LU R16, [R1+0x1530] ;  /* 0x0015300001107983 */ /* 0x001ee80000300800 */
[----:B------:R-:W4:Y:S04]  /*4c1f0*/  LDL.LU R17, [R1+0x153c] ;  /* 0x00153c0001117983 */ /* 0x000f280000300800 */
[----:B------:R-:W-:Y:S04]  /*4c200*/  STL.64 [R1+0x650], R4 ;  /* 0x0006500401007387 */ /* 0x000fe80000100a00 */
[----:B------:R0:W-:Y:S04]  /*4c210*/  STL.64 [R1+0x658], R6 ;  /* 0x0006580601007387 */ /* 0x0001e80000100a00 */
[----:B0-----:R-:W2:Y:S04]  /*4c220*/  LDL.LU.64 R6, [R1+0x5848] ;  /* 0x0058480001067983 */ /* 0x001ea80000300a00 */
[----:B------:R-:W3:Y:S04]  /*4c230*/  LDL.LU.64 R4, [R1+0x5840] ;  /* 0x0058400001047983 */ /* 0x000ee80000300a00 */
[----:B------:R0:W-:Y:S04]  /*4c240*/  STL.64 [R1+0x640], R24 ;  /* 0x0006401801007387 */ /* 0x0001e80000100a00 */
[----:B------:R1:W-:Y:S04]  /*4c250*/  STL.64 [R1+0x648], R26 ;  /* 0x0006481a01007387 */ /* 0x0003e80000100a00 */
[----:B0-----:R-:W3:Y:S04]  /*4c260*/  LDL.LU.64 R24, [R1+0x1110] ;  /* 0x0011100001187983 */ /* 0x001ee80000300a00 */
[----:B-1----:R-:W3:Y:S04]  /*4c270*/  LDL.LU.64 R26, [R1+0x1118] ;  /* 0x00111800011a7983 */ /* 0x002ee80000300a00 */
[----:B------:R-:W3:Y:S04]  /*4c280*/  LDL.64 R18, [R1+0x8] ;  /* 0x0000080001127983 */ /* 0x000ee80000100a00 */
[----:B------:R-:W-:Y:S04]  /*4c290*/  STL [R1+0x57c0], R8 ;  /* 0x0057c00801007387 */ /* 0x000fe80000100800 */
[----:B------:R0:W-:Y:S04]  /*4c2a0*/  STL [R1+0x57bc], R9 ;  /* 0x0057bc0901007387 */ /* 0x0001e80000100800 */
[----:B------:R1:W-:Y:S04]  /*4c2b0*/  STL.64 [R1+0x5818], R10 ;  /* 0x0058180a01007387 */ /* 0x0003e80000100a00 */
[----:B0-----:R-:W3:Y:S04]  /*4c2c0*/  LDL.LU.64 R8, [R1+0x5f0] ;  /* 0x0005f00001087983 */ /* 0x001ee80000300a00 */
[----:B-1----:R-:W3:Y:S04]  /*4c2d0*/  LDL.LU.64 R10, [R1+0x5f8] ;  /* 0x0005f800010a7983 */ /* 0x002ee80000300a00 */
[----:B--2---:R0:W-:Y:S01]  /*4c2e0*/  STL [R1+0x57b8], R6 ;  /* 0x0057b80601007387 */ /* 0x0041e20000100800 */
[----:B---3--:R-:W-:Y:S03]  /*4c2f0*/  HMMA.16816.F32 R8, R12, R6, R8 ;  /* 0x000000060c08723c */ /* 0x008fe60000001808 */
[----:B0-----:R-:W2:-:S15]  /*4c300*/  LDL.LU R6, [R1+0x1520] ;  /* 0x0015200001067983 */ /* 0x001e9e0000300800 */
[----:B------:R-:W-:Y:S01]  /*4c310*/  NOP ;  /* 0x0000000000007918 */ /* 0x000fe20000000000 */
[----:B------:R-:W-:Y:S04]  /*4c320*/  STL.64 [R1+0x630], R8 ;  /* 0x0006300801007387 */ /* 0x000fe80000100a00 */
[----:B------:R0:W-:Y:S02]  /*4c330*/  STL.64 [R1+0x638], R10 ;  /* 0x0006380a01007387 */ /* 0x0001e40000100a00 */
[----:B0-----:R-:W-:Y:S02]  /*4c340*/  HMMA.16816.F32 R8, R12, R4, R20 ;  /* 0x000000040c08723c */ /* 0x001fe40000001814 */
[----:B------:R0:W-:Y:S04]  /*4c350*/  STL [R1+0x57b4], R7 ;  /* 0x0057b40701007387 */ /* 0x0001e80000100800 */
[----:B0-----:R-:W3:Y:S04]  /*4c360*/  LDL.LU R7, [R1+0x1534] ;  /* 0x0015340001077983 */ /* 0x001ee80000300800 */
[----:B------:R-:W3:Y:S04]  /*4c370*/  LDL.LU.64 R20, [R1+0x240] ;  /* 0x0002400001147983 */ /* 0x000ee80000300a00 */
[----:B------:R-:W3:Y:S05]  /*4c380*/  LDL.LU.64 R22, [R1+0x248] ;  /* 0x0002480001167983 */ /* 0x000eea0000300a00 */
[----:B------:R0:W-:Y:S04]  /*4c390*/  STL.64 [R1+0x620], R8 ;  /* 0x0006200801007387 */ /* 0x0001e80000100a00 */
[----:B------:R1:W-:Y:S04]  /*4c3a0*/  STL.64 [R1+0x628], R10 ;  /* 0x0006280a01007387 */ /* 0x0003e80000100a00 */
[----:B0-----:R-:W3:Y:S04]  /*4c3b0*/  LDL.LU.64 R8, [R1+0x5e0] ;  /* 0x0005e00001087983 */ /* 0x001ee80000300a00 */
[----:B-1----:R-:W3:Y:S04]  /*4c3c0*/  LDL.LU.64 R10, [R1+0x5e8] ;  /* 0x0005e800010a7983 */ /* 0x002ee80000300a00 */
[----:B------:R0:W-:Y:S04]  /*4c3d0*/  STL.64 [R1+0x5820], R4 ;  /* 0x0058200401007387 */ /* 0x0001e80000100a00 */
[----:B0-----:R-:W3:Y:S04]  /*4c3e0*/  LDL.LU R4, [R1+0x152c] ;  /* 0x00152c0001047983 */ /* 0x001ee80000300800 */
[----:B------:R-:W3:Y:S01]  /*4c3f0*/  LDL.LU R5, [R1+0x1528] ;  /* 0x0015280001057983 */ /* 0x000ee20000300800 */
[----:B--2---:R-:W-:-:S03]  /*4c400*/  IMAD R6, R6, 0x100, R3 ;  /* 0x0000010006067824 */ /* 0x004fc600078e0203 */
[----:B------:R-:W2:Y:S01]  /*4c410*/  LDL.LU R3, [R1+0x5838] ;  /* 0x0058380001037983 */ /* 0x000ea20000300800 */
[----:B----4-:R-:W-:Y:S01]  /*4c420*/  IMAD R0, R0, 0x100, R17 ;  /* 0x0000010000007824 */ /* 0x010fe200078e0211 */
[----:B--2---:R-:W-:Y:S02]  /*4c430*/  HMMA.16816.F32 R12, R12, R2, R24 ;  /* 0x000000020c0c723c */ /* 0x004fe40000001818 */
[----:B------:R-:W2:Y:S04]  /*4c440*/  LDL.LU.64 R26, [R1+0x5830] ;  /* 0x00583000011a7983 */ /* 0x000ea80000300a00 */
[----:B------:R-:W4:Y:S01]  /*4c450*/  LDL.LU.64 R24, [R1+0x5828] ;  /* 0x0058280001187983 */ /* 0x000f220000300a00 */
[----:B---3--:R-:W-:Y:S02]  /*4c460*/  IMAD R5, R5, 0x100, R4 ;  /* 0x0000010005057824 */ /* 0x008fe400078e0204 */
[----:B------:R-:W-:Y:S01]  /*4c470*/  IMAD R4, R16, 0x100, R7 ;  /* 0x0000010010047824 */ /* 0x000fe200078e0207 */
[----:B------:R-:W-:Y:S04]  /*4c480*/  STL [R1+0x57b0], R2 ;  /* 0x0057b00201007387 */ /* 0x000fe80000100800 */
[----:B------:R-:W-:Y:S05]  /*4c490*/  STL [R1+0x57ac], R3 ;  /* 0x0057ac0301007387 */ /* 0x000fea0000100800 */
[----:B------:R0:W-:Y:S04]  /*4c4a0*/  STL.64 [R1+0x280], R12 ;  /* 0x0002800c01007387 */ /* 0x0001e80000100a00 */
[----:B------:R1:W-:Y:S01]  /*4c4b0*/  STL.64 [R1+0x288], R14 ;  /* 0x0002880e01007387 */ /* 0x0003e20000100a00 */
[----:B0-----:R-:W-:-:S02]  /*4c4c0*/  F2FP.F16.E4M3.UNPACK_B R12, R6 ;  /* 0x00000006ff0c723e */ /* 0x001fc400020006ff */
[----:B------:R-:W-:Y:S02]  /*4c4d0*/  F2FP.F16.E4M3.UNPACK_B R13, R5 ;  /* 0x00000005ff0d723e */ /* 0x000fe400020006ff */
[----:B-1----:R-:W-:Y:S02]  /*4c4e0*/  F2FP.F16.E4M3.UNPACK_B R14, R4 ;  /* 0x00000004ff0e723e */ /* 0x002fe400020006ff */
[----:B------:R-:W-:Y:S01]  /*4c4f0*/  F2FP.F16.E4M3.UNPACK_B R15, R0 ;  /* 0x00000000ff0f723e */ /* 0x000fe200020006ff */
[----:B------:R-:W3:Y:S04]  /*4c500*/  LDL.LU.64 R4, [R1+0x5d0] ;  /* 0x0005d00001047983 */ /* 0x000ee80000300a00 */
[----:B------:R-:W3:Y:S02]  /*4c510*/  LDL.LU.64 R6, [R1+0x5d8] ;  /* 0x0005d80001067983 */ /* 0x000ee40000300a00 */
[C---:B----4-:R-:W-:Y:S08]  /*4c520*/  HMMA.16816.F32 R20, R12.reuse, R24, R20 ;  /* 0x000000180c14723c */ /* 0x050ff00000001814 */
[----:B--2---:R-:W-:Y:S01]  /*4c530*/  HMMA.16816.F32 R8, R12, R26, R8 ;  /* 0x0000001a0c08723c */ /* 0x004fe20000001808 */
[----:B------:R-:W-:-:S02]  /*4c540*/  IMAD.MOV.U32 R0, RZ, RZ, R25 ;  /* 0x000000ffff007224 */ /* 0x000fc400078e0019 */
[----:B------:R-:W-:Y:S02]  /*4c550*/  IMAD.MOV.U32 R2, RZ, RZ, R26 ;  /* 0x000000ffff027224 */ /* 0x000fe400078e001a */
[----:B------:R-:W-:-:S06]  /*4c560*/  IMAD.MOV.U32 R3, RZ, RZ, R27 ;  /* 0x000000ffff037224 */ /* 0x000fcc00078e001b */
[----:B------:R-:W-:Y:S04]  /*4c570*/  STL.64 [R1+0x610], R20 ;  /* 0x0006101401007387 */ /* 0x000fe80000100a00 */
[----:B------:R-:W-:Y:S04]  /*4c580*/  STL.64 [R1+0x618], R22 ;  /* 0x0006181601007387 */ /* 0x000fe80000100a00 */
[----:B------:R0:W-:Y:S04]  /*4c590*/  STL.64 [R1+0x600], R8 ;  /* 0x0006000801007387 */ /* 0x0001e80000100a00 */
[----:B------:R1:W-:Y:S04]  /*4c5a0*/  STL.64 [R1+0x608], R10 ;  /* 0x0006080a01007387 */ /* 0x0003e80000100a00 */
[----:B0-----:R-:W2:Y:S04]  /*4c5b0*/  LDL.LU.64 R8, [R1+0x5c0] ;  /* 0x0005c00001087983 */ /* 0x001ea80000300a00 */
[----:B-1----:R-:W2:Y:S04]  /*4c5c0*/  LDL.LU.64 R10, [R1+0x5c8] ;  /* 0x0005c800010a7983 */ /* 0x002ea80000300a00 */
[----:B------:R-:W4:Y:S04]  /*4c5d0*/  LDL.LU.64 R24, [R1+0x5b0] ;  /* 0x0005b00001187983 */ /* 0x000f280000300a00 */
[----:B------:R-:W4:Y:S04]  /*4c5e0*/  LDL.LU.64 R26, [R1+0x5b8] ;  /* 0x0005b800011a7983 */ /* 0x000f280000300a00 */
[----:B------:R-:W2:Y:S04]  /*4c5f0*/  LDL.LU.64 R20, [R1+0x590] ;  /* 0x0005900001147983 */ /* 0x000ea80000300a00 */
[----:B------:R-:W2:Y:S01]  /*4c600*/  LDL.LU.64 R22, [R1+0x598] ;  /* 0x0005980001167983 */ /* 0x000ea20000300a00 */
[----:B---3--:R-:W-:Y:S03]  /*4c610*/  HMMA.16816.F32 R4, R12, R18, R4 ;  /* 0x000000120c04723c */ /* 0x008fe60000001804 */
[----:B--2---:R-:W-:Y:S04]  /*4c620*/  STL.64 [R1+0x5800], R22 ;  /* 0x0058001601007387 */ /* 0x004fe80000100a00 */
[----:B------:R0:W-:Y:S04]  /*4c630*/  STL.64 [R1+0x57f8], R20 ;  /* 0x0057f81401007387 */ /* 0x0001e80000100a00 */
[----:B0-----:R-:W2:Y:S04]  /*4c640*/  LDL.LU.64 R20, [R1+0x5a0] ;  /* 0x0005a00001147983 */ /* 0x001ea80000300a00 */
[----:B------:R-:W2:Y:S04]  /*4c650*/  LDL.LU.64 R22, [R1+0x5a8] ;  /* 0x0005a80001167983 */ /* 0x000ea80000300a00 */
[----:B------:R0:W-:Y:S04]  /*4c660*/  STL.64 [R1+0x5f0], R4 ;  /* 0x0005f00401007387 */ /* 0x0001e80000100a00 */
[----:B------:R1:W-:Y:S04]  /*4c670*/  STL.64 [R1+0x5f8], R6 ;  /* 0x0005f80601007387 */ /* 0x0003e80000100a00 */
[----:B0-----:R-:W3:Y:S01]  /*4c680*/  LDL.LU.64 R4, [R1+0x5820] ;  /* 0x0058200001047983 */ /* 0x001ee20000300a00 */
[----:B-1----:R-:W-:-:S02]  /*4c690*/  IMAD.MOV.U32 R6, RZ, RZ, R18 ;  /* 0x000000ffff067224 */ /* 0x002fc400078e0012 */
[----:B------:R-:W-:Y:S01]  /*4c6a0*/  IMAD.MOV.U32 R7, RZ, RZ, R19 ;  /* 0x000000ffff077224 */ /* 0x000fe200078e0013 */
[----:B------:R-:W2:Y:S04]  /*4c6b0*/  LDL.LU.64 R16, [R1+0x580] ;  /* 0x0005800001107983 */ /* 0x000ea80000300a00 */
[----:B------:R-:W2:Y:S04]  /*4c6c0*/  LDL.LU.64 R18, [R1+0x588] ;  /* 0x0005880001127983 */ /* 0x000ea80000300a00 */
[----:B------:R0:W-:Y:S04]  /*4c6d0*/  STL.64 [R1+0x57d0], R6 ;  /* 0x0057d00601007387 */ /* 0x0001e80000100a00 */
[----:B0-----:R-:W2:Y:S01]  /*4c6e0*/  LDL.64 R6, [R1] ;  /* 0x0000000001067983 */ /* 0x001ea20000100a00 */
[C---:B----4-:R-:W-:Y:S08]  /*4c6f0*/  HMMA.16816.F32 R24, R12.reuse, R28, R24 ;  /* 0x0000001c0c18723c */ /* 0x050ff00000001818 */
[----:B--2---:R-:W-:Y:S01]  /*4c700*/  HMMA.16816.F32 R8, R12, R6, R8 ;  /* 0x000000060c08723c */ /* 0x004fe20000001808 */
[----:B---3--:R-:W-:-:S15]  /*4c710*/  STL.64 [R1+0x57c8], R4 ;  /* 0x0057c80401007387 */ /* 0x008fde0000100a00 */
[----:B------:R-:W-:-:S03]  /*4c720*/  NOP ;  /* 0x0000000000007918 */ /* 0x000fc60000000000 */
[----:B------:R0:W-:Y:S04]  /*4c730*/  STL.64 [R1+0x5e0], R8 ;  /* 0x0005e00801007387 */ /* 0x0001e80000100a00 */
[----:B------:R1:W-:Y:S01]  /*4c740*/  STL.64 [R1+0x5e8], R10 ;  /* 0x0005e80a01007387 */ /* 0x0003e20000100a00 */
[----:B0-----:R-:W-:-:S03]  /*4c750*/  IMAD.MOV.U32 R8, RZ, RZ, R6 ;  /* 0x000000ffff087224 */ /* 0x001fc600078e0006 */
[----:B-1----:R-:W2:Y:S01]  /*4c760*/  LDL.LU.64 R10, [R1+0x5818] ;  /* 0x00581800010a7983 */ /* 0x002ea20000300a00 */
[----:B------:R-:W-:-:S03]  /*4c770*/  IMAD.MOV.U32 R9, RZ, RZ, R7 ;  /* 0x000000ffff097224 */ /* 0x000fc600078e0007 */
[----:B------:R-:W3:Y:S04]  /*4c780*/  LDL.LU.64 R4, [R1+0x560] ;  /* 0x0005600001047983 */ /* 0x000ee80000300a00 */
[----:B------:R-:W3:Y:S04]  /*4c790*/  LDL.LU.64 R6, [R1+0x568] ;  /* 0x0005680001067983 */ /* 0x000ee80000300a00 */
[----:B------:R-:W-:Y:S04]  /*4c7a0*/  STL.64 [R1+0x5d0], R24 ;  /* 0x0005d01801007387 */ /* 0x000fe80000100a00 */
[----:B------:R0:W-:Y:S04]  /*4c7b0*/  STL.64 [R1+0x5d8], R26 ;  /* 0x0005d81a01007387 */ /* 0x0001e80000100a00 */
[----:B0-----:R-:W4:Y:S04]  /*4c7c0*/  LDL.LU.64 R26, [R1+0x5810] ;  /* 0x00581000011a7983 */ /* 0x001f280000300a00 */
[----:B------:R-:W2:Y:S01]  /*4c7d0*/  LDL.LU.64 R24, [R1+0x5808] ;  /* 0x0058080001187983 */ /* 0x000ea20000300a00 */
[----:B----4-:R-:W-:-:S15]  /*4c7e0*/  HMMA.16816.F32 R20, R12, R26, R20 ;  /* 0x0000001a0c14723c */ /* 0x010fde0000001814 */
        /* <DEDUP_REMOVED lines=11> */
[----:B------:R-:W-:Y:S04]  /*4c8a0*/  STL.64 [R1+0x5730], R26 ;  /* 0x0057301a01007387 */ /* 0x000fe80000100a00 */
[----:B------:R0:W-:Y:S04]  /*4c8b0*/  STL.64 [R1+0x5728], R24 ;  /* 0x0057281801007387 */ /* 0x0001e80000100a00 */
[----:B0-----:R-:W4:Y:S04]  /*4c8c0*/  LDL.LU.64 R24, [R1+0x570] ;  /* 0x0005700001187983 */ /* 0x001f280000300a00 */
[----:B------:R-:W4:Y:S01]  /*4c8d0*/  LDL.LU.64 R26, [R1+0x578] ;  /* 0x00057800011a7983 */ /* 0x000f220000300a00 */
        /* <DEDUP_REMOVED lines=26> */
[----:B------:R0:W-:Y:S02]  /*4ca80*/  STL.64 [R1+0x5740], R18 ;  /* 0x0057401201007387 */ /* 0x0001e40000100a00 */
[----:B0-----:R-:W-:-:S02]  /*4ca90*/  IMAD.MOV.U32 R18, RZ, RZ, R8 ;  /* 0x000000ffff127224 */ /* 0x001fc400078e0008 */
[----:B------:R-:W-:Y:S01]  /*4caa0*/  IMAD.MOV.U32 R19, RZ, RZ, R9 ;  /* 0x000000ffff137224 */ /* 0x000fe200078e0009 */
[----:B------:R-:W2:Y:S04]  /*4cab0*/  LDL.LU R8, [R1+0x57c0] ;  /* 0x0057c00001087983 */ /* 0x000ea80000300800 */
[----:B------:R-:W2:Y:S04]  /*4cac0*/  LDL.LU R9, [R1+0x57bc] ;  /* 0x0057bc0001097983 */ /* 0x000ea80000300800 */
[----:B------:R0:W-:Y:S04]  /*4cad0*/  STL.64 [R1+0x5738], R16 ;  /* 0x0057381001007387 */ /* 0x0001e80000100a00 */
[----:B------:R1:W-:Y:S04]  /*4cae0*/  STL.64 [R1+0x5758], R18 ;  /* 0x0057581201007387 */ /* 0x0003e80000100a00 */
[----:B0-----:R-:W2:Y:S04]  /*4caf0*/  LDL.LU.64 R16, [R1+0x540] ;  /* 0x0005400001107983 */ /* 0x001ea80000300a00 */
[----:B-1----:R-:W2:Y:S02]  /*4cb00*/  LDL.LU.64 R18, [R1+0x548] ;  /* 0x0005480001127983 */ /* 0x002ea40000300a00 */
[----:B--2---:R-:W-:-:S15]  /*4cb10*/  HMMA.16816.F32 R16, R12, R10, R16 ;  /* 0x0000000a0c10723c */ /* 0x004fde0000001810 */
[----:B------:R-:W-:-:S04]  /*4cb20*/  NOP ;  /* 0x0000000000007918 */ /* 0x000fc80000000000 */
[----:B------:R0:W-:Y:S04]  /*4cb30*/  STL.64 [R1+0x560], R16 ;  /* 0x0005601001007387 */ /* 0x0001e80000100a00 */
[----:B------:R-:W-:Y:S01]  /*4cb40*/  STL.64 [R1+0x568], R18 ;  /* 0x0005681201007387 */ /* 0x000fe20000100a00 */
[----:B0-----:R-:W-:Y:S02]  /*4cb50*/  IMAD.MOV.U32 R16, RZ, RZ, R6 ;  /* 0x000000ffff107224 */ /* 0x001fe400078e0006 */
[----:B------:R-:W-:Y:S01]  /*4cb60*/  IMAD.MOV.U32 R17, RZ, RZ, R7 ;  /* 0x000000ffff117224 */ /* 0x000fe200078e0007 */
[----:B------:R-:W2:Y:S04]  /*4cb70*/  LDL.LU R6, [R1+0x57b8] ;  /* 0x0057b80001067983 */ /* 0x000ea80000300800 */
[----:B------:R-:W2:Y:S04]  /*4cb80*/  LDL.LU R7, [R1+0x57b4] ;  /* 0x0057b40001077983 */ /* 0x000ea80000300800 */
        /* <DEDUP_REMOVED lines=10> */
[----:B------:R-:W2:Y:S04]  /*4cc30*/  LDL.LU R3, [R1+0x57ac] ;  /* 0x0057ac0001037983 */ /* 0x000ea80000300800 */
[----:B------:R0:W-:Y:S04]  /*4cc40*/  STL.64 [R1+0x5788], R18 ;  /* 0x0057881201007387 */ /* 0x0001e80000100a00 */
[----:B------:R-:W2:Y:S04]  /*4cc50*/  LDL.LU.64 R16, [R1+0x520] ;  /* 0x0005200001107983 */ /* 0x000ea80000300a00 */
[----:B0-----:R-:W2:Y:S04]  /*4cc60*/  LDL.LU.64 R18, [R1+0x528] ;  /* 0x0005280001127983 */ /* 0x001ea80000300a00 */
[----:B------:R-:W-:Y:S04]  /*4cc70*/  STL.64 [R1+0x5710], R10 ;  /* 0x0057100a01007387 */ /* 0x000fe80000100a00 */
[----:B------:R-:W-:Y:S01]  /*4cc80*/  STL.64 [R1+0x5708], R8 ;  /* 0x0057080801007387 */ /* 0x000fe20000100a00 */
[----:B--2---:R-:W-:-:S15]  /*4cc90*/  HMMA.16816.F32 R16, R12, R6, R16 ;  /* 0x000000060c10723c */ /* 0x004fde0000001810 */
[----:B------:R-:W-:-:S04]  /*4cca0*/  NOP ;  /* 0x0000000000007918 */ /* 0x000fc80000000000 */
[----:B------:R0:W-:Y:S04]  /*4ccb0*/  STL.64 [R1+0x540], R16 ;  /* 0x0005401001007387 */ /* 0x0001e80000100a00 */
[----:B------:R4:W-:Y:S04]  /*4ccc0*/  STL.64 [R1+0x548], R18 ;  /* 0x0005481201007387 */ /* 0x0009e80000100a00 */
[----:B0-----:R-:W2:Y:S01]  /*4ccd0*/  LDL R16, [R1+0x18] ;  /* 0x0000180001107983 */ /* 0x001ea20000100800 */
[----:B---3--:R-:W-:Y:S01]  /*4cce0*/  HMMA.16816.F32 R8, R12, R4, R20 ;  /* 0x000000040c08723c */ /* 0x008fe20000001814 */
[----:B------:R-:W-:-:S02]  /*4ccf0*/  IMAD.MOV.U32 R17, RZ, RZ, R0 ;  /* 0x000000ffff117224 */ /* 0x000fc400078e0000 */
[----:B----4-:R-:W-:-:S15]  /*4cd00*/  IMAD R18, R25, 0x100, R24 ;  /* 0x0000010019127824 */ /* 0x010fde00078e0218 */
[----:B------:R-:W-:Y:S01]  /*4cd10*/  NOP ;  /* 0x0000000000007918 */ /* 0x000fe20000000000 */
[----:B------:R-:W-:Y:S04]  /*4cd20*/  STL.64 [R1+0x530], R8 ;  /* 0x0005300801007387 */ /* 0x000fe80000100a00 */
[----:B------:R-:W-:Y:S04]  /*4cd30*/  STL.64 [R1+0x538], R10 ;  /* 0x0005380a01007387 */ /* 0x000fe80000100a00 */
[----:B------:R-:W3:Y:S04]  /*4cd40*/  LDL.LU R0, [R1+0x1558] ;  /* 0x0015580001007983 */ /* 0x000ee80000300800 */
[----:B------:R0:W-:Y:S04]  /*4cd50*/  STL.64 [R1+0x5700], R6 ;  /* 0x0057000601007387 */ /* 0x0001e80000100a00 */
[----:B0-----:R-:W4:Y:S04]  /*4cd60*/  LDL.LU R6, [R1+0x1550] ;  /* 0x0015500001067983 */ /* 0x001f280000300800 */
[----:B------:R-:W3:Y:S04]  /*4cd70*/  LDL.LU R7, [R1+0x155c] ;  /* 0x00155c0001077983 */ /* 0x000ee80000300800 */
[----:B------:R0:W-:Y:S04]  /*4cd80*/  STL.64 [R1+0x56f8], R4 ;  /* 0x0056f80401007387 */ /* 0x0001e80000100a00 */
[----:B0-----:R-:W4:Y:S04]  /*4cd90*/  LDL.LU R4, [R1+0x1554] ;  /* 0x0015540001047983 */ /* 0x001f280000300800 */
[----:B------:R-:W-:Y:S01]  /*4cda0*/  STL [R1+0x57a8], R18 ;  /* 0x0057a81201007387 */ /* 0x000fe20000100800 */
[----:B------:R-:W-:-:S03]  /*4cdb0*/  IMAD R5, R27, 0x100, R26 ;  /* 0x000001001b057824 */ /* 0x000fc600078e021a */
[----:B--2---:R0:W-:Y:S04]  /*4cdc0*/  STL.64 [R1+0x57a0], R16 ;  /* 0x0057a01001007387 */ /* 0x0041e80000100a00 */
        /* <DEDUP_REMOVED lines=16> */
[----:B------:R-:W-:Y:S03]  /*4ced0*/  HMMA.16816.F32 R12, R12, R2, R16 ;  /* 0x000000020c0c723c */ /* 0x000fe60000001810 */
[----:B--2---:R-:W-:Y:S04]  /*4cee0*/  STL.64 [R1+0x5798], R26 ;  /* 0x0057981a01007387 */ /* 0x004fe80000100a00 */
[----:B------:R0:W-:Y:S04]  /*4cef0*/  STL.64 [R1+0x5790], R24 ;  /* 0x0057901801007387 */ /* 0x0001e80000100a00 */
[----:B0-----:R-:W2:Y:S04]  /*4cf00*/  LDL.LU.64 R24, [R1+0x1e0] ;  /* 0x0001e00001187983 */ /* 0x001ea80000300a00 */
[----:B------:R-:W2:Y:S04]  /*4cf10*/  LDL.LU.64 R26, [R1+0x1e8] ;  /* 0x0001e800011a7983 */ /* 0x000ea80000300a00 */
[----:B------:R-:W2:Y:S04]  /*4cf20*/  LDL.LU.64 R20, [R1+0x4c0] ;  /* 0x0004c00001147983 */ /* 0x000ea80000300a00 */
[----:B------:R-:W2:Y:S04]  /*4cf30*/  LDL.LU.64 R22, [R1+0x4c8] ;  /* 0x0004c80001167983 */ /* 0x000ea80000300a00 */
[----:B------:R-:W2:Y:S04]  /*4cf40*/  LDL.LU.64 R8, [R1+0x4b0] ;  /* 0x0004b00001087983 */ /* 0x000ea80000300a00 */
[----:B------:R-:W2:Y:S04]  /*4cf50*/  LDL.LU.64 R10, [R1+0x4b8] ;  /* 0x0004b800010a7983 */ /* 0x000ea80000300a00 */
[----:B------:R-:W2:Y:S04]  /*4cf60*/  LDL.LU R18, [R1+0x57a8] ;  /* 0x0057a80001127983 */ /* 0x000ea80000300800 */
[----:B------:R-:W2:Y:S01]  /*4cf70*/  LDL.LU.64 R16, [R1+0x57a0] ;  /* 0x0057a00001107983 */ /* 0x000ea20000300a00 */
[----:B----4-:R-:W-:-:S02]  /*4cf80*/  IMAD R4, R6, 0x100, R4 ;  /* 0x0000010006047824 */ /* 0x010fc400078e0204 */
[----:B---3--:R-:W-:Y:S01]  /*4cf90*/  IMAD R0, R0, 0x100, R7 ;  /* 0x0000010000007824 */ /* 0x008fe200078e0207 */
[----:B------:R0:W-:Y:S04]  /*4cfa0*/  STL.64 [R1+0x270], R12 ;  /* 0x0002700c01007387 */ /* 0x0001e80000100a00 */
[----:B------:R1:W-:Y:S01]  /*4cfb0*/  STL.64 [R1+0x278], R14 ;  /* 0x0002780e01007387 */ /* 0x0003e20000100a00 */
[----:B0-----:R-:W-:Y:S02]  /*4cfc0*/  F2FP.F16.E4M3.UNPACK_B R13, R5 ;  /* 0x00000005ff0d723e */ /* 0x001fe400020006ff */
[----:B-1----:R-:W-:Y:S02]  /*4cfd0*/  F2FP.F16.E4M3.UNPACK_B R14, R4 ;  /* 0x00000004ff0e723e */ /* 0x002fe400020006ff */
[----:B------:R-:W-:Y:S01]  /*4cfe0*/  F2FP.F16.E4M3.UNPACK_B R15, R0 ;  /* 0x00000000ff0f723e */ /* 0x000fe200020006ff */
[----:B------:R-:W3:Y:S04]  /*4cff0*/  LDL.LU.64 R4, [R1+0x490] ;  /* 0x0004900001047983 */ /* 0x000ee80000300a00 */
[----:B------:R-:W3:Y:S01]  /*4d000*/  LDL.LU.64 R6, [R1+0x498] ;  /* 0x0004980001067983 */ /* 0x000ee20000300a00 */
[----:B--2---:R-:W-:-:S07]  /*4d010*/  F2FP.F16.E4M3.UNPACK_B R12, R18 ;  /* 0x00000012ff0c723e */ /* 0x004fce00020006ff */
[----:B------:R-:W-:Y:S01]  /*4d020*/  HMMA.16816.F32 R16, R12, R16, R24 ;  /* 0x000000100c10723c */ /* 0x000fe20000001818 */
[----:B------:R-:W2:Y:S04]  /*4d030*/  LDL.LU.64 R26, [R1+0x5798] ;  /* 0x00579800011a7983 */ /* 0x000ea80000300a00 */
[----:B------:R-:W2:-:S14]  /*4d040*/  LDL.LU.64 R24, [R1+0x5790] ;  /* 0x0057900001187983 */ /* 0x000e9c0000300a00 */
        /* <DEDUP_REMOVED lines=27> */
[----:B------:R-:W3:Y:S04]  /*4d200*/  LDL.LU.64 R24, [R1+0x5728] ;  /* 0x0057280001187983 */ /* 0x000ee80000300a00 */
[----:B------:R-:W-:Y:S01]  /*4d210*/  STL.64 [R1+0x56c0], R28 ;  /* 0x0056c01c01007387 */ /* 0x000fe20000100a00 */
[C---:B--2---:R-:W-:Y:S08]  /*4d220*/  HMMA.16816.F32 R20, R12.reuse, R26, R20 ;  /* 0x0000001a0c14723c */ /* 0x044ff00000001814 */
        /* <DEDUP_REMOVED lines=9> */
[----:B------:R-:W2:Y:S04]  /*4d2c0*/  LDL.LU R28, [R1+0x1570] ;  /* 0x00157000011c7983 */ /* 0x000ea80000300800 */
[----:B------:R-:W2:Y:S04]  /*4d2d0*/  LDL.LU R29, [R1+0x157c] ;  /* 0x00157c00011d7983 */ /* 0x000ea80000300800 */
[----:B------:R-:W2:Y:S04]  /*4d2e0*/  LDL.LU R0, [R1+0x1578] ;  /* 0x0015780001007983 */ /* 0x000ea80000300800 */
        /* <DEDUP_REMOVED lines=9> */
[----:B------:R-:W2:Y:S04]  /*4d380*/  LDL.LU.64 R4, [R1+0x450] ;  /* 0x0004500001047983 */ /* 0x000ea80000300a00 */
[----:B------:R-:W2:-:S13]  /*4d390*/  LDL.LU.64 R6, [R1+0x458] ;  /* 0x0004580001067983 */ /* 0x000e9a0000300a00 */
[----:B------:R0:W-:Y:S04]  /*4d3a0*/  STL.64 [R1+0x4a0], R24 ;  /* 0x0004a01801007387 */ /* 0x0001e80000100a00 */
[----:B------:R1:W-:Y:S04]  /*4d3b0*/  STL.64 [R1+0x4a8], R26 ;  /* 0x0004a81a01007387 */ /* 0x0003e80000100a00 */
[----:B0-----:R-:W3:Y:S04]  /*4d3c0*/  LDL.LU.64 R24, [R1+0x18] ;  /* 0x0000180001187983 */ /* 0x001ee80000300a00 */
[----:B-1----:R-:W2:Y:S01]  /*4d3d0*/  LDL.LU.64 R26, [R1+0x10] ;  /* 0x00001000011a7983 */ /* 0x002ea20000300a00 */
[C---:B----4-:R-:W-:Y:S03]  /*4d3e0*/  HMMA.16816.F32 R8, R12.reuse, R18, R8 ;  /* 0x000000120c08723c */ /* 0x050fe60000001808 */
[----:B--2---:R-:W-:Y:S04]  /*4d3f0*/  STL.64 [R1+0x56f0], R26 ;  /* 0x0056f01a01007387 */ /* 0x004fe80000100a00 */
[----:B---3--:R0:W-:Y:S04]  /*4d400*/  STL.64 [R1+0x56e8], R24 ;  /* 0x0056e81801007387 */ /* 0x0081e80000100a00 */
        /* <DEDUP_REMOVED lines=24> */
[----:B-1----:R-:W4:Y:S04]  /*4d590*/  LDL.LU.64 R26, [R1+0x10c8] ;  /* 0x0010c800011a7983 */ /* 0x002f280000300a00 */
[----:B------:R0:W-:Y:S04]  /*4d5a0*/  STL [R1+0x566c], R10 ;  /* 0x00566c0a01007387 */ /* 0x0001e80000100800 */
[----:B0-----:R-:W2:Y:S04]  /*4d5b0*/  LDL.LU R10, [R1+0x1574] ;  /* 0x00157400010a7983 */ /* 0x001ea80000300800 */
[----:B------:R0:W-:Y:S04]  /*4d5c0*/  STL [R1+0x5668], R11 ;  /* 0x0056680b01007387 */ /* 0x0001e80000100800 */
[----:B0-----:R-:W2:Y:S04]  /*4d5d0*/  LDL.LU R11, [R1+0x1568] ;  /* 0x00156800010b7983 */ /* 0x001ea80000300800 */
[----:B------:R-:W-:Y:S04]  /*4d5e0*/  STL.64 [R1+0x460], R4 ;  /* 0x0004600401007387 */ /* 0x000fe80000100a00 */
[----:B------:R0:W-:Y:S04]  /*4d5f0*/  STL.64 [R1+0x468], R6 ;  /* 0x0004680601007387 */ /* 0x0001e80000100a00 */
[----:B0-----:R-:W2:Y:S04]  /*4d600*/  LDL.LU.64 R6, [R1+0x5700] ;  /* 0x0057000001067983 */ /* 0x001ea80000300a00 */
[----:B------:R-:W3:Y:S04]  /*4d610*/  LDL.LU.64 R4, [R1+0x56f8] ;  /* 0x0056f80001047983 */ /* 0x000ee80000300a00 */
[----:B------:R0:W-:Y:S04]  /*4d620*/  STL [R1+0x5664], R8 ;  /* 0x0056640801007387 */ /* 0x0001e80000100800 */
[----:B0-----:R-:W3:Y:S04]  /*4d630*/  LDL.LU R8, [R1+0x156c] ;  /* 0x00156c0001087983 */ /* 0x001ee80000300800 */
[----:B------:R0:W-:Y:S04]  /*4d640*/  STL [R1+0x5660], R9 ;  /* 0x0056600901007387 */ /* 0x0001e80000100800 */
[----:B0-----:R-:W3:Y:S01]  /*4d650*/  LDL.LU R9, [R1+0x1560] ;  /* 0x0015600001097983 */ /* 0x001ee20000300800 */
[----:B--2---:R-:W-:-:S15]  /*4d660*/  HMMA.16816.F32 R20, R12, R6, R20 ;  /* 0x000000060c14723c */ /* 0x004fde0000001814 */
[----:B------:R-:W-:-:S04]  /*4d670*/  NOP ;  /* 0x0000000000007918 */ /* 0x000fc80000000000 */
[----:B------:R0:W-:Y:S04]  /*4d680*/  STL.64 [R1+0x450], R20 ;  /* 0x0004501401007387 */ /* 0x0001e80000100a00 */
[----:B------:R1:W-:Y:S04]  /*4d690*/  STL.64 [R1+0x458], R22 ;  /* 0x0004581601007387 */ /* 0x0003e80000100a00 */
[----:B0-----:R-:W2:Y:S04]  /*4d6a0*/  LDL.LU.64 R20, [R1+0x420] ;  /* 0x0004200001147983 */ /* 0x001ea80000300a00 */
[----:B-1----:R-:W2:Y:S04]  /*4d6b0*/  LDL.LU.64 R22, [R1+0x428] ;  /* 0x0004280001167983 */ /* 0x002ea80000300a00 */
[----:B------:R0:W-:Y:S04]  /*4d6c0*/  STL [R1+0x565c], R7 ;  /* 0x00565c0701007387 */ /* 0x0001e80000100800 */
[----:B0-----:R-:W2:Y:S01]  /*4d6d0*/  LDL.LU R7, [R1+0x1564] ;  /* 0x0015640001077983 */ /* 0x001ea20000300800 */
[----:B---3--:R-:W-:Y:S01]  /*4d6e0*/  HMMA.16816.F32 R16, R12, R4, R16 ;  /* 0x000000040c10723c */ /* 0x008fe20000001810 */
[----:B------:R-:W-:-:S07]  /*4d6f0*/  IMAD R0, R0, 0x100, R29 ;  /* 0x0000010000007824 */ /* 0x000fce00078e021d */
[----:B----4-:R-:W-:Y:S11]  /*4d700*/  HMMA.16816.F32 R12, R12, R2, R24 ;  /* 0x000000020c0c723c */ /* 0x010ff60000001818 */
[----:B------:R0:W-:Y:S04]  /*4d710*/  STL.64 [R1+0x440], R16 ;  /* 0x0004401001007387 */ /* 0x0001e80000100a00 */
[----:B------:R1:W-:Y:S04]  /*4d720*/  STL.64 [R1+0x448], R18 ;  /* 0x0004481201007387 */ /* 0x0003e80000100a00 */
[----:B0-----:R-:W3:Y:S04]  /*4d730*/  LDL.LU.64 R16, [R1+0x410] ;  /* 0x0004100001107983 */ /* 0x001ee80000300a00 */
[----:B-1----:R-:W3:Y:S01]  /*4d740*/  LDL.LU.64 R18, [R1+0x418] ;  /* 0x0004180001127983 */ /* 0x002ee20000300a00 */
[----:B--2---:R-:W-:-:S02]  /*4d750*/  IMAD R9, R9, 0x100, R7 ;  /* 0x0000010009097824 */ /* 0x004fc400078e0207 */
[----:B------:R-:W-:Y:S02]  /*4d760*/  IMAD R7, R28, 0x100, R10 ;  /* 0x000001001c077824 */ /* 0x000fe400078e020a */
[----:B------:R-:W2:Y:S04]  /*4d770*/  LDL.LU.64 R28, [R1] ;  /* 0x00000000011c7983 */ /* 0x000ea80000300a00 */
[----:B------:R-:W3:Y:S04]  /*4d780*/  LDL.LU.64 R26, [R1+0x56f0] ;  /* 0x0056f000011a7983 */ /* 0x000ee80000300a00 */
[----:B------:R-:W4:Y:S01]  /*4d790*/  LDL.LU.64 R24, [R1+0x56e8] ;  /* 0x0056e80001187983 */ /* 0x000f220000300a00 */
[----:B------:R-:W-:-:S03]  /*4d7a0*/  IMAD R8, R11, 0x100, R8 ;  /* 0x000001000b087824 */ /* 0x000fc600078e0208 */
[----:B------:R-:W2:Y:S04]  /*4d7b0*/  LDL.LU.64 R10, [R1+0x8] ;  /* 0x00000800010a7983 */ /* 0x000ea80000300a00 */
[----:B------:R-:W-:Y:S04]  /*4d7c0*/  STL [R1+0x5654], R2 ;  /* 0x0056540201007387 */ /* 0x000fe80000100800 */
[----:B------:R0:W-:Y:S04]  /*4d7d0*/  STL.64 [R1+0x260], R12 ;  /* 0x0002600c01007387 */ /* 0x0001e80000100a00 */
[----:B------:R1:W-:Y:S01]  /*4d7e0*/  STL.64 [R1+0x268], R14 ;  /* 0x0002680e01007387 */ /* 0x0003e20000100a00 */
[----:B0-----:R-:W-:-:S02]  /*4d7f0*/  F2FP.F16.E4M3.UNPACK_B R12, R9 ;  /* 0x00000009ff0c723e */ /* 0x001fc400020006ff */
[----:B------:R-:W-:Y:S02]  /*4d800*/  F2FP.F16.E4M3.UNPACK_B R13, R8 ;  /* 0x00000008ff0d723e */ /* 0x000fe400020006ff */
[----:B-1----:R-:W-:Y:S02]  /*4d810*/  F2FP.F16.E4M3.UNPACK_B R14, R7 ;  /* 0x00000007ff0e723e */ /* 0x002fe400020006ff */
[----:B------:R-:W-:Y:S01]  /*4d820*/  F2FP.F16.E4M3.UNPACK_B R15, R0 ;  /* 0x00000000ff0f723e */ /* 0x000fe200020006ff */
[----:B------:R0:W-:Y:S06]  /*4d830*/  STL [R1+0x5650], R3 ;  /* 0x0056500301007387 */ /* 0x0001ec0000100800 */
[C---:B----4-:R-:W-:Y:S08]  /*4d840*/  HMMA.16816.F32 R20, R12.reuse, R24, R20 ;  /* 0x000000180c14723c */ /* 0x050ff00000001814 */
[----:B---3--:R-:W-:Y:S01]  /*4d850*/  HMMA.16816.F32 R16, R12, R26, R16 ;  /* 0x0000001a0c10723c */ /* 0x008fe20000001810 */
[----:B------:R-:W-:-:S02]  /*4d860*/  IMAD.MOV.U32 R2, RZ, RZ, R24 ;  /* 0x000000ffff027224 */ /* 0x000fc400078e0018 */
[----:B------:R-:W-:Y:S02]  /*4d870*/  IMAD.MOV.U32 R0, RZ, RZ, R25 ;  /* 0x000000ffff007224 */ /* 0x000fe400078e0019 */
[----:B------:R-:W-:Y:S02]  /*4d880*/  IMAD.MOV.U32 R7, RZ, RZ, R26 ;  /* 0x000000ffff077224 */ /* 0x000fe400078e001a */
[----:B0-----:R-:W-:-:S04]  /*4d890*/  IMAD.MOV.U32 R3, RZ, RZ, R27 ;  /* 0x000000ffff037224 */ /* 0x001fc800078e001b */
[----:B------:R-:W-:Y:S04]  /*4d8a0*/  STL.64 [R1+0x430], R20 ;  /* 0x0004301401007387 */ /* 0x000fe80000100a00 */
[----:B------:R-:W-:Y:S04]  /*4d8b0*/  STL.64 [R1+0x438], R22 ;  /* 0x0004381601007387 */ /* 0x000fe80000100a00 */
[----:B------:R-:W-:Y:S04]  /*4d8c0*/  STL.64 [R1+0x420], R16 ;  /* 0x0004201001007387 */ /* 0x000fe80000100a00 */
[----:B------:R-:W-:Y:S04]  /*4d8d0*/  STL.64 [R1+0x428], R18 ;  /* 0x0004281201007387 */ /* 0x000fe80000100a00 */
[----:B------:R-:W3:Y:S04]  /*4d8e0*/  LDL.LU.64 R24, [R1+0x3e0] ;  /* 0x0003e00001187983 */ /* 0x000ee80000300a00 */
[----:B------:R-:W4:Y:S04]  /*4d8f0*/  LDL.LU.64 R26, [R1+0x3e8] ;  /* 0x0003e800011a7983 */ /* 0x000f280000300a00 */
[----:B----4-:R-:W-:Y:S04]  /*4d900*/  STL.64 [R1+0x56d0], R26 ;  /* 0x0056d01a01007387 */ /* 0x010fe80000100a00 */
[----:B---3--:R0:W-:Y:S04]  /*4d910*/  STL.64 [R1+0x56c8], R24 ;  /* 0x0056c81801007387 */ /* 0x0081e80000100a00 */
[----:B0-----:R-:W3:Y:S04]  /*4d920*/  LDL.LU.64 R24, [R1+0x3f0] ;  /* 0x0003f00001187983 */ /* 0x001ee80000300a00 */
[----:B------:R-:W4:Y:S04]  /*4d930*/  LDL.LU.64 R26, [R1+0x3f8] ;  /* 0x0003f800011a7983 */ /* 0x000f280000300a00 */
[----:B----4-:R-:W-:Y:S04]  /*4d940*/  STL.64 [R1+0x56e0], R26 ;  /* 0x0056e01a01007387 */ /* 0x010fe80000100a00 */
[----:B---3--:R0:W-:Y:S04]  /*4d950*/  STL.64 [R1+0x56d8], R24 ;  /* 0x0056d81801007387 */ /* 0x0081e80000100a00 */
[----:B0-----:R-:W2:Y:S04]  /*4d960*/  LDL.LU.64 R24, [R1+0x400] ;  /* 0x0004000001187983 */ /* 0x001ea80000300a00 */
[----:B------:R-:W2:Y:S04]  /*4d970*/  LDL.LU.64 R26, [R1+0x408] ;  /* 0x00040800011a7983 */ /* 0x000ea80000300a00 */
[----:B------:R-:W3:Y:S04]  /*4d980*/  LDL.LU.64 R20, [R1+0x3c0] ;  /* 0x0003c00001147983 */ /* 0x000ee80000300a00 */
[----:B------:R-:W4:Y:S01]  /*4d990*/  LDL.LU.64 R22, [R1+0x3c8] ;  /* 0x0003c80001167983 */ /* 0x000f220000300a00 */
[----:B--2---:R-:W-:Y:S03]  /*4d9a0*/  HMMA.16816.F32 R24, R12, R10, R24 ;  /* 0x0000000a0c18723c */ /* 0x004fe60000001818 */
[----:B----4-:R-:W-:Y:S04]  /*4d9b0*/  STL.64 [R1+0x56a8], R22 ;  /* 0x0056a81601007387 */ /* 0x010fe80000100a00 */
[----:B---3--:R0:W-:Y:S04]  /*4d9c0*/  STL.64 [R1+0x56a0], R20 ;  /* 0x0056a01401007387 */ /* 0x0081e80000100a00 */
[----:B0-----:R-:W2:Y:S04]  /*4d9d0*/  LDL.LU.64 R20, [R1+0x3d0] ;  /* 0x0003d00001147983 */ /* 0x001ea80000300a00 */
[----:B------:R-:W2:Y:S04]  /*4d9e0*/  LDL.LU.64 R22, [R1+0x3d8] ;  /* 0x0003d80001167983 */ /* 0x000ea80000300a00 */
[----:B------:R-:W-:Y:S04]  /*4d9f0*/  STL.64 [R1+0x5688], R6 ;  /* 0x0056880601007387 */ /* 0x000fe80000100a00 */
[----:B------:R0:W-:Y:S04]  /*4da00*/  STL.64 [R1+0x5680], R4 ;  /* 0x0056800401007387 */ /* 0x0001e80000100a00 */
[----:B0-----:R-:W3:Y:S04]  /*4da10*/  LDL.LU.64 R4, [R1+0x3b0] ;  /* 0x0003b00001047983 */ /* 0x001ee80000300a00 */
[----:B------:R-:W3:Y:S04]  /*4da20*/  LDL.LU.64 R6, [R1+0x3b8] ;  /* 0x0003b80001067983 */ /* 0x000ee80000300a00 */
[----:B------:R-:W4:Y:S04]  /*4da30*/  LDL.LU.64 R16, [R1+0x3a0] ;  /* 0x0003a00001107983 */ /* 0x000f280000300a00 */
[----:B------:R-:W4:Y:S04]  /*4da40*/  LDL.LU.64 R18, [R1+0x3a8] ;  /* 0x0003a80001127983 */ /* 0x000f280000300a00 */
[----:B------:R-:W-:Y:S04]  /*4da50*/  STL.64 [R1+0x410], R24 ;  /* 0x0004101801007387 */ /* 0x000fe80000100a00 */
[----:B------:R0:W-:Y:S04]  /*4da60*/  STL.64 [R1+0x418], R26 ;  /* 0x0004181a01007387 */ /* 0x0001e80000100a00 */
[----:B0-----:R-:W2:Y:S04]  /*4da70*/  LDL.LU.64 R26, [R1+0x56e0] ;  /* 0x0056e000011a7983 */ /* 0x001ea80000300a00 */
[----:B------:R-:W2:Y:S01]  /*4da80*/  LDL.LU.64 R24, [R1+0x56d8] ;  /* 0x0056d80001187983 */ /* 0x000ea20000300a00 */
[----:B------:R-:W-:-:S02]  /*4da90*/  IMAD.MOV.U32 R8, RZ, RZ, R10 ;  /* 0x000000ffff087224 */ /* 0x000fc400078e000a */
[----:B------:R-:W-:Y:S02]  /*4daa0*/  IMAD.MOV.U32 R9, RZ, RZ, R11 ;  /* 0x000000ffff097224 */ /* 0x000fe400078e000b */
[----:B------:R-:W-:Y:S02]  /*4dab0*/  IMAD.MOV.U32 R10, RZ, RZ, R28 ;  /* 0x000000ffff0a7224 */ /* 0x000fe400078e001c */
[----:B------:R-:W-:Y:S01]  /*4dac0*/  IMAD.MOV.U32 R11, RZ, RZ, R29 ;  /* 0x000000ffff0b7224 */ /* 0x000fe200078e001d */
[----:B--2---:R-:W-:-:S15]  /*4dad0*/  HMMA.16816.F32 R24, R12, R28, R24 ;  /* 0x0000001c0c18723c */ /* 0x004fde0000001818 */
[----:B------:R-:W-:-:S04]  /*4dae0*/  NOP ;  /* 0x0000000000007918 */ /* 0x000fc80000000000 */
[----:B------:R-:W-:Y:S04]  /*4daf0*/  STL.64 [R1+0x400], R24 ;  /* 0x0004001801007387 */ /* 0x000fe80000100a00 */
[----:B------:R0:W-:Y:S04]  /*4db00*/  STL.64 [R1+0x408], R26 ;  /* 0x0004081a01007387 */ /* 0x0001e80000100a00 */
[----:B0-----:R-:W2:Y:S04]  /*4db10*/  LDL.LU.64 R26, [R1+0x56d0] ;  /* 0x0056d000011a7983 */ /* 0x001ea80000300a00 */
[----:B------:R-:W2:Y:S04]  /*4db20*/  LDL.LU.64 R24, [R1+0x56c8] ;  /* 0x0056c80001187983 */ /* 0x000ea80000300a00 */
[----:B------:R-:W2:Y:S02]  /*4db30*/  LDL.LU.64 R28, [R1+0x56c0] ;  /* 0x0056c000011c7983 */ /* 0x000ea40000300a00 */
[----:B--2---:R-:W-:-:S15]  /*4db40*/  HMMA.16816.F32 R24, R12, R28, R24 ;  /* 0x0000001c0c18723c */ /* 0x004fde0000001818 */
[----:B------:R-:W-:-:S04]  /*4db50*/  NOP ;  /* 0x0000000000007918 */ /* 0x000fc80000000000 */
[----:B------:R-:W-:Y:S04]  /*4db60*/  STL.64 [R1+0x3f0], R24 ;  /* 0x0003f01801007387 */ /* 0x000fe80000100a00 */
[----:B------:R0:W-:Y:S04]  /*4db70*/  STL.64 [R1+0x3f8], R26 ;  /* 0x0003f81a01007387 */ /* 0x0001e80000100a00 */
[----:B0-----:R-:W2:Y:S04]  /*4db80*/  LDL.LU.64 R26, [R1+0x56b8] ;  /* 0x0056b800011a7983 */ /* 0x001ea80000300a00 */
[----:B------:R-:W3:Y:S04]  /*4db90*/  LDL.LU.64 R24, [R1+0x56b0] ;  /* 0x0056b00001187983 */ /* 0x000ee80000300a00 */
[----:B------:R-:W-:Y:S04]  /*4dba0*/  STL [R1+0x563c], R28 ;  /* 0x00563c1c01007387 */ /* 0x000fe80000100800 */
[----:B------:R-:W-:Y:S01]  /*4dbb0*/  STL [R1+0x5638], R29 ;  /* 0x0056381d01007387 */ /* 0x000fe20000100800 */
        /* <DEDUP_REMOVED lines=12> */
[----:B------:R-:W-:Y:S04]  /*4dc80*/  STL.64 [R1+0x55d8], R26 ;  /* 0x0055d81a01007387 */ /* 0x000fe80000100a00 */
[----:B------:R0:W-:Y:S04]  /*4dc90*/  STL.64 [R1+0x55d0], R24 ;  /* 0x0055d01801007387 */ /* 0x0001e80000100a00 */
[----:B0-----:R-:W3:Y:S04]  /*4dca0*/  LDL.LU.64 R24, [R1+0x390] ;  /* 0x0003900001187983 */ /* 0x001ee80000300a00 */
[----:B------:R-:W3:Y:S01]  /*4dcb0*/  LDL.LU.64 R26, [R1+0x398] ;  /* 0x00039800011a7983 */ /* 0x000ee20000300a00 */
[C---:B--2---:R-:W-:Y:S08]  /*4dcc0*/  HMMA.16816.F32 R4, R12.reuse, R22, R4 ;  /* 0x000000160c04723c */ /* 0x044ff00000001804 */
[C---:B----4-:R-:W-:Y:S11]  /*4dcd0*/  HMMA.16816.F32 R16, R12.reuse, R20, R16 ;  /* 0x000000140c10723c */ /* 0x050ff60000001810 */
[----:B------:R-:W-:Y:S04]  /*4dce0*/  STL.64 [R1+0x3c0], R4 ;  /* 0x0003c00401007387 */ /* 0x000fe80000100a00 */
[----:B------:R0:W-:Y:S04]  /*4dcf0*/  STL.64 [R1+0x3c8], R6 ;  /* 0x0003c80601007387 */ /* 0x0001e80000100a00 */
[----:B0-----:R-:W2:Y:S04]  /*4dd00*/  LDL.LU.64 R6, [R1+0x5688] ;  /* 0x0056880001067983 */ /* 0x001ea80000300a00 */
[----:B------:R-:W4:Y:S04]  /*4dd10*/  LDL.LU.64 R4, [R1+0x5680] ;  /* 0x0056800001047983 */ /* 0x000f280000300a00 */
[----:B------:R-:W-:Y:S04]  /*4dd20*/  STL.64 [R1+0x3b0], R16 ;  /* 0x0003b01001007387 */ /* 0x000fe80000100a00 */
[----:B------:R0:W-:Y:S04]  /*4dd30*/  STL.64 [R1+0x3b8], R18 ;  /* 0x0003b81201007387 */ /* 0x0001e80000100a00 */
[----:B0-----:R-:W3:Y:S04]  /*4dd40*/  LDL.LU.64 R18, [R1+0x5678] ;  /* 0x0056780001127983 */ /* 0x001ee80000300a00 */
[----:B------:R-:W2:Y:S04]  /*4dd50*/  LDL.LU.64 R16, [R1+0x5670] ;  /* 0x0056700001107983 */ /* 0x000ea80000300a00 */
[----:B------:R0:W-:Y:S04]  /*4dd60*/  STL.64 [R1+0x55e8], R22 ;  /* 0x0055e81601007387 */ /* 0x0001e80000100a00 */
[----:B------:R-:W-:Y:S04]  /*4dd70*/  STL.64 [R1+0x55e0], R20 ;  /* 0x0055e01401007387 */ /* 0x000fe80000100a00 */
[----:B0-----:R-:W2:Y:S04]  /*4dd80*/  LDL.LU R23, [R1+0x1584] ;  /* 0x0015840001177983 */ /* 0x001ea80000300800 */
[----:B------:R-:W2:Y:S01]  /*4dd90*/  LDL.LU R28, [R1+0x1580] ;  /* 0x00158000011c7983 */ /* 0x000ea20000300800 */
[----:B---3--:R-:W-:-:S15]  /*4dda0*/  HMMA.16816.F32 R24, R12, R18, R24 ;  /* 0x000000120c18723c */ /* 0x008fde0000001818 */
[----:B------:R-:W-:-:S04]  /*4ddb0*/  NOP ;  /* 0x0000000000007918 */ /* 0x000fc80000000000 */
[----:B------:R-:W-:Y:S04]  /*4ddc0*/  STL.64 [R1+0x3a0], R24 ;  /* 0x0003a01801007387 */ /* 0x000fe80000100a00 */
[----:B------:R0:W-:Y:S02]  /*4ddd0*/  STL.64 [R1+0x3a8], R26 ;  /* 0x0003a81a01007387 */ /* 0x0001e40000100a00 */
[----:B0-----:R-:W-:Y:S02]  /*4dde0*/  IMAD.MOV.U32 R26, RZ, RZ, R10 ;  /* 0x000000ffff1a7224 */ /* 0x001fe400078e000a */
[----:B------:R-:W-:Y:S01]  /*4ddf0*/  IMAD.MOV.U32 R27, RZ, RZ, R11 ;  /* 0x000000ffff1b7224 */ /* 0x000fe200078e000b */
[----:B------:R-:W3:Y:S04]  /*4de00*/  LDL.LU R10, [R1+0x566c] ;  /* 0x00566c00010a7983 */ /* 0x000ee80000300800 */
[----:B------:R-:W3:Y:S04]  /*4de10*/  LDL.LU R11, [R1+0x5668] ;  /* 0x00566800010b7983 */ /* 0x000ee80000300800 */
[----:B------:R0:W-:Y:S04]  /*4de20*/  STL.64 [R1+0x55f0], R26 ;  /* 0x0055f01a01007387 */ /* 0x0001e80000100a00 */
[----:B------:R-:W2:Y:S04]  /*4de30*/  LDL.LU.64 R24, [R1+0x380] ;  /* 0x0003800001187983 */ /* 0x000ea80000300a00 */
[----:B0-----:R-:W2:Y:S02]  /*4de40*/  LDL.LU.64 R26, [R1+0x388] ;  /* 0x00038800011a7983 */ /* 0x001ea40000300a00 */
        /* <DEDUP_REMOVED lines=9> */
[----:B0-----:R-:W3:Y:S04]  /*4dee0*/  LDL.LU.64 R24, [R1+0x370] ;  /* 0x0003700001187983 */ /* 0x001ee80000300a00 */
[----:B------:R-:W3:Y:S04]  /*4def0*/  LDL.LU.64 R26, [R1+0x378] ;  /* 0x00037800011a7983 */ /* 0x000ee80000300a00 */
[----:B------:R-:W-:Y:S04]  /*4df00*/  STL.64 [R1+0x55b8], R18 ;  /* 0x0055b81201007387 */ /* 0x000fe80000100a00 */
[----:B------:R0:W-:Y:S04]  /*4df10*/  STL.64 [R1+0x55b0], R16 ;  /* 0x0055b01001007387 */ /* 0x0001e80000100a00 */
[----:B0-----:R-:W4:Y:S04]  /*4df20*/  LDL.LU.64 R16, [R1+0x250] ;  /* 0x0002500001107983 */ /* 0x001f280000300a00 */
[----:B------:R-:W4:Y:S01]  /*4df30*/  LDL.LU.64 R18, [R1+0x258] ;  /* 0x0002580001127983 */ /* 0x000f220000300a00 */
[----:B---3--:R-:W-:-:S15]  /*4df40*/  HMMA.16816.F32 R24, R12, R10, R24 ;  /* 0x0000000a0c18723c */ /* 0x008fde0000001818 */
[----:B------:R-:W-:-:S04]  /*4df50*/  NOP ;  /* 0x0000000000007918 */ /* 0x000fc80000000000 */
[----:B------:R-:W-:Y:S04]  /*4df60*/  STL.64 [R1+0x380], R24 ;  /* 0x0003801801007387 */ /* 0x000fe80000100a00 */
[----:B------:R0:W-:Y:S02]  /*4df70*/  STL.64 [R1+0x388], R26 ;  /* 0x0003881a01007387 */ /* 0x0001e40000100a00 */
[----:B0-----:R-:W-:Y:S02]  /*4df80*/  IMAD.MOV.U32 R26, RZ, RZ, R7 ;  /* 0x000000ffff1a7224 */ /* 0x001fe400078e0007 */
[----:B------:R-:W-:Y:S01]  /*4df90*/  IMAD.MOV.U32 R27, RZ, RZ, R3 ;  /* 0x000000ffff1b7224 */ /* 0x000fe200078e0003 */
        /* <DEDUP_REMOVED lines=8> */
[----:B0-----:R-:W-:-:S05]  /*4e020*/  IMAD.MOV.U32 R24, RZ, RZ, R2 ;  /* 0x000000ffff187224 */ /* 0x001fca00078e0002 */
[----:B------:R-:W-:Y:S04]  /*4e030*/  STL [R1+0x5658], R24 ;  /* 0x0056581801007387 */ /* 0x000fe80000100800 */
[----:B------:R-:W-:Y:S04]  /*4e040*/  STL.64 [R1+0x5598], R10 ;  /* 0x0055980a01007387 */ /* 0x000fe80000100a00 */
[----:B------:R0:W-:Y:S04]  /*4e050*/  STL.64 [R1+0x5590], R8 ;  /* 0x0055900801007387 */ /* 0x0001e80000100a00 */
[----:B0-----:R-:W3:Y:S04]  /*4e060*/  LDL.LU.64 R8, [R1+0x350] ;  /* 0x0003500001087983 */ /* 0x001ee80000300a00 */
[----:B------:R-:W3:Y:S04]  /*4e070*/  LDL.LU.64 R10, [R1+0x358] ;  /* 0x00035800010a7983 */ /* 0x000ee80000300a00 */
[----:B------:R-:W2:Y:S04]  /*4e080*/  LDL.LU R24, [R1+0x158c] ;  /* 0x00158c0001187983 */ /* 0x000ea80000300800 */
[----:B------:R-:W2:Y:S01]  /*4e090*/  LDL.LU R29, [R1+0x1588] ;  /* 0x00158800011d7983 */ /* 0x000ea20000300800 */
[----:B------:R-:W-:-:S02]  /*4e0a0*/  IMAD.MOV.U32 R25, RZ, RZ, R0 ;  /* 0x000000ffff197224 */ /* 0x000fc400078e0000 */
[----:B------:R-:W-:Y:S01]  /*4e0b0*/  IMAD R28, R28, 0x100, R23 ;  /* 0x000001001c1c7824 */ /* 0x000fe200078e0217 */
[----:B---3--:R-:W-:-:S15]  /*4e0c0*/  HMMA.16816.F32 R8, R12, R6, R8 ;  /* 0x000000060c08723c */ /* 0x008fde0000001808 */
[----:B------:R-:W-:-:S04]  /*4e0d0*/  NOP ;  /* 0x0000000000007918 */ /* 0x000fc80000000000 */
[----:B------:R-:W-:Y:S04]  /*4e0e0*/  STL.64 [R1+0x360], R8 ;  /* 0x0003600801007387 */ /* 0x000fe80000100a00 */
[----:B------:R4:W-:Y:S04]  /*4e0f0*/  STL.64 [R1+0x368], R10 ;  /* 0x0003680a01007387 */ /* 0x0009e80000100a00 */
[----:B------:R-:W3:Y:S04]  /*4e100*/  LDL.LU R2, [R1+0x1594] ;  /* 0x0015940001027983 */ /* 0x000ee80000300800 */
[----:B------:R-:W3:Y:S04]  /*4e110*/  LDL.LU R27, [R1+0x1590] ;  /* 0x00159000011b7983 */ /* 0x000ee80000300800 */
[----:B------:R-:W2:Y:S04]  /*4e120*/  LDL.LU R3, [R1+0x159c] ;  /* 0x00159c0001037983 */ /* 0x000ea80000300800 */
[----:B------:R-:W2:Y:S04]  /*4e130*/  LDL.LU R26, [R1+0x1598] ;  /* 0x00159800011a7983 */ /* 0x000ea80000300800 */
[----:B------:R-:W2:Y:S01]  /*4e140*/  LDL.LU R0, [R1+0x15b8] ;  /* 0x0015b80001007983 */ /* 0x000ea20000300800 */
[----:B----4-:R-:W-:Y:S03]  /*4e150*/  HMMA.16816.F32 R8, R12, R4, R16 ;  /* 0x000000040c08723c */ /* 0x010fe60000001810 */
[----:B------:R-:W-:Y:S04]  /*4e160*/  STL.64 [R1+0x5578], R6 ;  /* 0x0055780601007387 */ /* 0x000fe80000100a00 */
[----:B------:R-:W-:-:S12]  /*4e170*/  STL.64 [R1+0x5570], R4 ;  /* 0x0055700401007387 */ /* 0x000fd80000100a00 */
[----:B------:R-:W-:Y:S04]  /*4e180*/  STL.64 [R1+0x350], R8 ;  /* 0x0003500801007387 */ /* 0x000fe80000100a00 */
[----:B------:R-:W-:Y:S04]  /*4e190*/  STL.64 [R1+0x358], R10 ;  /* 0x0003580a01007387 */ /* 0x000fe80000100a00 */
        /* <DEDUP_REMOVED lines=14> */
[----:B------:R-:W-:-:S02]  /*4e280*/  IMAD R29, R29, 0x100, R24 ;  /* 0x000001001d1d7824 */ /* 0x000fc400078e0218 */
[----:B---3--:R-:W-:Y:S02]  /*4e290*/  IMAD R27, R27, 0x100, R2 ;  /* 0x000001001b1b7824 */ /* 0x008fe400078e0202 */
[----:B------:R-:W-:Y:S01]  /*4e2a0*/  IMAD R26, R26, 0x100, R3 ;  /* 0x000001001a1a7824 */ /* 0x000fe200078e0203 */
[----:B----4-:R-:W-:Y:S04]  /*4e2b0*/  STL.64 [R1+0x5648], R22 ;  /* 0x0056481601007387 */ /* 0x010fe80000100a00 */
[----:B--2---:R0:W-:Y:S04]  /*4e2c0*/  STL.64 [R1+0x5640], R20 ;  /* 0x0056401401007387 */ /* 0x0041e80000100a00 */
[----:B0-----:R-:W2:Y:S04]  /*4e2d0*/  LDL.LU.64 R20, [R1+0x1100] ;  /* 0x0011000001147983 */ /* 0x001ea80000300a00 */
[----:B------:R-:W2:Y:S04]  /*4e2e0*/  LDL.LU.64 R22, [R1+0x1108] ;  /* 0x0011080001167983 */ /* 0x000ea80000300a00 */
[----:B------:R-:W3:Y:S04]  /*4e2f0*/  LDL.LU.64 R16, [R1+0x1b0] ;  /* 0x0001b00001107983 */ /* 0x000ee80000300a00 */
[----:B------:R-:W3:Y:S04]  /*4e300*/  LDL.LU.64 R18, [R1+0x1b8] ;  /* 0x0001b80001127983 */ /* 0x000ee80000300a00 */
[----:B------:R-:W4:Y:S04]  /*4e310*/  LDL.LU.64 R8, [R1+0x190] ;  /* 0x0001900001087983 */ /* 0x000f280000300a00 */
[----:B------:R-:W4:Y:S04]  /*4e320*/  LDL.LU.64 R10, [R1+0x198] ;  /* 0x00019800010a7983 */ /* 0x000f280000300a00 */
[----:B------:R-:W2:Y:S04]  /*4e330*/  LDL.LU.64 R4, [R1+0x130] ;  /* 0x0001300001047983 */ /* 0x000ea80000300a00 */
[----:B------:R-:W2:Y:S04]  /*4e340*/  LDL.LU.64 R6, [R1+0x138] ;  /* 0x0001380001067983 */ /* 0x000ea80000300a00 */
[----:B------:R-:W2:Y:S04]  /*4e350*/  LDL.LU R24, [R1+0x5658] ;  /* 0x0056580001187983 */ /* 0x000ea80000300800 */
        /* <DEDUP_REMOVED lines=36> */
[----:B0-----:R-:W4:Y:S01]  /*4e5a0*/  LDL.LU.64 R26, [R1+0x55d8] ;  /* 0x0055d800011a7983 */ /* 0x001f220000300a00 */
[C---:B---3--:R-:W-:Y:S03]  /*4e5b0*/  HMMA.16816.F32 R16, R12.reuse, R28, R16 ;  /* 0x0000001c0c10723c */ /* 0x048fe60000001810 */
[----:B------:R-:W3:Y:S04]  /*4e5c0*/  LDL.LU.64 R24, [R1+0x55d0] ;  /* 0x0055d00001187983 */ /* 0x000ee80000300a00 */
[----:B------:R-:W2:Y:S04]  /*4e5d0*/  LDL.LU R28, [R1+0x15b0] ;  /* 0x0015b000011c7983 */ /* 0x000ea80000300800 */
[----:B------:R-:W2:Y:S08]  /*4e5e0*/  LDL.LU R29, [R1+0x15bc] ;  /* 0x0015bc00011d7983 */ /* 0x000eb00000300800 */
[----:B------:R0:W-:Y:S04]  /*4e5f0*/  STL.64 [R1+0x1c0], R16 ;  /* 0x0001c01001007387 */ /* 0x0001e80000100a00 */
[----:B------:R1:W-:Y:S04]  /*4e600*/  STL.64 [R1+0x1c8], R18 ;  /* 0x0001c81201007387 */ /* 0x0003e80000100a00 */
[----:B0-----:R-:W2:Y:S01]  /*4e610*/  LDL.LU.64 R16, [R1+0xe0] ;  /* 0x0000e00001107983 */ /* 0x001ea20000300a00 */
[----:B----4-:R-:W-:-:S15]  /*4e620*/  HMMA.16816.F32 R8, R12, R26, R8 ;  /* 0x0000001a0c08723c */ /* 0x010fde0000001808 */
[----:B------:R-:W-:-:S04]  /*4e630*/  NOP ;  /* 0x0000000000007918 */ /* 0x000fc80000000000 */
[----:B------:R-:W-:Y:S04]  /*4e640*/  STL.64 [R1+0x160], R8 ;  /* 0x0001600801007387 */ /* 0x000fe80000100a00 */
[----:B------:R-:W-:Y:S04]  /*4e650*/  STL.64 [R1+0x168], R10 ;  /* 0x0001680a01007387 */ /* 0x000fe80000100a00 */
[----:B-1----:R-:W4:Y:S01]  /*4e660*/  LDL.LU.64 R18, [R1+0xe8] ;  /* 0x0000e80001127983 */ /* 0x002f220000300a00 */
[----:B---3--:R-:W-:-:S15]  /*4e670*/  HMMA.16816.F32 R4, R12, R24, R4 ;  /* 0x000000180c04723c */ /* 0x008fde0000001804 */
[----:B------:R-:W-:-:S04]  /*4e680*/  NOP ;  /* 0x0000000000007918 */ /* 0x000fc80000000000 */
[----:B------:R-:W-:Y:S04]  /*4e690*/  STL.64 [R1+0x130], R4 ;  /* 0x0001300401007387 */ /* 0x000fe80000100a00 */
[----:B------:R-:W-:Y:S04]  /*4e6a0*/  STL.64 [R1+0x138], R6 ;  /* 0x0001380601007387 */ /* 0x000fe80000100a00 */
[----:B----4-:R-:W-:Y:S04]  /*4e6b0*/  STL.64 [R1+0x55c8], R18 ;  /* 0x0055c81201007387 */ /* 0x010fe80000100a00 */
[----:B--2---:R0:W-:Y:S04]  /*4e6c0*/  STL.64 [R1+0x55c0], R16 ;  /* 0x0055c01001007387 */ /* 0x0041e80000100a00 */
        /* <DEDUP_REMOVED lines=21> */
[----:B------:R-:W-:Y:S04]  /*4e820*/  STL.64 [R1+0x110], R16 ;  /* 0x0001101001007387 */ /* 0x000fe80000100a00 */
[----:B------:R0:W-:Y:S04]  /*4e830*/  STL.64 [R1+0x118], R18 ;  /* 0x0001181201007387 */ /* 0x0001e80000100a00 */
[----:B0-----:R-:W4:Y:S04]  /*4e840*/  LDL.LU.64 R18, [R1+0x55c8] ;  /* 0x0055c80001127983 */ /* 0x001f280000300a00 */
[----:B------:R-:W4:Y:S04]  /*4e850*/  LDL.LU.64 R16, [R1+0x55c0] ;  /* 0x0055c00001107983 */ /* 0x000f280000300a00 */
[----:B------:R-:W2:Y:S04]  /*4e860*/  LDL.LU R22, [R1+0x15a8] ;  /* 0x0015a80001167983 */ /* 0x000ea80000300800 */
[----:B------:R-:W2:Y:S01]  /*4e870*/  LDL.LU R23, [R1+0x15b4] ;  /* 0x0015b40001177983 */ /* 0x000ea20000300800 */
[----:B----4-:R-:W-:-:S15]  /*4e880*/  HMMA.16816.F32 R16, R12, R20, R16 ;  /* 0x000000140c10723c */ /* 0x010fde0000001810 */
[----:B------:R-:W-:-:S04]  /*4e890*/  NOP ;  /* 0x0000000000007918 */ /* 0x000fc80000000000 */
[----:B------:R-:W-:Y:S04]  /*4e8a0*/  STL.64 [R1+0xe0], R16 ;  /* 0x0000e01001007387 */ /* 0x000fe80000100a00 */
[----:B------:R0:W-:Y:S04]  /*4e8b0*/  STL.64 [R1+0xe8], R18 ;  /* 0x0000e81201007387 */ /* 0x0001e80000100a00 */
[----:B0-----:R-:W4:Y:S04]  /*4e8c0*/  LDL.LU.64 R18, [R1+0x55b8] ;  /* 0x0055b80001127983 */ /* 0x001f280000300a00 */
[----:B------:R-:W2:Y:S04]  /*4e8d0*/  LDL.LU.64 R16, [R1+0x55b0] ;  /* 0x0055b00001107983 */ /* 0x000ea80000300a00 */
[----:B------:R-:W2:Y:S04]  /*4e8e0*/  LDL.LU R20, [R1+0x15a0] ;  /* 0x0015a00001147983 */ /* 0x000ea80000300800 */
[----:B------:R-:W2:Y:S01]  /*4e8f0*/  LDL.LU R21, [R1+0x15ac] ;  /* 0x0015ac0001157983 */ /* 0x000ea20000300800 */
[----:B----4-:R-:W-:-:S15]  /*4e900*/  HMMA.16816.F32 R8, R12, R18, R8 ;  /* 0x000000120c08723c */ /* 0x010fde0000001808 */
[----:B------:R-:W-:-:S04]  /*4e910*/  NOP ;  /* 0x0000000000007918 */ /* 0x000fc80000000000 */
[----:B------:R-:W-:Y:S04]  /*4e920*/  STL.64 [R1+0xc0], R8 ;  /* 0x0000c00801007387 */ /* 0x000fe80000100a00 */
[----:B------:R0:W-:Y:S04]  /*4e930*/  STL.64 [R1+0xc8], R10 ;  /* 0x0000c80a01007387 */ /* 0x0001e80000100a00 */
[----:B0-----:R-:W2:Y:S04]  /*4e940*/  LDL.LU.64 R10, [R1+0x55a8] ;  /* 0x0055a800010a7983 */ /* 0x001ea80000300a00 */
[----:B------:R-:W2:Y:S04]  /*4e950*/  LDL.LU.64 R8, [R1+0x55a0] ;  /* 0x0055a00001087983 */ /* 0x000ea80000300a00 */
[----:B------:R-:W4:Y:S01]  /*4e960*/  LDL.LU R19, [R1+0x15a4] ;  /* 0x0015a40001137983 */ /* 0x000f220000300800 */
[----:B--2---:R-:W-:-:S15]  /*4e970*/  HMMA.16816.F32 R8, R12, R16, R8 ;  /* 0x000000100c08723c */ /* 0x004fde0000001808 */
[----:B------:R-:W-:-:S04]  /*4e980*/  NOP ;  /* 0x0000000000007918 */ /* 0x000fc80000000000 */
[----:B------:R-:W-:Y:S04]  /*4e990*/  STL.64 [R1+0xa0], R8 ;  /* 0x0000a00801007387 */ /* 0x000fe80000100a00 */
[----:B------:R0:W-:Y:S04]  /*4e9a0*/  STL.64 [R1+0xa8], R10 ;  /* 0x0000a80a01007387 */ /* 0x0001e80000100a00 */
[----:B0-----:R-:W2:Y:S04]  /*4e9b0*/  LDL.LU.64 R10, [R1+0x5598] ;  /* 0x00559800010a7983 */ /* 0x001ea80000300a00 */
[----:B------:R-:W3:Y:S01]  /*4e9c0*/  LDL.LU.64 R8, [R1+0x5590] ;  /* 0x0055900001087983 */ /* 0x000ee20000300a00 */
[----:B--2---:R-:W-:-:S15]  /*4e9d0*/  HMMA.16816.F32 R4, R12, R10, R4 ;  /* 0x0000000a0c04723c */ /* 0x004fde0000001804 */
[----:B------:R-:W-:-:S04]  /*4e9e0*/  NOP ;  /* 0x0000000000007918 */ /* 0x000fc80000000000 */
[----:B------:R-:W-:Y:S04]  /*4e9f0*/  STL.64 [R1+0x80], R4 ;  /* 0x0000800401007387 */ /* 0x000fe80000100a00 */
[----:B------:R0:W-:Y:S04]  /*4ea00*/  STL.64 [R1+0x88], R6 ;  /* 0x0000880601007387 */ /* 0x0001e80000100a00 */
[----:B0-----:R-:W3:Y:S04]  /*4ea10*/  LDL.LU.64 R6, [R1+0x5588] ;  /* 0x0055880001067983 */ /* 0x001ee80000300a00 */
[----:B------:R-:W3:Y:S02]  /*4ea20*/  LDL.LU.64 R4, [R1+0x5580] ;  /* 0x0055800001047983 */ /* 0x000ee40000300a00 */
[----:B---3--:R-:W-:Y:S02]  /*4ea30*/  HMMA.16816.F32 R8, R12, R8, R4 ;  /* 0x000000080c08723c */ /* 0x008fe40000001804 */
[----:B------:R-:W2:Y:S04]  /*4ea40*/  LDL.LU.64 R6, [R1+0x5578] ;  /* 0x0055780001067983 */ /* 0x000ea80000300a00 */
[----:B------:R-:W3:-:S13]  /*4ea50*/  LDL.LU.64 R4, [R1+0x5570] ;  /* 0x0055700001047983 */ /* 0x000eda0000300a00 */
[----:B------:R0:W-:Y:S04]  /*4ea60*/  STL.64 [R1+0x60], R8 ;  /* 0x0000600801007387 */ /* 0x0001e80000100a00 */
[----:B------:R1:W-:Y:S04]  /*4ea70*/  STL.64 [R1+0x68], R10 ;  /* 0x0000680a01007387 */ /* 0x0003e80000100a00 */
[----:B0-----:R-:W3:Y:S04]  /*4ea80*/  LDL.LU.64 R8, [R1+0x100] ;  /* 0x0001000001087983 */ /* 0x001ee80000300a00 */
[----:B-1----:R-:W3:Y:S01]  /*4ea90*/  LDL.LU.64 R10, [R1+0x108] ;  /* 0x00010800010a7983 */ /* 0x002ee20000300a00 */
[----:B--2---:R-:W-:-:S15]  /*4eaa0*/  HMMA.16816.F32 R24, R12, R6, R24 ;  /* 0x000000060c18723c */ /* 0x004fde0000001818 */
[----:B------:R-:W-:-:S04]  /*4eab0*/  NOP ;  /* 0x0000000000007918 */ /* 0x000fc80000000000 */
[----:B------:R-:W-:Y:S04]  /*4eac0*/  STL.64 [R1+0x40], R24 ;  /* 0x0000401801007387 */ /* 0x000fe80000100a00 */
[----:B------:R0:W-:Y:S04]  /*4ead0*/  STL.64 [R1+0x48], R26 ;  /* 0x0000481a01007387 */ /* 0x0001e80000100a00 */
[----:B0-----:R-:W2:Y:S04]  /*4eae0*/  LDL.LU.64 R26, [R1+0x5568] ;  /* 0x00556800011a7983 */ /* 0x001ea80000300a00 */
[----:B------:R-:W2:Y:S01]  /*4eaf0*/  LDL.LU.64 R24, [R1+0x5560] ;  /* 0x0055600001187983 */ /* 0x000ea20000300a00 */
[----:B---3--:R-:W-:-:S15]  /*4eb00*/  HMMA.16816.F32 R8, R12, R4, R8 ;  /* 0x000000040c08723c */ /* 0x008fde0000001808 */
[----:B------:R-:W-:-:S04]  /*4eb10*/  NOP ;  /* 0x0000000000007918 */ /* 0x000fc80000000000 */
[----:B------:R0:W-:Y:S04]  /*4eb20*/  STL.64 [R1+0x30], R8 ;  /* 0x0000300801007387 */ /* 0x0001e80000100a00 */
[----:B------:R1:W-:Y:S04]  /*4eb30*/  STL.64 [R1+0x38], R10 ;  /* 0x0000380a01007387 */ /* 0x0003e80000100a00 */
[----:B0-----:R-:W3:Y:S01]  /*4eb40*/  LDL.LU R8, [R1+0x170] ;  /* 0x0001700001087983 */ /* 0x001ee20000300800 */
[----:B--2---:R-:W-:-:S15]  /*4eb50*/  HMMA.16816.F32 R12, R12, R2, R24 ;  /* 0x000000020c0c723c */ /* 0x004fde0000001818 */
[----:B------:R-:W-:-:S04]  /*4eb60*/  NOP ;  /* 0x0000000000007918 */ /* 0x000fc80000000000 */
[----:B------:R-:W-:Y:S04]  /*4eb70*/  STL.64 [R1+0x20], R12 ;  /* 0x0000200c01007387 */ /* 0x000fe80000100a00 */
[----:B------:R-:W-:Y:S04]  /*4eb80*/  STL.64 [R1+0x28], R14 ;  /* 0x0000280e01007387 */ /* 0x000fe80000100a00 */
[----:B------:R-:W3:Y:S04]  /*4eb90*/  LDL.LU R9, [R1+0x174] ;  /* 0x0001740001097983 */ /* 0x000ee80000300800 */
[----:B-1----:R-:W2:Y:S04]  /*4eba0*/  LDL.LU R10, [R1+0x178] ;  /* 0x00017800010a7983 */ /* 0x002ea80000300800 */
[----:B------:R-:W2:Y:S04]  /*4ebb0*/  LDL.LU R11, [R1+0x17c] ;  /* 0x00017c00010b7983 */ /* 0x000ea80000300800 */
[----:B--2---:R-:W-:Y:S04]  /*4ebc0*/  STL.64 [R1+0x54e8], R10 ;  /* 0x0054e80a01007387 */ /* 0x004fe80000100a00 */
[----:B---3--:R0:W-:Y:S04]  /*4ebd0*/  STL.64 [R1+0x54e0], R8 ;  /* 0x0054e00801007387 */ /* 0x0081e80000100a00 */
[----:B0-----:R-:W2:Y:S04]  /*4ebe0*/  LDL.LU R8, [R1+0x120] ;  /* 0x0001200001087983 */ /* 0x001ea80000300800 */
[----:B------:R-:W2:Y:S04]  /*4ebf0*/  LDL.LU R9, [R1+0x124] ;  /* 0x0001240001097983 */ /* 0x000ea80000300800 */
[----:B------:R-:W3:Y:S04]  /*4ec00*/  LDL.LU R10, [R1+0x128] ;  /* 0x00012800010a7983 */ /* 0x000ee80000300800 */
[----:B------:R-:W3:Y:S04]  /*4ec10*/  LDL.LU R11, [R1+0x12c] ;  /* 0x00012c00010b7983 */ /* 0x000ee80000300800 */
[----:B---3--:R-:W-:Y:S04]  /*4ec20*/  STL.64 [R1+0x54f8], R10 ;  /* 0x0054f80a01007387 */ /* 0x008fe80000100a00 */
[----:B--2---:R0:W-:Y:S04]  /*4ec30*/  STL.64 [R1+0x54f0], R8 ;  /* 0x0054f00801007387 */ /* 0x0041e80000100a00 */
        /* <DEDUP_REMOVED lines=15> */
[----:B------:R-:W3:Y:S01]  /*4ed30*/  LDL.LU R11, [R1+0xbc] ;  /* 0x0000bc00010b7983 */ /* 0x000ee20000300800 */
[----:B------:R-:W-:-:S03]  /*4ed40*/  IMAD R7, R0, 0x100, R29 ;  /* 0x0000010000077824 */ /* 0x000fc600078e021d */
[----:B------:R-:W2:Y:S04]  /*4ed50*/  LDL.LU R17, [R1+0x1eb4] ;  /* 0x001eb40001117983 */ /* 0x000ea80000300800 */
[----:B------:R-:W4:Y:S04]  /*4ed60*/  LDL.LU R0, [R1+0x1ec0] ;  /* 0x001ec00001007983 */ /* 0x000f280000300800 */
[----:B---3--:R-:W-:Y:S04]  /*4ed70*/  STL.64 [R1+0x5528], R10 ;  /* 0x0055280a01007387 */ /* 0x008fe80000100a00 */
[----:B--2---:R0:W-:Y:S04]  /*4ed80*/  STL.64 [R1+0x5520], R8 ;  /* 0x0055200801007387 */ /* 0x0041e80000100a00 */
[----:B0-----:R-:W2:Y:S04]  /*4ed90*/  LDL.LU R8, [R1+0x90] ;  /* 0x0000900001087983 */ /* 0x001ea80000300800 */
[----:B------:R-:W2:Y:S04]  /*4eda0*/  LDL.LU R9, [R1+0x94] ;  /* 0x0000940001097983 */ /* 0x000ea80000300800 */
[----:B------:R-:W3:Y:S04]  /*4edb0*/  LDL.LU R10, [R1+0x98] ;  /* 0x00009800010a7983 */ /* 0x000ee80000300800 */
[----:B------:R-:W3:Y:S04]  /*4edc0*/  LDL.LU R11, [R1+0x9c] ;  /* 0x00009c00010b7983 */ /* 0x000ee80000300800 */
        /* <DEDUP_REMOVED lines=8> */
[----:B------:R-:W2:Y:S01]  /*4ee50*/  LDL.LU R2, [R1+0x1ea0] ;  /* 0x001ea00001027983 */ /* 0x000ea20000300800 */
[----:B------:R-:W-:-:S03]  /*4ee60*/  IMAD R6, R28, 0x100, R23 ;  /* 0x000001001c067824 */ /* 0x000fc600078e0217 */
[----:B---3--:R0:W-:Y:S04]  /*4ee70*/  STL.64 [R1+0x5548], R10 ;  /* 0x0055480a01007387 */ /* 0x0081e80000100a00 */
[----:B0-----:R-:W3:Y:S04]  /*4ee80*/  LDL.LU R10, [R1+0x1e90] ;  /* 0x001e9000010a7983 */ /* 0x001ee80000300800 */
[----:B------:R-:W3:Y:S04]  /*4ee90*/  LDL.LU R11, [R1+0x1e94] ;  /* 0x001e9400010b7983 */ /* 0x000ee80000300800 */
[----:B--2---:R-:W-:Y:S04]  /*4eea0*/  STL.64 [R1+0x5540], R8 ;  /* 0x0055400801007387 */ /* 0x004fe80000100a00 */
[----:B------:R-:W2:Y:S04]  /*4eeb0*/  LDL.LU R18, [R1+0x1ec4] ;  /* 0x001ec40001127983 */ /* 0x000ea80000300800 */
[----:B------:R-:W2:Y:S04]  /*4eec0*/  LDL.LU R28, [R1+0x1ed0] ;  /* 0x001ed000011c7983 */ /* 0x000ea80000300800 */
[----:B------:R-:W2:Y:S04]  /*4eed0*/  LDL.LU R29, [R1+0x1ed4] ;  /* 0x001ed400011d7983 */ /* 0x000ea80000300800 */
[----:B------:R-:W2:Y:S04]  /*4eee0*/  LDL.LU R26, [R1+0x1ee0] ;  /* 0x001ee000011a7983 */ /* 0x000ea80000300800 */
[----:B------:R-:W2:Y:S04]  /*4eef0*/  LDL.LU R27, [R1+0x1ee4] ;  /* 0x001ee400011b7983 */ /* 0x000ea80000300800 */
[----:B------:R-:W3:Y:S04]  /*4ef00*/  LDL.LU R24, [R1+0x1ef0] ;  /* 0x001ef00001187983 */ /* 0x000ee80000300800 */
[----:B------:R-:W3:Y:S01]  /*4ef10*/  LDL.LU R25, [R1+0x1ef4] ;  /* 0x001ef40001197983 */ /* 0x000ee20000300800 */
[----:B----4-:R-:W-:-:S02]  /*4ef20*/  IMAD R4, R20, 0x100, R19 ;  /* 0x0000010014047824 */ /* 0x010fc400078e0213 */
[----:B------:R-:W-:Y:S01]  /*4ef30*/  IMAD R5, R22, 0x100, R21 ;  /* 0x0000010016057824 */ /* 0x000fe200078e0215 */
[----:B--2---:R-:W-:Y:S04]  /*4ef40*/  STL.64 [R1+0x5558], R26 ;  /* 0x0055581a01007387 */ /* 0x004fe80000100a00 */
[----:B---3--:R0:W-:Y:S04]  /*4ef50*/  STL.64 [R1+0x5550], R24 ;  /* 0x0055501801007387 */ /* 0x0081e80000100a00 */
[----:B0-----:R-:W2:Y:S04]  /*4ef60*/  LDL.LU R24, [R1+0x50] ;  /* 0x0000500001187983 */ /* 0x001ea80000300800 */
[----:B------:R-:W2:Y:S04]  /*4ef70*/  LDL.LU R25, [R1+0x54] ;  /* 0x0000540001197983 */ /* 0x000ea80000300800 */
[----:B------:R-:W2:Y:S04]  /*4ef80*/  LDL.LU R26, [R1+0x58] ;  /* 0x00005800011a7983 */ /* 0x000ea80000300800 */
[----:B------:R-:W2:Y:S04]  /*4ef90*/  LDL.LU R27, [R1+0x5c] ;  /* 0x00005c00011b7983 */ /* 0x000ea80000300800 */
[----:B------:R-:W3:Y:S04]  /*4efa0*/  LDL.LU R22, [R1+0x1f00] ;  /* 0x001f000001167983 */ /* 0x000ee80000300800 */
[----:B------:R-:W4:Y:S04]  /*4efb0*/  LDL.LU R23, [R1+0x1f04] ;  /* 0x001f040001177983 */ /* 0x000f280000300800 */
[----:B------:R-:W3:Y:S04]  /*4efc0*/  LDL.LU R20, [R1+0x1f10] ;  /* 0x001f100001147983 */ /* 0x000ee80000300800 */
[----:B------:R-:W3:Y:S01]  /*4efd0*/  LDL.LU R21, [R1+0x1f14] ;  /* 0x001f140001157983 */ /* 0x000ee20000300800 */
[----:B------:R-:W-:-:S02]  /*4efe0*/  F2FP.F16.E4M3.UNPACK_B R12, R4 ;  /* 0x00000004ff0c723e */ /* 0x000fc400020006ff */
[----:B------:R-:W-:Y:S02]  /*4eff0*/  F2FP.F16.E4M3.UNPACK_B R13, R5 ;  /* 0x00000005ff0d723e */ /* 0x000fe400020006ff */
[----:B------:R-:W-:Y:S02]  /*4f000*/  F2FP.F16.E4M3.UNPACK_B R14, R6 ;  /* 0x00000006ff0e723e */ /* 0x000fe400020006ff */
[----:B------:R-:W-:Y:S02]  /*4f010*/  F2FP.F16.E4M3.UNPACK_B R15, R7 ;  /* 0x00000007ff0f723e */ /* 0x000fe400020006ff */
[----:B------:R-:W-:Y:S02]  /*4f020*/  F2FP.F16.E4M3.UNPACK_B R8, R10.H1 ;  /* 0x0000000aff08723e */ /* 0x000fe400030006ff */
[----:B------:R-:W-:Y:S01]  /*4f030*/  F2FP.F16.E4M3.UNPACK_B R9, R11.H1 ;  /* 0x0000000bff09723e */ /* 0x000fe200030006ff */
[----:B------:R-:W3:Y:S04]  /*4f040*/  LDL.LU R19, [R1+0x1f20] ;  /* 0x001f200001137983 */ /* 0x000ee80000300800 */
[----:B------:R-:W3:Y:S04]  /*4f050*/  LDL.LU R4, [R1+0x140] ;  /* 0x0001400001047983 */ /* 0x000ee80000300800 */
[----:B------:R-:W3:Y:S04]  /*4f060*/  LDL.LU R5, [R1+0x144] ;  /* 0x0001440001057983 */ /* 0x000ee80000300800 */
[----:B------:R-:W3:Y:S04]  /*4f070*/  LDL.LU R6, [R1+0x148] ;  /* 0x0001480001067983 */ /* 0x000ee80000300800 */
[----:B------:R-:W3:Y:S04]  /*4f080*/  LDL.LU R7, [R1+0x14c] ;  /* 0x00014c0001077983 */ /* 0x000ee80000300800 */
[----:B------:R2:W-:Y:S02]  /*4f090*/  STL.64 [R1+0x18], R8 ;  /* 0x0000180801007387 */ /* 0x0005e40000100a00 */
[----:B--2---:R-:W-:Y:S02]  /*4f0a0*/  HMMA.16816.F32 R8, R12, R8, R24 ;  /* 0x000000080c08723c */ /* 0x004fe40000001818 */
[----:B------:R-:W2:Y:S04]  /*4f0b0*/  LDL.LU.64 R26, [R1+0x5558] ;  /* 0x00555800011a7983 */ /* 0x000ea80000300a00 */
[----:B------:R-:W2:-:S13]  /*4f0c0*/  LDL.LU.64 R24, [R1+0x5550] ;  /* 0x0055500001187983 */ /* 0x000e9a0000300a00 */
[----:B------:R-:W-:Y:S04]  /*4f0d0*/  STL.64 [R1+0x100], R8 ;  /* 0x0001000801007387 */ /* 0x000fe80000100a00 */
[----:B------:R0:W-:Y:S04]  /*4f0e0*/  STL.64 [R1+0x108], R10 ;  /* 0x0001080a01007387 */ /* 0x0001e80000100a00 */
[----:B0-----:R-:W2:Y:S04]  /*4f0f0*/  LDL.LU.64 R10, [R1+0x5548] ;  /* 0x00554800010a7983 */ /* 0x001ea80000300a00 */
[----:B------:R-:W2:Y:S01]  /*4f100*/  LDL.LU.64 R8, [R1+0x5540] ;  /* 0x0055400001087983 */ /* 0x000ea20000300a00 */
[----:B------:R-:W-:-:S02]  /*4f110*/  F2FP.F16.E4M3.UNPACK_B R2, R2.H1 ;  /* 0x00000002ff02723e */ /* 0x000fc400030006ff */
[----:B------:R-:W-:-:S05]  /*4f120*/  F2FP.F16.E4M3.UNPACK_B R3, R3.H1 ;  /* 0x00000003ff03723e */ /* 0x000fca00030006ff */
[----:B------:R-:W-:Y:S02]  /*4f130*/  STL.64 [R1+0x10], R2 ;  /* 0x0000100201007387 */ /* 0x000fe40000100a00 */
[----:B--2---:R-:W-:-:S15]  /*4f140*/  HMMA.16816.F32 R8, R12, R2, R8 ;  /* 0x000000020c08723c */ /* 0x004fde0000001808 */
[----:B------:R-:W-:-:S04]  /*4f150*/  NOP ;  /* 0x0000000000007918 */ /* 0x000fc80000000000 */
        /* <DEDUP_REMOVED lines=14> */
[----:B------:R-:W-:-:S03]  /*4f240*/  F2FP.F16.E4M3.UNPACK_B R3, R18.H1 ;  /* 0x00000012ff03723e */ /* 0x000fc600030006ff */
[----:B------:R-:W-:Y:S04]  /*4f250*/  STL [R1], R2 ;  /* 0x0000000201007387 */ /* 0x000fe80000100800 */
[----:B------:R-:W-:Y:S01]  /*4f260*/  STL [R1+0x4], R3 ;  /* 0x0000040301007387 */ /* 0x000fe20000100800 */
[----:B--2---:R-:W-:-:S15]  /*4f270*/  HMMA.16816.F32 R8, R12, R2, R8 ;  /* 0x000000020c08723c */ /* 0x004fde0000001808 */
[----:B------:R-:W-:-:S04]  /*4f280*/  NOP ;  /* 0x0000000000007918 */ /* 0x000fc80000000000 */
[----:B------:R-:W-:Y:S04]  /*4f290*/  STL.64 [R1+0x190], R8 ;  /* 0x0001900801007387 */ /* 0x000fe80000100a00 */
[----:B------:R0:W-:Y:S04]  /*4f2a0*/  STL.64 [R1+0x198], R10 ;  /* 0x0001980a01007387 */ /* 0x0001e80000100a00 */
[----:B0-----:R-:W2:Y:S04]  /*4f2b0*/  LDL.LU.64 R10, [R1+0x5518] ;  /* 0x00551800010a7983 */ /* 0x001ea80000300a00 */
[----:B------:R-:W2:Y:S01]  /*4f2c0*/  LDL.LU.64 R8, [R1+0x5510] ;  /* 0x0055100001087983 */ /* 0x000ea20000300a00 */
[----:B------:R-:W-:-:S02]  /*4f2d0*/  F2FP.F16.E4M3.UNPACK_B R28, R28.H1 ;  /* 0x0000001cff1c723e */ /* 0x000fc400030006ff */
[----:B------:R-:W-:-:S07]  /*4f2e0*/  F2FP.F16.E4M3.UNPACK_B R29, R29.H1 ;  /* 0x0000001dff1d723e */ /* 0x000fce00030006ff */
[----:B--2---:R-:W-:-:S15]  /*4f2f0*/  HMMA.16816.F32 R8, R12, R28, R8 ;  /* 0x0000001c0c08723c */ /* 0x004fde0000001808 */
[----:B------:R-:W-:-:S04]  /*4f300*/  NOP ;  /* 0x0000000000007918 */ /* 0x000fc80000000000 */
[----:B------:R-:W-:Y:S04]  /*4f310*/  STL.64 [R1+0x1a0], R8 ;  /* 0x0001a00801007387 */ /* 0x000fe80000100a00 */
[----:B------:R0:W-:Y:S04]  /*4f320*/  STL.64 [R1+0x1a8], R10 ;  /* 0x0001a80a01007387 */ /* 0x0001e80000100a00 */
[----:B0-----:R-:W2:Y:S04]  /*4f330*/  LDL.LU.64 R10, [R1+0x5508] ;  /* 0x00550800010a7983 */ /* 0x001ea80000300a00 */
[----:B------:R-:W2:Y:S01]  /*4f340*/  LDL.LU.64 R8, [R1+0x5500] ;  /* 0x0055000001087983 */ /* 0x000ea20000300a00 */
[----:B------:R-:W-:-:S02]  /*4f350*/  F2FP.F16.E4M3.UNPACK_B R26, R26.H1 ;  /* 0x0000001aff1a723e */ /* 0x000fc400030006ff */
[----:B------:R-:W-:Y:S01]  /*4f360*/  F2FP.F16.E4M3.UNPACK_B R27, R27.H1 ;  /* 0x0000001bff1b723e */ /* 0x000fe200030006ff */
[----:B------:R-:W-:Y:S06]  /*4f370*/  STL.64 [R1+0x5438], R28 ;  /* 0x0054381c01007387 */ /* 0x000fec0000100a00 */
        /* <DEDUP_REMOVED lines=14> */
[----:B---3--:R-:W-:-:S02]  /*4f460*/  F2FP.F16.E4M3.UNPACK_B R22, R22.H1 ;  /* 0x00000016ff16723e */ /* 0x008fc400030006ff */
[----:B----4-:R-:W-:Y:S02]  /*4f470*/  F2FP.F16.E4M3.UNPACK_B R23, R23.H1 ;  /* 0x00000017ff17723e */ /* 0x010fe400030006ff */
[----:B------:R-:W-:Y:S02]  /*4f480*/  F2FP.F16.E4M3.UNPACK_B R20, R20.H1 ;  /* 0x00000014ff14723e */ /* 0x000fe400030006ff */
[----:B------:R-:W-:Y:S01]  /*4f490*/  F2FP.F16.E4M3.UNPACK_B R21, R21.H1 ;  /* 0x00000015ff15723e */ /* 0x000fe200030006ff */
[----:B------:R-:W-:Y:S04]  /*4f4a0*/  STL.64 [R1+0x5430], R26 ;  /* 0x0054301a01007387 */ /* 0x000fe80000100a00 */
[----:B------:R2:W-:Y:S01]  /*4f4b0*/  STL.64 [R1+0x5428], R24 ;  /* 0x0054281801007387 */ /* 0x0005e20000100a00 */
[----:B------:R-:W-:-:S15]  /*4f4c0*/  HMMA.16816.F32 R4, R12, R22, R4 ;  /* 0x000000160c04723c */ /* 0x000fde0000001804 */
[----:B------:R-:W-:-:S04]  /*4f4d0*/  NOP ;  /* 0x0000000000007918 */ /* 0x000fc80000000000 */
[----:B------:R-:W-:Y:S04]  /*4f4e0*/  STL.64 [R1+0x140], R4 ;  /* 0x0001400401007387 */ /* 0x000fe80000100a00 */
[----:B------:R0:W-:Y:S01]  /*4f4f0*/  STL.64 [R1+0x148], R6 ;  /* 0x0001480601007387 */ /* 0x0001e20000100a00 */
[----:B--2---:R-:W-:Y:S03]  /*4f500*/  HMMA.16816.F32 R24, R12, R20, R8 ;  /* 0x000000140c18723c */ /* 0x004fe60000001808 */
[----:B------:R-:W2:Y:S04]  /*4f510*/  LDL.LU R9, [R1+0x1f54] ;  /* 0x001f540001097983 */ /* 0x000ea80000300800 */
[----:B0-----:R-:W3:-:S12]  /*4f520*/  LDL.LU R6, [R1+0x1f60] ;  /* 0x001f600001067983 */ /* 0x001ed80000300800 */
[----:B------:R-:W-:Y:S04]  /*4f530*/  STL.64 [R1+0x170], R24 ;  /* 0x0001701801007387 */ /* 0x000fe80000100a00 */
[----:B------:R-:W-:Y:S04]  /*4f540*/  STL.64 [R1+0x178], R26 ;  /* 0x0001781a01007387 */ /* 0x000fe80000100a00 */
[----:B------:R-:W3:Y:S04]  /*4f550*/  LDL.LU R7, [R1+0x1f64] ;  /* 0x001f640001077983 */ /* 0x000ee80000300800 */
[----:B------:R-:W4:Y:S04]  /*4f560*/  LDL.LU R4, [R1+0x1f70] ;  /* 0x001f700001047983 */ /* 0x000f280000300800 */
[----:B------:R-:W4:Y:S04]  /*4f570*/  LDL.LU R5, [R1+0x1f74] ;  /* 0x001f740001057983 */ /* 0x000f280000300800 */
[----:B---3--:R-:W-:Y:S04]  /*4f580*/  STL.64 [R1+0x54b8], R6 ;  /* 0x0054b80601007387 */ /* 0x008fe80000100a00 */
[----:B----4-:R0:W-:Y:S04]  /*4f590*/  STL.64 [R1+0x54b0], R4 ;  /* 0x0054b00401007387 */ /* 0x0101e80000100a00 */
[----:B0-----:R-:W3:Y:S04]  /*4f5a0*/  LDL.LU R4, [R1+0x210] ;  /* 0x0002100001047983 */ /* 0x001ee80000300800 */
[----:B------:R-:W3:Y:S04]  /*4f5b0*/  LDL.LU R5, [R1+0x214] ;  /* 0x0002140001057983 */ /* 0x000ee80000300800 */
[----:B------:R-:W4:Y:S04]  /*4f5c0*/  LDL.LU R6, [R1+0x218] ;  /* 0x0002180001067983 */ /* 0x000f280000300800 */
[----:B------:R-:W4:Y:S01]  /*4f5d0*/  LDL.LU R7, [R1+0x21c] ;  /* 0x00021c0001077983 */ /* 0x000f220000300800 */
[----:B------:R-:W-:Y:S01]  /*4f5e0*/  F2FP.F16.E4M3.UNPACK_B R18, R19.H1 ;  /* 0x00000013ff12723e */ /* 0x000fe200030006ff */
[----:B------:R-:W-:-:S02]  /*4f5f0*/  IMAD.MOV.U32 R0, RZ, RZ, R17 ;  /* 0x000000ffff007224 */ /* 0x000fc400078e0011 */
[----:B------:R-:W2:Y:S04]  /*4f600*/  LDL.LU R19, [R1+0x1f24] ;  /* 0x001f240001137983 */ /* 0x000ea80000300800 */
[----:B------:R-:W2:Y:S04]  /*4f610*/  LDL.LU R16, [R1+0x1f30] ;  /* 0x001f300001107983 */ /* 0x000ea80000300800 */
[----:B------:R-:W2:Y:S04]  /*4f620*/  LDL.LU R17, [R1+0x1f34] ;  /* 0x001f340001117983 */ /* 0x000ea80000300800 */
[----:B------:R-:W2:Y:S04]  /*4f630*/  LDL.LU R10, [R1+0x1f40] ;  /* 0x001f4000010a7983 */ /* 0x000ea80000300800 */
[----:B----4-:R-:W-:Y:S04]  /*4f640*/  STL.64 [R1+0x54c8], R6 ;  /* 0x0054c80601007387 */ /* 0x010fe80000100a00 */
[----:B---3--:R0:W-:Y:S04]  /*4f650*/  STL.64 [R1+0x54c0], R4 ;  /* 0x0054c00401007387 */ /* 0x0081e80000100a00 */
[----:B0-----:R-:W3:Y:S04]  /*4f660*/  LDL.LU R4, [R1+0x1f0] ;  /* 0x0001f00001047983 */ /* 0x001ee80000300800 */
[----:B------:R-:W3:Y:S04]  /*4f670*/  LDL.LU R5, [R1+0x1f4] ;  /* 0x0001f40001057983 */ /* 0x000ee80000300800 */
[----:B------:R-:W4:Y:S04]  /*4f680*/  LDL.LU R6, [R1+0x1f8] ;  /* 0x0001f80001067983 */ /* 0x000f280000300800 */
[----:B------:R-:W4:Y:S04]  /*4f690*/  LDL.LU R7, [R1+0x1fc] ;  /* 0x0001fc0001077983 */ /* 0x000f280000300800 */
[----:B----4-:R-:W-:Y:S04]  /*4f6a0*/  STL.64 [R1+0x54d8], R6 ;  /* 0x0054d80601007387 */ /* 0x010fe80000100a00 */
[----:B---3--:R0:W-:Y:S04]  /*4f6b0*/  STL.64 [R1+0x54d0], R4 ;  /* 0x0054d00401007387 */ /* 0x0081e80000100a00 */
[----:B0-----:R-:W3:Y:S04]  /*4f6c0*/  LDL.LU R4, [R1+0x1d0] ;  /* 0x0001d00001047983 */ /* 0x001ee80000300800 */
[----:B------:R-:W3:Y:S04]  /*4f6d0*/  LDL.LU R5, [R1+0x1d4] ;  /* 0x0001d40001057983 */ /* 0x000ee80000300800 */
[----:B------:R-:W3:Y:S04]  /*4f6e0*/  LDL.LU R6, [R1+0x1d8] ;  /* 0x0001d80001067983 */ /* 0x000ee80000300800 */
[----:B------:R-:W3:Y:S04]  /*4f6f0*/  LDL.LU R7, [R1+0x1dc] ;  /* 0x0001dc0001077983 */ /* 0x000ee80000300800 */
        /* <DEDUP_REMOVED lines=8> */
[----:B--2---:R-:W-:-:S07]  /*4f780*/  F2FP.F16.E4M3.UNPACK_B R19, R19.H1 ;  /* 0x00000013ff13723e */ /* 0x004fce00030006ff */
[----:B---3--:R-:W-:Y:S01]  /*4f790*/  HMMA.16816.F32 R4, R12, R18, R4 ;  /* 0x000000120c04723c */ /* 0x008fe20000001804 */
[----:B----4-:R-:W-:Y:S04]  /*4f7a0*/  STL.64 [R1+0x54a8], R26 ;  /* 0x0054a81a01007387 */ /* 0x010fe80000100a00 */
[----:B------:R0:W-:Y:S04]  /*4f7b0*/  STL.64 [R1+0x54a0], R24 ;  /* 0x0054a01801007387 */ /* 0x0001e80000100a00 */
[----:B0-----:R-:W2:Y:S04]  /*4f7c0*/  LDL.LU R24, [R1+0x230] ;  /* 0x0002300001187983 */ /* 0x001ea80000300800 */
[----:B------:R-:W2:Y:S04]  /*4f7d0*/  LDL.LU R25, [R1+0x234] ;  /* 0x0002340001197983 */ /* 0x000ea80000300800 */
[----:B------:R-:W2:Y:S04]  /*4f7e0*/  LDL.LU R26, [R1+0x238] ;  /* 0x00023800011a7983 */ /* 0x000ea80000300800 */
[----:B------:R-:W2:Y:S04]  /*4f7f0*/  LDL.LU R27, [R1+0x23c] ;  /* 0x00023c00011b7983 */ /* 0x000ea80000300800 */
[----:B------:R-:W3:Y:S04]  /*4f800*/  LDL.LU R28, [R1+0x15d4] ;  /* 0x0015d400011c7983 */ /* 0x000ee80000300800 */
[----:B------:R-:W3:Y:S04]  /*4f810*/  LDL.LU R29, [R1+0x15d0] ;  /* 0x0015d000011d7983 */ /* 0x000ee80000300800 */
[----:B------:R-:W-:Y:S04]  /*4f820*/  STL.64 [R1+0x5410], R22 ;  /* 0x0054101601007387 */ /* 0x000fe80000100a00 */
[----:B------:R0:W-:Y:S04]  /*4f830*/  STL.64 [R1+0x5408], R20 ;  /* 0x0054081401007387 */ /* 0x0001e80000100a00 */
[----:B0-----:R-:W4:Y:S04]  /*4f840*/  LDL.LU R20, [R1+0x1070] ;  /* 0x0010700001147983 */ /* 0x001f280000300800 */
[----:B------:R-:W4:Y:S04]  /*4f850*/  LDL.LU R21, [R1+0x1074] ;  /* 0x0010740001157983 */ /* 0x000f280000300800 */
[----:B------:R-:W4:Y:S04]  /*4f860*/  LDL.LU R22, [R1+0x1078] ;  /* 0x0010780001167983 */ /* 0x000f280000300800 */
[----:B------:R-:W4:Y:S04]  /*4f870*/  LDL.LU R23, [R1+0x107c] ;  /* 0x00107c0001177983 */ /* 0x000f280000300800 */
        /* <DEDUP_REMOVED lines=14> */
[----:B------:R-:W-:Y:S04]  /*4f960*/  STL.64 [R1+0x53f0], R18 ;  /* 0x0053f01201007387 */ /* 0x000fe80000100a00 */
[----:B------:R0:W-:Y:S04]  /*4f970*/  STL.64 [R1+0x53e8], R16 ;  /* 0x0053e81001007387 */ /* 0x0001e80000100a00 */
[----:B0-----:R-:W3:Y:S04]  /*4f980*/  LDL.LU R16, [R1+0x340] ;  /* 0x0003400001107983 */ /* 0x001ee80000300800 */
[----:B------:R-:W3:Y:S04]  /*4f990*/  LDL.LU R17, [R1+0x344] ;  /* 0x0003440001117983 */ /* 0x000ee80000300800 */
[----:B------:R-:W3:Y:S04]  /*4f9a0*/  LDL.LU R18, [R1+0x348] ;  /* 0x0003480001127983 */ /* 0x000ee80000300800 */
[----:B------:R-:W3:Y:S01]  /*4f9b0*/  LDL.LU R19, [R1+0x34c] ;  /* 0x00034c0001137983 */ /* 0x000ee20000300800 */
[----:B------:R-:W-:-:S02]  /*4f9c0*/  F2FP.F16.E4M3.UNPACK_B R8, R8.H1 ;  /* 0x00000008ff08723e */ /* 0x000fc400030006ff */
[----:B------:R-:W-:-:S07]  /*4f9d0*/  F2FP.F16.E4M3.UNPACK_B R9, R9.H1 ;  /* 0x00000009ff09723e */ /* 0x000fce00030006ff */
[C---:B------:R-:W-:Y:S08]  /*4f9e0*/  HMMA.16816.F32 R24, R12.reuse, R8, R24 ;  /* 0x000000080c18723c */ /* 0x040ff00000001818 */
        /* <DEDUP_REMOVED lines=8> */
[----:B0-----:R-:W4:Y:S04]  /*4fa70*/  LDL.LU.64 R26, [R1+0x54a8] ;  /* 0x0054a800011a7983 */ /* 0x001f280000300a00 */
[----:B------:R-:W4:Y:S04]  /*4fa80*/  LDL.LU.64 R24, [R1+0x54a0] ;  /* 0x0054a00001187983 */ /* 0x000f280000300a00 */
[----:B------:R-:W-:Y:S04]  /*4fa90*/  STL.64 [R1+0x5400], R10 ;  /* 0x0054000a01007387 */ /* 0x000fe80000100a00 */
[----:B------:R3:W-:Y:S01]  /*4faa0*/  STL.64 [R1+0x53f8], R8 ;  /* 0x0053f80801007387 */ /* 0x0007e20000100a00 */
[----:B------:R-:W-:-:S02]  /*4fab0*/  F2FP.F16.E4M3.UNPACK_B R2, R2.H1 ;  /* 0x00000002ff02723e */ /* 0x000fc400030006ff */
[----:B--2---:R-:W-:Y:S02]  /*4fac0*/  F2FP.F16.E4M3.UNPACK_B R6, R6.H1 ;  /* 0x00000006ff06723e */ /* 0x004fe400030006ff */
[----:B------:R-:W-:-:S07]  /*4fad0*/  F2FP.F16.E4M3.UNPACK_B R7, R7.H1 ;  /* 0x00000007ff07723e */ /* 0x000fce00030006ff */
[----:B---3--:R-:W-:Y:S01]  /*4fae0*/  HMMA.16816.F32 R8, R12, R6, R16 ;  /* 0x000000060c08723c */ /* 0x008fe20000001810 */
[----:B------:R-:W-:Y:S02]  /*4faf0*/  F2FP.F16.E4M3.UNPACK_B R4, R4.H1 ;  /* 0x00000004ff04723e */ /* 0x000fe400030006ff */
[----:B------:R-:W-:-:S15]  /*4fb00*/  F2FP.F16.E4M3.UNPACK_B R5, R5.H1 ;  /* 0x00000005ff05723e */ /* 0x000fde00030006ff */
[----:B------:R-:W-:Y:S01]  /*4fb10*/  NOP ;  /* 0x0000000000007918 */ /* 0x000fe20000000000 */
[----:B------:R-:W-:Y:S04]  /*4fb20*/  STL.64 [R1+0x1150], R8 ;  /* 0x0011500801007387 */ /* 0x000fe80000100a00 */
[----:B------:R4:W-:Y:S02]  /*4fb30*/  STL.64 [R1+0x1158], R10 ;  /* 0x0011580a01007387 */ /* 0x0009e40000100a00 */
[----:B----4-:R-:W-:Y:S02]  /*4fb40*/  HMMA.16816.F32 R8, R12, R4, R20 ;  /* 0x000000040c08723c */ /* 0x010fe40000001814 */
[----:B------:R0:W-:Y:S04]  /*4fb50*/  STL [R1+0x5498], R2 ;  /* 0x0054980201007387 */ /* 0x0001e80000100800 */
[----:B------:R-:W-:Y:S04]  /*4fb60*/  STL.64 [R1+0x53d0], R6 ;  /* 0x0053d00601007387 */ /* 0x000fe80000100a00 */
[----:B------:R1:W-:Y:S01]  /*4fb70*/  STL.64 [R1+0x53c8], R4 ;  /* 0x0053c80401007387 */ /* 0x0003e20000100a00 */
[----:B0-----:R-:W-:-:S02]  /*4fb80*/  IMAD R2, R29, 0x100, R28 ;  /* 0x000001001d027824 */ /* 0x001fc400078e021c */
[----:B-1----:R-:W-:Y:S02]  /*4fb90*/  IMAD R5, R25, 0x100, R24 ;  /* 0x0000010019057824 */ /* 0x002fe400078e0218 */
[----:B------:R-:W-:-:S04]  /*4fba0*/  IMAD R4, R27, 0x100, R26 ;  /* 0x000001001b047824 */ /* 0x000fc800078e021a */
[----:B------:R-:W-:Y:S04]  /*4fbb0*/  STL.64 [R1+0x1e80], R8 ;  /* 0x001e800801007387 */ /* 0x000fe80000100a00 */
[----:B------:R-:W-:Y:S04]  /*4fbc0*/  STL.64 [R1+0x1e88], R10 ;  /* 0x001e880a01007387 */ /* 0x000fe80000100a00 */
[----:B------:R-:W-:Y:S04]  /*4fbd0*/  STL [R1+0x50], R5 ;  /* 0x0000500501007387 */ /* 0x000fe80000100800 */
[----:B------:R-:W2:Y:S04]  /*4fbe0*/  LDL.LU R20, [R1+0x1000] ;  /* 0x0010000001147983 */ /* 0x000ea80000300800 */
[----:B------:R-:W-:Y:S04]  /*4fbf0*/  STL [R1+0x54], R4 ;  /* 0x0000540401007387 */ /* 0x000fe80000100800 */
[----:B------:R-:W-:Y:S04]  /*4fc00*/  STL [R1+0x58], R2 ;  /* 0x0000580201007387 */ /* 0x000fe80000100800 */
[----:B------:R-:W2:Y:S04]  /*4fc10*/  LDL.LU R21, [R1+0x1004] ;  /* 0x0010040001157983 */ /* 0x000ea80000300800 */
[----:B------:R-:W3:Y:S04]  /*4fc20*/  LDL.LU R22, [R1+0x1008] ;  /* 0x0010080001167983 */ /* 0x000ee80000300800 */
[----:B------:R-:W3:Y:S04]  /*4fc30*/  LDL.LU R23, [R1+0x100c] ;  /* 0x00100c0001177983 */ /* 0x000ee80000300800 */
[----:B------:R-:W4:Y:S04]  /*4fc40*/  LDL.64 R28, [R1] ;  /* 0x00000000011c7983 */ /* 0x000f280000100a00 */
[----:B----4-:R-:W-:Y:S04]  /*4fc50*/  STL.64 [R1+0x5460], R28 ;  /* 0x0054601c01007387 */ /* 0x010fe80000100a00 */
[----:B------:R-:W4:Y:S04]  /*4fc60*/  LDL.LU R24, [R1+0x1020] ;  /* 0x0010200001187983 */ /* 0x000f280000300800 */
[----:B------:R-:W4:Y:S04]  /*4fc70*/  LDL.LU R25, [R1+0x1024] ;  /* 0x0010240001197983 */ /* 0x000f280000300800 */
[----:B------:R-:W2:Y:S04]  /*4fc80*/  LDL.LU R26, [R1+0x1028] ;  /* 0x00102800011a7983 */ /* 0x000ea80000300800 */
[----:B------:R-:W2:Y:S04]  /*4fc90*/  LDL.LU R27, [R1+0x102c] ;  /* 0x00102c00011b7983 */ /* 0x000ea80000300800 */
[----:B--2---:R-:W-:Y:S04]  /*4fca0*/  STL.64 [R1+0x5448], R26 ;  /* 0x0054481a01007387 */ /* 0x004fe80000100a00 */
[----:B----4-:R0:W-:Y:S04]  /*4fcb0*/  STL.64 [R1+0x5440], R24 ;  /* 0x0054401801007387 */ /* 0x0101e80000100a00 */
[----:B0-----:R-:W2:Y:S04]  /*4fcc0*/  LDL.LU R24, [R1+0x1030] ;  /* 0x0010300001187983 */ /* 0x001ea80000300800 */
[----:B------:R-:W2:Y:S04]  /*4fcd0*/  LDL.LU R25, [R1+0x1034] ;  /* 0x0010340001197983 */ /* 0x000ea80000300800 */
[----:B------:R-:W4:Y:S04]  /*4fce0*/  LDL.LU R26, [R1+0x1038] ;  /* 0x00103800011a7983 */ /* 0x000f280000300800 */
[----:B------:R-:W4:Y:S04]  /*4fcf0*/  LDL.LU R27, [R1+0x103c] ;  /* 0x00103c00011b7983 */ /* 0x000f280000300800 */
[----:B------:R-:W2:Y:S01]  /*4fd00*/  LDL R6, [R1+0x8] ;  /* 0x0000080001067983 */ /* 0x000ea20000100800 */
[----:B------:R-:W-:-:S05]  /*4fd10*/  IMAD.MOV.U32 R7, RZ, RZ, R0 ;  /* 0x000000ffff077224 */ /* 0x000fca00078e0000 */
[----:B--2---:R-:W-:Y:S04]  /*4fd20*/  STL.64 [R1+0x5468], R6 ;  /* 0x0054680601007387 */ /* 0x004fe80000100a00 */
[----:B------:R-:W2:Y:S04]  /*4fd30*/  LDL.LU R4, [R1+0x1050] ;  /* 0x0010500001047983 */ /* 0x000ea80000300800 */
[----:B------:R-:W2:Y:S04]  /*4fd40*/  LDL.LU R5, [R1+0x1054] ;  /* 0x0010540001057983 */ /* 0x000ea80000300800 */
[----:B--2---:R0:W-:Y:S04]  /*4fd50*/  STL.64 [R1+0x5470], R4 ;  /* 0x0054700401007387 */ /* 0x0041e80000100a00 */
[----:B0-----:R-:W2:Y:S04]  /*4fd60*/  LDL.64 R4, [R1+0x18] ;  /* 0x0000180001047983 */ /* 0x001ea80000100a00 */
[----:B------:R-:W2:Y:S04]  /*4fd70*/  LDL.LU R6, [R1+0x1058] ;  /* 0x0010580001067983 */ /* 0x000ea80000300800 */
[----:B------:R-:W2:Y:S04]  /*4fd80*/  LDL.LU R7, [R1+0x105c] ;  /* 0x00105c0001077983 */ /* 0x000ea80000300800 */
[----:B------:R-:W3:Y:S04]  /*4fd90*/  LDL.LU R2, [R1+0x15dc] ;  /* 0x0015dc0001027983 */ /* 0x000ee80000300800 */
[----:B------:R-:W3:Y:S04]  /*4fda0*/  LDL.LU R0, [R1+0x15d8] ;  /* 0x0015d80001007983 */ /* 0x000ee80000300800 */
[----:B--2---:R-:W-:Y:S04]  /*4fdb0*/  STL.64 [R1+0x5490], R6 ;  /* 0x0054900601007387 */ /* 0x004fe80000100a00 */
[----:B------:R0:W-:Y:S04]  /*4fdc0*/  STL.64 [R1+0x5488], R4 ;  /* 0x0054880401007387 */ /* 0x0001e80000100a00 */
[----:B0-----:R-:W2:Y:S04]  /*4fdd0*/  LDL.LU R4, [R1+0x330] ;  /* 0x0003300001047983 */ /* 0x001ea80000300800 */
[----:B------:R-:W2:Y:S04]  /*4fde0*/  LDL.LU R5, [R1+0x334] ;  /* 0x0003340001057983 */ /* 0x000ea80000300800 */
[----:B------:R-:W2:Y:S04]  /*4fdf0*/  LDL.LU R6, [R1+0x338] ;  /* 0x0003380001067983 */ /* 0x000ea80000300800 */
[----:B------:R-:W2:Y:S04]  /*4fe00*/  LDL.LU R7, [R1+0x33c] ;  /* 0x00033c0001077983 */ /* 0x000ea80000300800 */
[----:B------:R-:W2:Y:S04]  /*4fe10*/  LDL.64 R28, [R1+0x10] ;  /* 0x00001000011c7983 */ /* 0x000ea80000100a00 */
[----:B----4-:R-:W-:Y:S04]  /*4fe20*/  STL.64 [R1+0x5458], R26 ;  /* 0x0054581a01007387 */ /* 0x010fe80000100a00 */
[----:B------:R0:W-:Y:S04]  /*4fe30*/  STL.64 [R1+0x5450], R24 ;  /* 0x0054501801007387 */ /* 0x0001e80000100a00 */
[----:B0-----:R-:W4:Y:S04]  /*4fe40*/  LDL.LU R24, [R1+0x1040] ;  /* 0x0010400001187983 */ /* 0x001f280000300800 */
[----:B------:R-:W4:Y:S04]  /*4fe50*/  LDL.LU R25, [R1+0x1044] ;  /* 0x0010440001197983 */ /* 0x000f280000300800 */
[----:B------:R-:W2:Y:S04]  /*4fe60*/  LDL.LU R26, [R1+0x1048] ;  /* 0x00104800011a7983 */ /* 0x000ea80000300800 */
[----:B------:R-:W2:Y:S01]  /*4fe70*/  LDL.LU R27, [R1+0x104c] ;  /* 0x00104c00011b7983 */ /* 0x000ea20000300800 */
[----:B---3--:R-:W-:-:S03]  /*4fe80*/  IMAD R0, R0, 0x100, R2 ;  /* 0x0000010000007824 */ /* 0x008fc600078e0202 */
[----:B--2---:R-:W-:Y:S04]  /*4fe90*/  STL.64 [R1+0x5480], R26 ;  /* 0x0054801a01007387 */ /* 0x004fe80000100a00 */
[----:B----4-:R0:W-:Y:S04]  /*4fea0*/  STL.64 [R1+0x5478], R24 ;  /* 0x0054781801007387 */ /* 0x0101e80000100a00 */
[----:B0-----:R-:W2:Y:S04]  /*4feb0*/  LDL.LU R24, [R1+0x1060] ;  /* 0x0010600001187983 */ /* 0x001ea80000300800 */
[----:B------:R-:W2:Y:S04]  /*4fec0*/  LDL.LU R25, [R1+0x1064] ;  /* 0x0010640001197983 */ /* 0x000ea80000300800 */
[----:B------:R-:W2:Y:S04]  /*4fed0*/  LDL.LU R26, [R1+0x1068] ;  /* 0x00106800011a7983 */ /* 0x000ea80000300800 */
[----:B------:R-:W2:Y:S04]  /*4fee0*/  LDL.LU R27, [R1+0x106c] ;  /* 0x00106c00011b7983 */ /* 0x000ea80000300800 */
[----:B------:R-:W-:Y:S04]  /*4fef0*/  STL.64 [R1+0x5420], R22 ;  /* 0x0054201601007387 */ /* 0x000fe80000100a00 */
[----:B------:R0:W-:Y:S04]  /*4ff00*/  STL.64 [R1+0x5418], R20 ;  /* 0x0054181401007387 */ /* 0x0001e80000100a00 */
        /* <DEDUP_REMOVED lines=8> */
[----:B------:R-:W2:Y:S04]  /*4ff90*/  LDL.LU R16, [R1+0xfe0] ;  /* 0x000fe00001107983 */ /* 0x000ea80000300800 */
[----:B------:R-:W2:Y:S04]  /*4ffa0*/  LDL.LU R17, [R1+0xfe4] ;  /* 0x000fe40001117983 */ /* 0x000ea80000300800 */
[----:B------:R-:W2:Y:S04]  /*4ffb0*/  LDL.LU R18, [R1+0xfe8] ;  /* 0x000fe80001127983 */ /* 0x000ea80000300800 */
[----:B------:R-:W2:Y:S04]  /*4ffc0*/  LDL.LU R19, [R1+0xfec] ;  /* 0x000fec0001137983 */ /* 0x000ea80000300800 */
[----:B------:R-:W2:Y:S01]  /*4ffd0*/  LDL.LU R2, [R1+0x5498] ;  /* 0x0054980001027983 */ /* 0x000ea20000300800 */
[----:B------:R-:W-:-:S07]  /*4ffe0*/  F2FP.F16.E4M3.UNPACK_B R3, R3.H1 ;  /* 0x00000003ff03723e */ /* 0x000fce00030006ff */
[----:B--2---:R-:W-:Y:S01]  /*4fff0*/  HMMA.16816.F32 R12, R12, R2, R4 ;  /* 0x000000020c0c723c */ /* 0x004fe20000001804 */
[----:B------:R-:W2:Y:S04]  /*50000*/  LDL.LU.64 R6, [R1+0x5490] ;  /* 0x0054900001067983 */ /* 0x000ea80000300a00 */
[----:B------:R-:W2:-:S14]  /*50010*/  LDL.LU.64 R4, [R1+0x5488] ;  /* 0x0054880001047983 */ /* 0x000e9c0000300a00 */
[----:B------:R0:W-:Y:S04]  /*50020*/  STL.64 [R1+0x1140], R12 ;  /* 0x0011400c01007387 */ /* 0x0001e80000100a00 */
[----:B------:R1:W-:Y:S04]  /*50030*/  STL.64 [R1+0x1148], R14 ;  /* 0x0011480e01007387 */ /* 0x0003e80000100a00 */
[----:B0-----:R-:W2:Y:S04]  /*50040*/  LDL.LU R13, [R1+0x50] ;  /* 0x00005000010d7983 */ /* 0x001ea80000300800 */
[----:B-1----:R-:W3:Y:S04]  /*50050*/  LDL.LU R14, [R1+0x54] ;  /* 0x00005400010e7983 */ /* 0x002ee80000300800 */
[----:B------:R-:W4:Y:S04]  /*50060*/  LDL.LU R15, [R1+0x58] ;  /* 0x00005800010f7983 */ /* 0x000f280000300800 */
[----:B------:R0:W-:Y:S04]  /*50070*/  STL [R1+0x539c], R2 ;  /* 0x00539c0201007387 */ /* 0x0001e80000100800 */
[----:B------:R-:W-:Y:S01]  /*50080*/  STL [R1+0x5398], R3 ;  /* 0x0053980301007387 */ /* 0x000fe20000100800 */
[----:B--2---:R-:W-:-:S02]  /*50090*/  F2FP.F16.E4M3.UNPACK_B R12, R13 ;  /* 0x0000000dff0c723e */ /* 0x004fc400020006ff */
[----:B---3--:R-:W-:Y:S02]  /*500a0*/  F2FP.F16.E4M3.UNPACK_B R13, R14 ;  /* 0x0000000eff0d723e */ /* 0x008fe400020006ff */
[----:B----4-:R-:W-:Y:S02]  /*500b0*/  F2FP.F16.E4M3.UNPACK_B R14, R15 ;  /* 0x0000000fff0e723e */ /* 0x010fe400020006ff */
[----:B------:R-:W-:-:S07]  /*500c0*/  F2FP.F16.E4M3.UNPACK_B R15, R0 ;  /* 0x00000000ff0f723e */ /* 0x000fce00020006ff */
[----:B------:R-:W-:Y:S01]  /*500d0*/  HMMA.16816.F32 R24, R12, R4, R24 ;  /* 0x000000040c18723c */ /* 0x000fe20000001818 */
[----:B0-----:R-:W-:Y:S02]  /*500e0*/  IMAD.MOV.U32 R2, RZ, RZ, R4 ;  /* 0x000000ffff027224 */ /* 0x001fe400078e0004 */
[----:B------:R-:W-:-:S15]  /*500f0*/  IMAD.MOV.U32 R0, RZ, RZ, R5 ;  /* 0x000000ffff007224 */ /* 0x000fde00078e0005 */
[----:B------:R-:W-:Y:S01]  /*50100*/  NOP ;  /* 0x0000000000007918 */ /* 0x000fe20000000000 */
[----:B------:R-:W-:Y:S04]  /*50110*/  STL.64 [R1+0x1e70], R24 ;  /* 0x001e701801007387 */ /* 0x000fe80000100a00 */
[----:B------:R0:W-:Y:S04]  /*50120*/  STL.64 [R1+0x1e78], R26 ;  /* 0x001e781a01007387 */ /* 0x0001e80000100a00 */
[----:B0-----:R-:W2:Y:S04]  /*50130*/  LDL.LU.64 R26, [R1+0x5480] ;  /* 0x00548000011a7983 */ /* 0x001ea80000300a00 */
[----:B------:R-:W2:Y:S04]  /*50140*/  LDL.LU.64 R24, [R1+0x5478] ;  /* 0x0054780001187983 */ /* 0x000ea80000300a00 */
[----:B------:R-:W3:Y:S02]  /*50150*/  LDL.LU.64 R4, [R1+0x5470] ;  /* 0x0054700001047983 */ /* 0x000ee40000300a00 */
[----:B---3--:R-:W-:-:S15]  /*50160*/  HMMA.16816.F32 R4, R12, R28, R4 ;  /* 0x0000001c0c04723c */ /* 0x008fde0000001804 */
[----:B------:R-:W-:-:S04]  /*50170*/  NOP ;  /* 0x0000000000007918 */ /* 0x000fc80000000000 */
[----:B------:R-:W-:Y:S04]  /*50180*/  STL.64 [R1+0x1e60], R4 ;  /* 0x001e600401007387 */ /* 0x000fe80000100a00 */
[----:B------:R0:W-:Y:S04]  /*50190*/  STL.64 [R1+0x1e68], R6 ;  /* 0x001e680601007387 */ /* 0x0001e80000100a00 */
[----:B0-----:R-:W2:Y:S01]  /*501a0*/  LDL.LU.64 R6, [R1+0x5468] ;  /* 0x0054680001067983 */ /* 0x001ea20000300a00 */
[----:B------:R-:W-:Y:S02]  /*501b0*/  IMAD.MOV.U32 R4, RZ, RZ, R28 ;  /* 0x000000ffff047224 */ /* 0x000fe400078e001c */
[----:B------:R-:W-:-:S02]  /*501c0*/  IMAD.MOV.U32 R3, RZ, RZ, R29 ;  /* 0x000000ffff037224 */ /* 0x000fc400078e001d */
[----:B------:R-:W3:Y:S01]  /*501d0*/  LDL.LU.64 R28, [R1+0x5460] ;  /* 0x00546000011c7983 */ /* 0x000ee20000300a00 */
[----:B--2---:R-:W-:-:S15]  /*501e0*/  HMMA.16816.F32 R24, R12, R6, R24 ;  /* 0x000000060c18723c */ /* 0x004fde0000001818 */
[----:B------:R-:W-:-:S04]  /*501f0*/  NOP ;  /* 0x0000000000007918 */ /* 0x000fc80000000000 */
[----:B------:R-:W-:Y:S04]  /*50200*/  STL.64 [R1+0x1e50], R24 ;  /* 0x001e501801007387 */ /* 0x000fe80000100a00 */
[----:B------:R0:W-:Y:S04]  /*50210*/  STL.64 [R1+0x1e58], R26 ;  /* 0x001e581a01007387 */ /* 0x0001e80000100a00 */
[----:B0-----:R-:W2:Y:S04]  /*50220*/  LDL.LU.64 R26, [R1+0x5458] ;  /* 0x00545800011a7983 */ /* 0x001ea80000300a00 */
[----:B------:R-:W2:Y:S01]  /*50230*/  LDL.LU.64 R24, [R1+0x5450] ;  /* 0x0054500001187983 */ /* 0x000ea20000300a00 */
[----:B---3--:R-:W-:-:S02]  /*50240*/  IMAD.MOV.U32 R6, RZ, RZ, R28 ;  /* 0x000000ffff067224 */ /* 0x008fc400078e001c */
        /* <DEDUP_REMOVED lines=30> */
[----:B0-----:R-:W4:Y:S04]  /*50430*/  LDL.LU R24, [R1+0xfc0] ;  /* 0x000fc00001187983 */ /* 0x001f280000300800 */
[----:B------:R-:W4:Y:S04]  /*50440*/  LDL.LU R25, [R1+0xfc4] ;  /* 0x000fc40001197983 */ /* 0x000f280000300800 */
[----:B------:R-:W4:Y:S04]  /*50450*/  LDL.LU R26, [R1+0xfc8] ;  /* 0x000fc800011a7983 */ /* 0x000f280000300800 */
[----:B------:R-:W4:Y:S01]  /*50460*/  LDL.LU R27, [R1+0xfcc] ;  /* 0x000fcc00011b7983 */ /* 0x000f220000300800 */
        /* <DEDUP_REMOVED lines=8> */
[----:B0-----:R-:W2:Y:S04]  /*504f0*/  LDL.LU.64 R18, [R1+0x53f0] ;  /* 0x0053f00001127983 */ /* 0x001ea80000300a00 */
[----:B------:R-:W4:Y:S04]  /*50500*/  LDL.LU.64 R16, [R1+0x53e8] ;  /* 0x0053e80001107983 */ /* 0x000f280000300a00 */
[----:B------:R-:W-:Y:S04]  /*50510*/  STL.64 [R1+0x5330], R22 ;  /* 0x0053301601007387 */ /* 0x000fe80000100a00 */
[----:B------:R0:W-:Y:S04]  /*50520*/  STL.64 [R1+0x5328], R20 ;  /* 0x0053281401007387 */ /* 0x0001e80000100a00 */
[----:B0-----:R-:W2:Y:S04]  /*50530*/  LDL.LU R20, [R1+0xf30] ;  /* 0x000f300001147983 */ /* 0x001ea80000300800 */
[----:B------:R-:W2:Y:S04]  /*50540*/  LDL.LU R21, [R1+0xf34] ;  /* 0x000f340001157983 */ /* 0x000ea80000300800 */
[----:B------:R-:W2:Y:S04]  /*50550*/  LDL.LU R22, [R1+0xf38] ;  /* 0x000f380001167983 */ /* 0x000ea80000300800 */
[----:B------:R-:W2:Y:S04]  /*50560*/  LDL.LU R23, [R1+0xf3c] ;  /* 0x000f3c0001177983 */ /* 0x000ea80000300800 */
[----:B--2---:R-:W-:Y:S04]  /*50570*/  STL.64 [R1+0x5360], R22 ;  /* 0x0053601601007387 */ /* 0x004fe80000100a00 */
[----:B------:R0:W-:Y:S04]  /*50580*/  STL.64 [R1+0x5358], R20 ;  /* 0x0053581401007387 */ /* 0x0001e80000100a00 */
[----:B0-----:R-:W2:Y:S04]  /*50590*/  LDL.LU R20, [R1+0xfd0] ;  /* 0x000fd00001147983 */ /* 0x001ea80000300800 */
[----:B------:R-:W2:Y:S04]  /*505a0*/  LDL.LU R21, [R1+0xfd4] ;  /* 0x000fd40001157983 */ /* 0x000ea80000300800 */
[----:B------:R-:W2:Y:S04]  /*505b0*/  LDL.LU R22, [R1+0xfd8] ;  /* 0x000fd80001167983 */ /* 0x000ea80000300800 */
[----:B------:R-:W2:Y:S02]  /*505c0*/  LDL.LU R23, [R1+0xfdc] ;  /* 0x000fdc0001177983 */ /* 0x000ea40000300800 */
[----:B--2---:R-:W-:-:S15]  /*505d0*/  HMMA.16816.F32 R20, R12, R18, R20 ;  /* 0x000000120c14723c */ /* 0x004fde0000001814 */
[----:B------:R-:W-:-:S04]  /*505e0*/  NOP ;  /* 0x0000000000007918 */ /* 0x000fc80000000000 */
[----:B------:R-:W-:Y:S04]  /*505f0*/  STL.64 [R1+0x1de0], R20 ;  /* 0x001de01401007387 */ /* 0x000fe80000100a00 */
[----:B------:R4:W-:Y:S02]  /*50600*/  STL.64 [R1+0x1de8], R22 ;  /* 0x001de81601007387 */ /* 0x0009e40000100a00 */
[----:B----4-:R-:W-:Y:S02]  /*50610*/  HMMA.16816.F32 R20, R12, R16, R24 ;  /* 0x000000100c14723c */ /* 0x010fe40000001818 */
[----:B------:R0:W-:Y:S01]  /*50620*/  STL.64 [R1+0x5310], R18 ;  /* 0x0053101201007387 */ /* 0x0001e20000100a00 */
[----:B------:R-:W-:Y:S02]  /*50630*/  IMAD.MOV.U32 R26, RZ, RZ, R4 ;  /* 0x000000ffff1a7224 */ /* 0x000fe400078e0004 */
[----:B------:R-:W-:-:S02]  /*50640*/  IMAD.MOV.U32 R27, RZ, RZ, R3 ;  /* 0x000000ffff1b7224 */ /* 0x000fc400078e0003 */
[----:B0-----:R-:W-:-:S12]  /*50650*/  IMAD.MOV.U32 R18, RZ, RZ, R6 ;  /* 0x000000ffff127224 */ /* 0x001fd800078e0006 */
[----:B------:R0:W-:Y:S04]  /*50660*/  STL.64 [R1+0x1dd0], R20 ;  /* 0x001dd01401007387 */ /* 0x0001e80000100a00 */
[----:B------:R1:W-:Y:S04]  /*50670*/  STL.64 [R1+0x1dd8], R22 ;  /* 0x001dd81601007387 */ /* 0x0003e80000100a00 */
[----:B------:R-:W-:Y:S04]  /*50680*/  STL [R1+0x53a4], R18 ;  /* 0x0053a41201007387 */ /* 0x000fe80000100800 */
[----:B------:R-:W-:Y:S01]  /*50690*/  STL.64 [R1+0x5368], R26 ;  /* 0x0053681a01007387 */ /* 0x000fe20000100a00 */
[----:B------:R-:W-:-:S03]  /*506a0*/  IMAD.MOV.U32 R19, RZ, RZ, R5 ;  /* 0x000000ffff137224 */ /* 0x000fc600078e0005 */
[----:B0-----:R-:W2:Y:S04]  /*506b0*/  LDL.LU R20, [R1+0xf60] ;  /* 0x000f600001147983 */ /* 0x001ea80000300800 */
[----:B------:R-:W2:Y:S04]  /*506c0*/  LDL.LU R21, [R1+0xf64] ;  /* 0x000f640001157983 */ /* 0x000ea80000300800 */
[----:B-1----:R-:W4:Y:S04]  /*506d0*/  LDL.LU R22, [R1+0xf68] ;  /* 0x000f680001167983 */ /* 0x002f280000300800 */
[----:B------:R-:W4:Y:S04]  /*506e0*/  LDL.LU R23, [R1+0xf6c] ;  /* 0x000f6c0001177983 */ /* 0x000f280000300800 */
[----:B------:R-:W2:Y:S04]  /*506f0*/  LDL.LU R4, [R1+0xfa0] ;  /* 0x000fa00001047983 */ /* 0x000ea80000300800 */
[----:B------:R-:W2:Y:S04]  /*50700*/  LDL.LU R5, [R1+0xfa4] ;  /* 0x000fa40001057983 */ /* 0x000ea80000300800 */
[----:B------:R-:W2:Y:S04]  /*50710*/  LDL.LU R6, [R1+0xfa8] ;  /* 0x000fa80001067983 */ /* 0x000ea80000300800 */
[----:B------:R-:W2:Y:S01]  /*50720*/  LDL.LU R7, [R1+0xfac] ;  /* 0x000fac0001077983 */ /* 0x000ea20000300800 */
[----:B------:R-:W-:-:S02]  /*50730*/  IMAD.MOV.U32 R25, RZ, RZ, R0 ;  /* 0x000000ffff197224 */ /* 0x000fc400078e0000 */
[----:B------:R-:W-:Y:S01]  /*50740*/  IMAD.MOV.U32 R24, RZ, RZ, R2 ;  /* 0x000000ffff187224 */ /* 0x000fe200078e0002 */
[----:B--2---:R-:W-:Y:S04]  /*50750*/  STL.64 [R1+0x53e0], R6 ;  /* 0x0053e00601007387 */ /* 0x004fe80000100a00 */
[----:B------:R0:W-:Y:S04]  /*50760*/  STL.64 [R1+0x53d8], R4 ;  /* 0x0053d80401007387 */ /* 0x0001e80000100a00 */
        /* <DEDUP_REMOVED lines=24> */
[----:B----4-:R-:W-:Y:S04]  /*508f0*/  STL.64 [R1+0x5378], R22 ;  /* 0x0053781601007387 */ /* 0x010fe80000100a00 */
[----:B------:R0:W-:Y:S04]  /*50900*/  STL.64 [R1+0x5370], R20 ;  /* 0x0053701401007387 */ /* 0x0001e80000100a00 */
[----:B0-----:R-:W4:Y:S04]  /*50910*/  LDL.LU R20, [R1+0xf70] ;  /* 0x000f700001147983 */ /* 0x001f280000300800 */
[----:B------:R-:W4:Y:S04]  /*50920*/  LDL.LU R21, [R1+0xf74] ;  /* 0x000f740001157983 */ /* 0x000f280000300800 */
[----:B------:R-:W2:Y:S04]  /*50930*/  LDL.LU R22, [R1+0xf78] ;  /* 0x000f780001167983 */ /* 0x000ea80000300800 */
[----:B------:R-:W2:Y:S01]  /*50940*/  LDL.LU R23, [R1+0xf7c] ;  /* 0x000f7c0001177983 */ /* 0x000ea20000300800 */
[C---:B------:R-:W-:Y:S03]  /*50950*/  HMMA.16816.F32 R4, R12.reuse, R10, R4 ;  /* 0x0000000a0c04723c */ /* 0x040fe60000001804 */
[----:B--2---:R-:W-:Y:S04]  /*50960*/  STL.64 [R1+0x5390], R22 ;  /* 0x0053901601007387 */ /* 0x004fe80000100a00 */
[----:B----4-:R0:W-:Y:S04]  /*50970*/  STL.64 [R1+0x5388], R20 ;  /* 0x0053881401007387 */ /* 0x0101e80000100a00 */
[----:B0-----:R-:W2:Y:S04]  /*50980*/  LDL.LU R20, [R1+0x320] ;  /* 0x0003200001147983 */ /* 0x001ea80000300800 */
[----:B------:R-:W2:Y:S04]  /*50990*/  LDL.LU R21, [R1+0x324] ;  /* 0x0003240001157983 */ /* 0x000ea80000300800 */
[----:B------:R-:W2:Y:S04]  /*509a0*/  LDL.LU R22, [R1+0x328] ;  /* 0x0003280001167983 */ /* 0x000ea80000300800 */
[----:B------:R-:W2:Y:S04]  /*509b0*/  LDL.LU R23, [R1+0x32c] ;  /* 0x00032c0001177983 */ /* 0x000ea80000300800 */
[----:B------:R0:W-:Y:S04]  /*509c0*/  STL.64 [R1+0x5308], R16 ;  /* 0x0053081001007387 */ /* 0x0001e80000100a00 */
[----:B0-----:R-:W4:Y:S04]  /*509d0*/  LDL.64 R16, [R1+0x8] ;  /* 0x0000080001107983 */ /* 0x001f280000100a00 */
        /* <DEDUP_REMOVED lines=8> */
[----:B0-----:R-:W3:Y:S04]  /*50a60*/  LDL.LU.64 R6, [R1+0x53d0] ;  /* 0x0053d00001067983 */ /* 0x001ee80000300a00 */
[----:B------:R-:W2:Y:S04]  /*50a70*/  LDL.LU.64 R4, [R1+0x53c8] ;  /* 0x0053c80001047983 */ /* 0x000ea80000300a00 */
[----:B------:R-:W-:Y:S04]  /*50a80*/  STL.64 [R1+0x52f0], R10 ;  /* 0x0052f00a01007387 */ /* 0x000fe80000100a00 */
[----:B------:R0:W-:Y:S04]  /*50a90*/  STL.64 [R1+0x52e8], R8 ;  /* 0x0052e80801007387 */ /* 0x0001e80000100a00 */
[----:B0-----:R-:W2:Y:S04]  /*50aa0*/  LDL.LU R8, [R1+0xf40] ;  /* 0x000f400001087983 */ /* 0x001ea80000300800 */
[----:B------:R-:W2:Y:S04]  /*50ab0*/  LDL.LU R9, [R1+0xf44] ;  /* 0x000f440001097983 */ /* 0x000ea80000300800 */
[----:B------:R-:W2:Y:S04]  /*50ac0*/  LDL.LU R10, [R1+0xf48] ;  /* 0x000f4800010a7983 */ /* 0x000ea80000300800 */
[----:B------:R-:W2:Y:S01]  /*50ad0*/  LDL.LU R11, [R1+0xf4c] ;  /* 0x000f4c00010b7983 */ /* 0x000ea20000300800 */
[----:B---3--:R-:W-:-:S15]  /*50ae0*/  HMMA.16816.F32 R24, R12, R6, R24 ;  /* 0x000000060c18723c */ /* 0x008fde0000001818 */
        /* <DEDUP_REMOVED lines=12> */
[----:B------:R0:W-:Y:S01]  /*50bb0*/  STL.64 [R1+0x52c8], R4 ;  /* 0x0052c80401007387 */ /* 0x0001e20000100a00 */
[----:B------:R-:W-:-:S02]  /*50bc0*/  IMAD R29, R29, 0x100, R18 ;  /* 0x000001001d1d7824 */ /* 0x000fc400078e0212 */
[----:B------:R-:W-:Y:S01]  /*50bd0*/  IMAD R0, R0, 0x100, R28 ;  /* 0x0000010000007824 */ /* 0x000fe200078e021c */
[----:B0-----:R-:W4:Y:S04]  /*50be0*/  LDL.LU R4, [R1+0xf50] ;  /* 0x000f500001047983 */ /* 0x001f280000300800 */
[----:B------:R-:W4:Y:S04]  /*50bf0*/  LDL.LU R5, [R1+0xf54] ;  /* 0x000f540001057983 */ /* 0x000f280000300800 */
[----:B------:R-:W4:Y:S04]  /*50c00*/  LDL.LU R6, [R1+0xf58] ;  /* 0x000f580001067983 */ /* 0x000f280000300800 */
[----:B------:R-:W4:Y:S04]  /*50c10*/  LDL.LU R7, [R1+0xf5c] ;  /* 0x000f5c0001077983 */ /* 0x000f280000300800 */
[----:B------:R-:W3:Y:S04]  /*50c20*/  LDL.LU R18, [R1+0x53a4] ;  /* 0x0053a40001127983 */ /* 0x000ee80000300800 */
[----:B------:R-:W3:Y:S01]  /*50c30*/  LDL.LU R28, [R1+0x53a0] ;  /* 0x0053a000011c7983 */ /* 0x000ee20000300800 */
[----:B--2---:R-:W-:-:S02]  /*50c40*/  IMAD R27, R27, 0x100, R2 ;  /* 0x000001001b1b7824 */ /* 0x004fc400078e0202 */
[----:B------:R-:W-:Y:S01]  /*50c50*/  IMAD R26, R26, 0x100, R3 ;  /* 0x000001001a1a7824 */ /* 0x000fe200078e0203 */
[----:B------:R-:W2:Y:S04]  /*50c60*/  LDL.LU R2, [R1+0x539c] ;  /* 0x00539c0001027983 */ /* 0x000ea80000300800 */
[----:B------:R-:W2:Y:S02]  /*50c70*/  LDL.LU R3, [R1+0x5398] ;  /* 0x0053980001037983 */ /* 0x000ea40000300800 */
[----:B--2---:R-:W-:Y:S02]  /*50c80*/  HMMA.16816.F32 R12, R12, R2, R20 ;  /* 0x000000020c0c723c */ /* 0x004fe40000001814 */
[----:B------:R-:W3:Y:S04]  /*50c90*/  LDL.LU.64 R22, [R1+0x5390] ;  /* 0x0053900001167983 */ /* 0x000ee80000300a00 */
[----:B------:R-:W3:Y:S04]  /*50ca0*/  LDL.LU.64 R20, [R1+0x5388] ;  /* 0x0053880001147983 */ /* 0x000ee80000300a00 */
        /* <DEDUP_REMOVED lines=8> */
[----:B------:R-:W2:Y:S04]  /*50d30*/  LDL.LU R29, [R1+0x5384] ;  /* 0x00538400011d7983 */ /* 0x000ea80000300800 */
[----:B------:R-:W2:Y:S02]  /*50d40*/  LDL.LU R0, [R1+0x5380] ;  /* 0x0053800001007983 */ /* 0x000ea40000300800 */
[----:B---3--:R-:W-:Y:S02]  /*50d50*/  HMMA.16816.F32 R24, R12, R24, R20 ;  /* 0x000000180c18723c */ /* 0x008fe40000001814 */
[----:B------:R-:W3:Y:S04]  /*50d60*/  LDL.LU.64 R22, [R1+0x5378] ;  /* 0x0053780001167983 */ /* 0x000ee80000300a00 */
[----:B------:R-:W3:-:S13]  /*50d70*/  LDL.LU.64 R20, [R1+0x5370] ;  /* 0x0053700001147983 */ /* 0x000eda0000300a00 */
[----:B------:R-:W-:Y:S04]  /*50d80*/  STL.64 [R1+0x1d80], R24 ;  /* 0x001d801801007387 */ /* 0x000fe80000100a00 */
[----:B------:R0:W-:Y:S04]  /*50d90*/  STL.64 [R1+0x1d88], R26 ;  /* 0x001d881a01007387 */ /* 0x0001e80000100a00 */
[----:B0-----:R-:W3:Y:S01]  /*50da0*/  LDL.LU.64 R26, [R1+0x5368] ;  /* 0x00536800011a7983 */ /* 0x001ee20000300a00 */
[C---:B----4-:R-:W-:Y:S08]  /*50db0*/  HMMA.16816.F32 R4, R12.reuse, R16, R4 ;  /* 0x000000100c04723c */ /* 0x050ff00000001804 */
[C---:B---3--:R-:W-:Y:S01]  /*50dc0*/  HMMA.16816.F32 R24, R12.reuse, R26, R20 ;  /* 0x0000001a0c18723c */ /* 0x048fe20000001814 */
[----:B------:R-:W2:Y:S04]  /*50dd0*/  LDL.LU.64 R22, [R1+0x5360] ;  /* 0x0053600001167983 */ /* 0x000ea80000300a00 */
[----:B------:R-:W2:Y:S03]  /*50de0*/  LDL.LU.64 R20, [R1+0x5358] ;  /* 0x0053580001147983 */ /* 0x000ea60000300a00 */
[----:B------:R-:W-:Y:S11]  /*50df0*/  HMMA.16816.F32 R8, R12, R18, R8 ;  /* 0x000000120c08723c */ /* 0x000ff60000001808 */
[----:B------:R-:W-:Y:S04]  /*50e00*/  STL.64 [R1+0x1d70], R24 ;  /* 0x001d701801007387 */ /* 0x000fe80000100a00 */
[----:B------:R0:W-:Y:S04]  /*50e10*/  STL.64 [R1+0x1d78], R26 ;  /* 0x001d781a01007387 */ /* 0x0001e80000100a00 */
[----:B0-----:R-:W3:Y:S04]  /*50e20*/  LDL.LU.64 R26, [R1+0x5350] ;  /* 0x00535000011a7983 */ /* 0x001ee80000300a00 */
[----:B------:R-:W4:Y:S04]  /*50e30*/  LDL.LU.64 R24, [R1+0x5348] ;  /* 0x0053480001187983 */ /* 0x000f280000300a00 */
[----:B------:R-:W-:Y:S04]  /*50e40*/  STL.64 [R1+0x1d60], R4 ;  /* 0x001d600401007387 */ /* 0x000fe80000100a00 */
[----:B------:R2:W-:Y:S01]  /*50e50*/  STL.64 [R1+0x1d68], R6 ;  /* 0x001d680601007387 */ /* 0x0005e20000100a00 */
[----:B------:R-:W-:-:S03]  /*50e60*/  IMAD.MOV.U32 R2, RZ, RZ, R16 ;  /* 0x000000ffff027224 */ /* 0x000fc600078e0010 */
[----:B------:R-:W3:Y:S04]  /*50e70*/  LDL.LU R16, [R1+0xef0] ;  /* 0x000ef00001107983 */ /* 0x000ee80000300800 */
[----:B------:R-:W-:Y:S04]  /*50e80*/  STL.64 [R1+0x1d50], R8 ;  /* 0x001d500801007387 */ /* 0x000fe80000100a00 */
[----:B------:R-:W-:Y:S01]  /*50e90*/  STL.64 [R1+0x1d58], R10 ;  /* 0x001d580a01007387 */ /* 0x000fe20000100a00 */
[----:B------:R-:W-:Y:S01]  /*50ea0*/  IMAD.MOV.U32 R3, RZ, RZ, R17 ;  /* 0x000000ffff037224 */ /* 0x000fe200078e0011 */
[----:B--2---:R-:W-:-:S15]  /*50eb0*/  HMMA.16816.F32 R4, R12, R28, R20 ;  /* 0x0000001c0c04723c */ /* 0x004fde0000001814 */
[----:B------:R-:W-:-:S04]  /*50ec0*/  NOP ;  /* 0x0000000000007918 */ /* 0x000fc80000000000 */
[----:B------:R-:W-:Y:S04]  /*50ed0*/  STL.64 [R1+0x1d40], R4 ;  /* 0x001d400401007387 */ /* 0x000fe80000100a00 */
[----:B------:R-:W-:Y:S04]  /*50ee0*/  STL.64 [R1+0x1d48], R6 ;  /* 0x001d480601007387 */ /* 0x000fe80000100a00 */
[----:B------:R-:W3:Y:S04]  /*50ef0*/  LDL.LU R17, [R1+0xef4] ;  /* 0x000ef40001117983 */ /* 0x000ee80000300800 */
        /* <DEDUP_REMOVED lines=12> */
[----:B------:R-:W-:Y:S04]  /*50fc0*/  STL.64 [R1+0x5320], R18 ;  /* 0x0053201201007387 */ /* 0x000fe80000100a00 */
[----:B---3--:R0:W-:Y:S04]  /*50fd0*/  STL.64 [R1+0x5318], R16 ;  /* 0x0053181001007387 */ /* 0x0081e80000100a00 */
[----:B0-----:R-:W3:Y:S04]  /*50fe0*/  LDL.LU R16, [R1+0xf00] ;  /* 0x000f000001107983 */ /* 0x001ee80000300800 */
[----:B------:R-:W3:Y:S04]  /*50ff0*/  LDL.LU R17, [R1+0xf04] ;  /* 0x000f040001117983 */ /* 0x000ee80000300800 */
[----:B------:R-:W3:Y:S04]  /*51000*/  LDL.LU R18, [R1+0xf08] ;  /* 0x000f080001127983 */ /* 0x000ee80000300800 */
[----:B------:R-:W3:Y:S04]  /*51010*/  LDL.LU R19, [R1+0xf0c] ;  /* 0x000f0c0001137983 */ /* 0x000ee80000300800 */
        /* <DEDUP_REMOVED lines=13> */
[----:B------:R-:W2:Y:S01]  /*510f0*/  LDL.LU R7, [R1+0xebc] ;  /* 0x000ebc0001077983 */ /* 0x000ea20000300800 */
[C---:B------:R-:W-:Y:S03]  /*51100*/  HMMA.16816.F32 R20, R12.reuse, R26, R20 ;  /* 0x0000001a0c14723c */ /* 0x040fe60000001814 */
[----:B--2---:R-:W-:Y:S04]  /*51110*/  STL.64 [R1+0x52e0], R6 ;  /* 0x0052e00601007387 */ /* 0x004fe80000100a00 */
[----:B------:R0:W-:Y:S04]  /*51120*/  STL.64 [R1+0x52d8], R4 ;  /* 0x0052d80401007387 */ /* 0x0001e80000100a00 */
[----:B0-----:R-:W2:Y:S04]  /*51130*/  LDL.LU R4, [R1+0xec0] ;  /* 0x000ec00001047983 */ /* 0x001ea80000300800 */
[----:B------:R-:W2:Y:S04]  /*51140*/  LDL.LU R5, [R1+0xec4] ;  /* 0x000ec40001057983 */ /* 0x000ea80000300800 */
[----:B------:R-:W2:Y:S04]  /*51150*/  LDL.LU R6, [R1+0xec8] ;  /* 0x000ec80001067983 */ /* 0x000ea80000300800 */
[----:B------:R-:W2:Y:S04]  /*51160*/  LDL.LU R7, [R1+0xecc] ;  /* 0x000ecc0001077983 */ /* 0x000ea80000300800 */
[----:B------:R0:W-:Y:S04]  /*51170*/  STL [R1+0x52ac], R28 ;  /* 0x0052ac1c01007387 */ /* 0x0001e80000100800 */
[----:B0-----:R-:W2:Y:S04]  /*51180*/  LDL.LU R28, [R1+0x1608] ;  /* 0x00160800011c7983 */ /* 0x001ea80000300800 */
[----:B------:R0:W-:Y:S04]  /*51190*/  STL [R1+0x52a8], R29 ;  /* 0x0052a81d01007387 */ /* 0x0001e80000100800 */
[----:B0-----:R-:W2:Y:S04]  /*511a0*/  LDL.LU R29, [R1+0x1610] ;  /* 0x00161000011d7983 */ /* 0x001ea80000300800 */
        /* <DEDUP_REMOVED lines=9> */
[----:B------:R-:W4:Y:S04]  /*51240*/  LDL.LU.64 R20, [R1+0x5328] ;  /* 0x0053280001147983 */ /* 0x000f280000300a00 */
[----:B------:R0:W-:Y:S04]  /*51250*/  STL.64 [R1+0x5258], R26 ;  /* 0x0052581a01007387 */ /* 0x0001e80000100a00 */
[----:B0-----:R-:W2:Y:S04]  /*51260*/  LDL.LU R26, [R1+0x160c] ;  /* 0x00160c00011a7983 */ /* 0x001ea80000300800 */
[----:B------:R-:W2:Y:S04]  /*51270*/  LDL.LU R27, [R1+0x1614] ;  /* 0x00161400011b7983 */ /* 0x000ea80000300800 */
[----:B------:R0:W-:Y:S04]  /*51280*/  STL.64 [R1+0x5250], R24 ;  /* 0x0052501801007387 */ /* 0x0001e80000100a00 */
[----:B0-----:R-:W2:Y:S04]  /*51290*/  LDL.LU R24, [R1+0x1604] ;  /* 0x0016040001187983 */ /* 0x001ea80000300800 */
[----:B------:R-:W2:Y:S01]  /*512a0*/  LDL.LU R25, [R1+0x1600] ;  /* 0x0016000001197983 */ /* 0x000ea20000300800 */
[----:B---3--:R-:W-:-:S15]  /*512b0*/  HMMA.16816.F32 R16, R12, R22, R16 ;  /* 0x000000160c10723c */ /* 0x008fde0000001810 */
        /* <DEDUP_REMOVED lines=11> */
[----:B------:R-:W-:Y:S04]  /*51370*/  STL.64 [R1+0x5238], R22 ;  /* 0x0052381601007387 */ /* 0x000fe80000100a00 */
[----:B------:R0:W-:Y:S04]  /*51380*/  STL.64 [R1+0x5230], R20 ;  /* 0x0052301401007387 */ /* 0x0001e80000100a00 */
[----:B0-----:R-:W2:Y:S04]  /*51390*/  LDL.LU R20, [R1+0xe90] ;  /* 0x000e900001147983 */ /* 0x001ea80000300800 */
[----:B------:R-:W2:Y:S04]  /*513a0*/  LDL.LU R21, [R1+0xe94] ;  /* 0x000e940001157983 */ /* 0x000ea80000300800 */
[----:B------:R-:W2:Y:S01]  /*513b0*/  LDL.LU R22, [R1+0xe98] ;  /* 0x000e980001167983 */ /* 0x000ea20000300800 */
[----:B------:R-:W-:Y:S01]  /*513c0*/  IMAD.MOV.U32 R23, RZ, RZ, R0 ;  /* 0x000000ffff177224 */ /* 0x000fe200078e0000 */
[----:B---3--:R-:W-:-:S15]  /*513d0*/  HMMA.16816.F32 R8, R12, R18, R8 ;  /* 0x000000120c08723c */ /* 0x008fde0000001808 */
[----:B------:R-:W-:-:S04]  /*513e0*/  NOP ;  /* 0x0000000000007918 */ /* 0x000fc80000000000 */
[----:B------:R-:W-:Y:S04]  /*513f0*/  STL.64 [R1+0x1cf0], R8 ;  /* 0x001cf00801007387 */ /* 0x000fe80000100a00 */
[----:B------:R0:W-:Y:S01]  /*51400*/  STL [R1+0x1cf8], R10 ;  /* 0x001cf80a01007387 */ /* 0x0001e20000100800 */
[----:B------:R-:W-:-:S03]  /*51410*/  IMAD.MOV.U32 R0, RZ, RZ, R11 ;  /* 0x000000ffff007224 */ /* 0x000fc600078e000b */
[----:B0-----:R-:W4:Y:S04]  /*51420*/  LDL.LU.64 R10, [R1+0x5300] ;  /* 0x00530000010a7983 */ /* 0x001f280000300a00 */
[----:B------:R-:W4:Y:S04]  /*51430*/  LDL.LU.64 R8, [R1+0x52f8] ;  /* 0x0052f80001087983 */ /* 0x000f280000300a00 */
[----:B------:R-:W-:Y:S01]  /*51440*/  STL [R1+0x44b0], R0 ;  /* 0x0044b00001007387 */ /* 0x000fe20000100800 */
[----:B----4-:R-:W-:-:S15]  /*51450*/  HMMA.16816.F32 R8, R12, R16, R8 ;  /* 0x000000100c08723c */ /* 0x010fde0000001808 */
        /* <DEDUP_REMOVED lines=21> */
[----:B0-----:R-:W4:Y:S04]  /*515b0*/  LDL.LU.64 R6, [R1+0x52d0] ;  /* 0x0052d00001067983 */ /* 0x001f280000300a00 */
[----:B------:R-:W2:Y:S04]  /*515c0*/  LDL.LU.64 R4, [R1+0x52c8] ;  /* 0x0052c80001047983 */ /* 0x000ea80000300a00 */
[----:B------:R-:W-:Y:S04]  /*515d0*/  STL [R1+0x520c], R8 ;  /* 0x00520c0801007387 */ /* 0x000fe80000100800 */
[----:B------:R-:W-:Y:S04]  /*515e0*/  STL [R1+0x5208], R9 ;  /* 0x0052080901007387 */ /* 0x000fe80000100800 */
[----:B------:R2:W-:Y:S01]  /*515f0*/  STL.64 [R1+0x5260], R10 ;  /* 0x0052600a01007387 */ /* 0x0005e20000100a00 */
[----:B------:R-:W-:-:S02]  /*51600*/  IMAD R0, R25, 0x100, R24 ;  /* 0x0000010019007824 */ /* 0x000fc400078e0218 */
[----:B------:R-:W-:Y:S02]  /*51610*/  IMAD R28, R28, 0x100, R26 ;  /* 0x000001001c1c7824 */ /* 0x000fe400078e021a */
[----:B------:R-:W-:Y:S01]  /*51620*/  IMAD R29, R29, 0x100, R27 ;  /* 0x000001001d1d7824 */ /* 0x000fe200078e021b */
[C---:B----4-:R-:W-:Y:S08]  /*51630*/  HMMA.16816.F32 R16, R12.reuse, R6, R16 ;  /* 0x000000060c10723c */ /* 0x050ff00000001810 */
[----:B--2---:R-:W-:Y:S01]  /*51640*/  HMMA.16816.F32 R8, R12, R4, R20 ;  /* 0x000000040c08723c */ /* 0x004fe20000001814 */
[----:B------:R-:W-:Y:S10]  /*51650*/  STL.64 [R1+0x51f0], R6 ;  /* 0x0051f00601007387 */ /* 0x000ff40000100a00 */
[----:B------:R-:W-:Y:S04]  /*51660*/  STL.64 [R1+0x1cb0], R16 ;  /* 0x001cb01001007387 */ /* 0x000fe80000100a00 */
[----:B------:R-:W-:Y:S04]  /*51670*/  STL.64 [R1+0x1cb8], R18 ;  /* 0x001cb81201007387 */ /* 0x000fe80000100a00 */
[----:B------:R-:W-:Y:S04]  /*51680*/  STL.64 [R1+0x51e8], R4 ;  /* 0x0051e80401007387 */ /* 0x000fe80000100a00 */
[----:B------:R0:W-:Y:S04]  /*51690*/  STL.64 [R1+0x1ca0], R8 ;  /* 0x001ca00801007387 */ /* 0x0001e80000100a00 */
[----:B------:R1:W-:Y:S04]  /*516a0*/  STL.64 [R1+0x1ca8], R10 ;  /* 0x001ca80a01007387 */ /* 0x0003e80000100a00 */
[----:B------:R-:W-:Y:S04]  /*516b0*/  STL [R1+0x50], R0 ;  /* 0x0000500001007387 */ /* 0x000fe80000100800 */
[----:B------:R-:W2:Y:S04]  /*516c0*/  LDL.LU R20, [R1+0xe20] ;  /* 0x000e200001147983 */ /* 0x000ea80000300800 */
[----:B------:R-:W2:Y:S04]  /*516d0*/  LDL.LU R21, [R1+0xe24] ;  /* 0x000e240001157983 */ /* 0x000ea80000300800 */
[----:B------:R-:W3:Y:S04]  /*516e0*/  LDL.LU R22, [R1+0xe28] ;  /* 0x000e280001167983 */ /* 0x000ee80000300800 */
[----:B------:R-:W3:Y:S04]  /*516f0*/  LDL.LU R23, [R1+0xe2c] ;  /* 0x000e2c0001177983 */ /* 0x000ee80000300800 */
[----:B------:R-:W4:Y:S04]  /*51700*/  LDL.LU R24, [R1+0xe40] ;  /* 0x000e400001187983 */ /* 0x000f280000300800 */
[----:B------:R-:W4:Y:S04]  /*51710*/  LDL.LU R25, [R1+0xe44] ;  /* 0x000e440001197983 */ /* 0x000f280000300800 */
[----:B------:R-:W2:Y:S04]  /*51720*/  LDL.LU R26, [R1+0xe48] ;  /* 0x000e4800011a7983 */ /* 0x000ea80000300800 */
[----:B------:R-:W2:Y:S04]  /*51730*/  LDL.LU R27, [R1+0xe4c] ;  /* 0x000e4c00011b7983 */ /* 0x000ea80000300800 */
[----:B--2---:R2:W-:Y:S04]  /*51740*/  STL.64 [R1+0x5270], R26 ;  /* 0x0052701a01007387 */ /* 0x0045e80000100a00 */
[----:B----4-:R4:W-:Y:S04]  /*51750*/  STL.64 [R1+0x5268], R24 ;  /* 0x0052681801007387 */ /* 0x0109e80000100a00 */
[----:B0-----:R-:W3:Y:S04]  /*51760*/  LDL.LU R8, [R1+0xe50] ;  /* 0x000e500001087983 */ /* 0x001ee80000300800 */
[----:B------:R-:W3:Y:S04]  /*51770*/  LDL.LU R9, [R1+0xe54] ;  /* 0x000e540001097983 */ /* 0x000ee80000300800 */
[----:B-1----:R-:W3:Y:S04]  /*51780*/  LDL.LU R10, [R1+0xe58] ;  /* 0x000e5800010a7983 */ /* 0x002ee80000300800 */
[----:B------:R-:W3:Y:S01]  /*51790*/  LDL.LU R11, [R1+0xe5c] ;  /* 0x000e5c00010b7983 */ /* 0x000ee20000300800 */
[----:B--2---:R-:W-:-:S03]  /*517a0*/  IMAD.MOV.U32 R26, RZ, RZ, R2 ;  /* 0x000000ffff1a7224 */ /* 0x004fc600078e0002 */
[----:B---3--:R-:W-:Y:S04]  /*517b0*/  STL.64 [R1+0x5280], R10 ;  /* 0x0052800a01007387 */ /* 0x008fe80000100a00 */
[----:B------:R0:W-:Y:S04]  /*517c0*/  STL.64 [R1+0x5278], R8 ;  /* 0x0052780801007387 */ /* 0x0001e80000100a00 */
[----:B------:R-:W2:Y:S04]  /*517d0*/  LDL.LU R2, [R1+0x52c4] ;  /* 0x0052c40001027983 */ /* 0x000ea80000300800 */
[----:B----4-:R-:W3:Y:S01]  /*517e0*/  LDL.64 R24, [R1+0x10] ;  /* 0x0000100001187983 */ /* 0x010ee20000100a00 */
[----:B------:R-:W-:-:S05]  /*517f0*/  IMAD.MOV.U32 R27, RZ, RZ, R3 ;  /* 0x000000ffff1b7224 */ /* 0x000fca00078e0003 */
[----:B------:R-:W-:Y:S04]  /*51800*/  STL.64 [R1+0x52a0], R26 ;  /* 0x0052a01a01007387 */ /* 0x000fe80000100a00 */
[----:B---3--:R1:W-:Y:S04]  /*51810*/  STL.64 [R1+0x5298], R24 ;  /* 0x0052981801007387 */ /* 0x0083e80000100a00 */
[----:B0-----:R-:W3:Y:S04]  /*51820*/  LDL.LU R8, [R1+0xe60] ;  /* 0x000e600001087983 */ /* 0x001ee80000300800 */
[----:B------:R-:W3:Y:S04]  /*51830*/  LDL.LU R9, [R1+0xe64] ;  /* 0x000e640001097983 */ /* 0x000ee80000300800 */
[----:B------:R-:W4:Y:S04]  /*51840*/  LDL.LU R10, [R1+0xe68] ;  /* 0x000e6800010a7983 */ /* 0x000f280000300800 */
[----:B------:R-:W4:Y:S04]  /*51850*/  LDL.LU R11, [R1+0xe6c] ;  /* 0x000e6c00010b7983 */ /* 0x000f280000300800 */
[----:B-1----:R-:W2:Y:S04]  /*51860*/  LDL.LU R24, [R1+0xe80] ;  /* 0x000e800001187983 */ /* 0x002ea80000300800 */
[----:B------:R-:W2:Y:S04]  /*51870*/  LDL.LU R25, [R1+0xe84] ;  /* 0x000e840001197983 */ /* 0x000ea80000300800 */
        /* <DEDUP_REMOVED lines=12> */
[----:B---3--:R0:W-:Y:S04]  /*51940*/  STL.64 [R1+0x5288], R8 ;  /* 0x0052880801007387 */ /* 0x0081e80000100a00 */
[----:B0-----:R-:W3:Y:S04]  /*51950*/  LDL.LU R8, [R1+0xe70] ;  /* 0x000e700001087983 */ /* 0x001ee80000300800 */
[----:B------:R-:W3:Y:S04]  /*51960*/  LDL.LU R9, [R1+0xe74] ;  /* 0x000e740001097983 */ /* 0x000ee80000300800 */
[----:B------:R-:W3:Y:S04]  /*51970*/  LDL.LU R10, [R1+0xe78] ;  /* 0x000e7800010a7983 */ /* 0x000ee80000300800 */
[----:B------:R-:W3:Y:S04]  /*51980*/  LDL.LU R11, [R1+0xe7c] ;  /* 0x000e7c00010b7983 */ /* 0x000ee80000300800 */
[----:B------:R-:W4:Y:S04]  /*51990*/  LDL.64 R6, [R1] ;  /* 0x0000000001067983 */ /* 0x000f280000100a00 */
[----:B------:R-:W-:Y:S04]  /*519a0*/  STL.64 [R1+0x5248], R22 ;  /* 0x0052481601007387 */ /* 0x000fe80000100a00 */
        /* <DEDUP_REMOVED lines=9> */
[----:B------:R-:W-:-:S03]  /*51a40*/  IMAD R0, R0, 0x100, R3 ;  /* 0x0000010000007824 */ /* 0x000fc600078e0203 */
[----:B--2---:R-:W-:Y:S04]  /*51a50*/  STL.64 [R1+0x5228], R18 ;  /* 0x0052281201007387 */ /* 0x004fe80000100a00 */
[----:B------:R0:W-:Y:S04]  /*51a60*/  STL.64 [R1+0x5220], R16 ;  /* 0x0052201001007387 */ /* 0x0001e80000100a00 */
[----:B0-----:R-:W2:Y:S04]  /*51a70*/  LDL.LU R16, [R1+0xe10] ;  /* 0x000e100001107983 */ /* 0x001ea80000300800 */
[----:B------:R-:W2:Y:S04]  /*51a80*/  LDL.LU R17, [R1+0xe14] ;  /* 0x000e140001117983 */ /* 0x000ea80000300800 */
[----:B------:R-:W2:Y:S04]  /*51a90*/  LDL.LU R18, [R1+0xe18] ;  /* 0x000e180001127983 */ /* 0x000ea80000300800 */
[----:B------:R-:W2:Y:S04]  /*51aa0*/  LDL.LU R19, [R1+0xe1c] ;  /* 0x000e1c0001137983 */ /* 0x000ea80000300800 */
[----:B------:R-:W2:Y:S02]  /*51ab0*/  LDL.LU R3, [R1+0x52c0] ;  /* 0x0052c00001037983 */ /* 0x000ea40000300800 */
[----:B--2---:R-:W-:Y:S02]  /*51ac0*/  HMMA.16816.F32 R12, R12, R2, R24 ;  /* 0x000000020c0c723c */ /* 0x004fe40000001818 */
[----:B------:R-:W2:Y:S04]  /*51ad0*/  LDL.LU.64 R26, [R1+0x52b8] ;  /* 0x0052b800011a7983 */ /* 0x000ea80000300a00 */
[----:B------:R-:W2:-:S13]  /*51ae0*/  LDL.LU.64 R24, [R1+0x52b0] ;  /* 0x0052b00001187983 */ /* 0x000e9a0000300a00 */
[----:B------:R-:W-:Y:S04]  /*51af0*/  STL.64 [R1+0x1120], R12 ;  /* 0x0011200c01007387 */ /* 0x000fe80000100a00 */
[----:B------:R0:W-:Y:S04]  /*51b00*/  STL.64 [R1+0x1128], R14 ;  /* 0x0011280e01007387 */ /* 0x0001e80000100a00 */
[----:B0-----:R-:W2:Y:S01]  /*51b10*/  LDL.LU R15, [R1+0x50] ;  /* 0x00005000010f7983 */ /* 0x001ea20000300800 */
[----:B------:R-:W-:Y:S02]  /*51b20*/  F2FP.F16.E4M3.UNPACK_B R13, R28 ;  /* 0x0000001cff0d723e */ /* 0x000fe400020006ff */
[----:B------:R-:W-:Y:S01]  /*51b30*/  F2FP.F16.E4M3.UNPACK_B R14, R29 ;  /* 0x0000001dff0e723e */ /* 0x000fe200020006ff */
[----:B------:R-:W-:Y:S04]  /*51b40*/  STL [R1+0x51bc], R2 ;  /* 0x0051bc0201007387 */ /* 0x000fe80000100800 */
[----:B------:R-:W-:Y:S04]  /*51b50*/  STL [R1+0x51b8], R3 ;  /* 0x0051b80301007387 */ /* 0x000fe80000100800 */
[----:B------:R-:W3:Y:S04]  /*51b60*/  LDL.LU R28, [R1+0x52ac] ;  /* 0x0052ac00011c7983 */ /* 0x000ee80000300800 */
[----:B------:R-:W3:Y:S01]  /*51b70*/  LDL.LU R29, [R1+0x52a8] ;  /* 0x0052a800011d7983 */ /* 0x000ee20000300800 */
[----:B--2---:R-:W-:-:S02]  /*51b80*/  F2FP.F16.E4M3.UNPACK_B R12, R15 ;  /* 0x0000000fff0c723e */ /* 0x004fc400020006ff */
[----:B------:R-:W-:-:S07]  /*51b90*/  F2FP.F16.E4M3.UNPACK_B R15, R0 ;  /* 0x00000000ff0f723e */ /* 0x000fce00020006ff */
[----:B------:R-:W-:-:S15]  /*51ba0*/  HMMA.16816.F32 R24, R12, R4, R24 ;  /* 0x000000040c18723c */ /* 0x000fde0000001818 */
[----:B------:R-:W-:-:S04]  /*51bb0*/  NOP ;  /* 0x0000000000007918 */ /* 0x000fc80000000000 */
[----:B------:R-:W-:Y:S04]  /*51bc0*/  STL.64 [R1+0x1c90], R24 ;  /* 0x001c901801007387 */ /* 0x000fe80000100a00 */
[----:B------:R0:W-:Y:S04]  /*51bd0*/  STL.64 [R1+0x1c98], R26 ;  /* 0x001c981a01007387 */ /* 0x0001e80000100a00 */
[----:B0-----:R-:W2:Y:S04]  /*51be0*/  LDL.LU.64 R26, [R1+0x52a0] ;  /* 0x0052a000011a7983 */ /* 0x001ea80000300a00 */
[----:B------:R-:W3:Y:S02]  /*51bf0*/  LDL.LU.64 R24, [R1+0x5298] ;  /* 0x0052980001187983 */ /* 0x000ee40000300a00 */
[----:B---3--:R-:W-:-:S15]  /*51c00*/  HMMA.16816.F32 R8, R12, R24, R8 ;  /* 0x000000180c08723c */ /* 0x008fde0000001808 */
[----:B------:R-:W-:-:S04]  /*51c10*/  NOP ;  /* 0x0000000000007918 */ /* 0x000fc80000000000 */
[----:B------:R-:W-:Y:S04]  /*51c20*/  STL.64 [R1+0x1c80], R8 ;  /* 0x001c800801007387 */ /* 0x000fe80000100a00 */
[----:B------:R0:W-:Y:S04]  /*51c30*/  STL.64 [R1+0x1c88], R10 ;  /* 0x001c880a01007387 */ /* 0x0001e80000100a00 */
[----:B0-----:R-:W2:Y:S04]  /*51c40*/  LDL.LU.64 R10, [R1+0x5290] ;  /* 0x00529000010a7983 */ /* 0x001ea80000300a00 */
[----:B------:R-:W2:Y:S01]  /*51c50*/  LDL.LU.64 R8, [R1+0x5288] ;  /* 0x0052880001087983 */ /* 0x000ea20000300a00 */
[----:B------:R-:W-:-:S02]  /*51c60*/  IMAD.MOV.U32 R2, RZ, RZ, R4 ;  /* 0x000000ffff027224 */ /* 0x000fc400078e0004 */
[----:B------:R-:W-:Y:S02]  /*51c70*/  IMAD.MOV.U32 R4, RZ, RZ, R24 ;  /* 0x000000ffff047224 */ /* 0x000fe400078e0018 */
[----:B------:R-:W-:Y:S02]  /*51c80*/  IMAD.MOV.U32 R3, RZ, RZ, R25 ;  /* 0x000000ffff037224 */ /* 0x000fe400078e0019 */
[----:B--2---:R-:W-:Y:S01]  /*51c90*/  HMMA.16816.F32 R24, R12, R26, R8 ;  /* 0x0000001a0c18723c */ /* 0x004fe20000001808 */
[----:B------:R-:W4:Y:S04]  /*51ca0*/  LDL.LU.64 R10, [R1+0x5280] ;  /* 0x00528000010a7983 */ /* 0x000f280000300a00 */
[----:B------:R-:W4:-:S14]  /*51cb0*/  LDL.LU.64 R8, [R1+0x5278] ;  /* 0x0052780001087983 */ /* 0x000f1c0000300a00 */
[----:B------:R-:W-:Y:S04]  /*51cc0*/  STL.64 [R1+0x1c70], R24 ;  /* 0x001c701801007387 */ /* 0x000fe80000100a00 */
[----:B------:R0:W-:Y:S04]  /*51cd0*/  STL.64 [R1+0x1c78], R26 ;  /* 0x001c781a01007387 */ /* 0x0001e80000100a00 */
[----:B0-----:R-:W2:Y:S04]  /*51ce0*/  LDL.LU.64 R26, [R1+0x5270] ;  /* 0x00527000011a7983 */ /* 0x001ea80000300a00 */
[----:B------:R-:W2:Y:S01]  /*51cf0*/  LDL.LU.64 R24, [R1+0x5268] ;  /* 0x0052680001187983 */ /* 0x000ea20000300a00 */
[C---:B----4-:R-:W-:Y:S08]  /*51d00*/  HMMA.16816.F32 R8, R12.reuse, R6, R8 ;  /* 0x000000060c08723c */ /* 0x050ff00000001808 */
[C---:B--2---:R-:W-:Y:S11]  /*51d10*/  HMMA.16816.F32 R24, R12.reuse, R28, R24 ;  /* 0x0000001c0c18723c */ /* 0x044ff60000001818 */
[----:B------:R-:W-:Y:S04]  /*51d20*/  STL.64 [R1+0x1c60], R8 ;  /* 0x001c600801007387 */ /* 0x000fe80000100a00 */
[----:B------:R0:W-:Y:S04]  /*51d30*/  STL.64 [R1+0x1c68], R10 ;  /* 0x001c680a01007387 */ /* 0x0001e80000100a00 */
[----:B0-----:R-:W2:Y:S04]  /*51d40*/  LDL.LU.64 R10, [R1+0x5260] ;  /* 0x00526000010a7983 */ /* 0x001ea80000300a00 */
[----:B------:R-:W-:Y:S04]  /*51d50*/  STL.64 [R1+0x1c50], R24 ;  /* 0x001c501801007387 */ /* 0x000fe80000100a00 */
[----:B------:R0:W-:Y:S04]  /*51d60*/  STL.64 [R1+0x1c58], R26 ;  /* 0x001c581a01007387 */ /* 0x0001e80000100a00 */
[----:B0-----:R-:W3:Y:S04]  /*51d70*/  LDL.LU.64 R26, [R1+0x5258] ;  /* 0x00525800011a7983 */ /* 0x001ee80000300a00 */
[----:B------:R-:W4:Y:S04]  /*51d80*/  LDL.LU.64 R24, [R1+0x5250] ;  /* 0x0052500001187983 */ /* 0x000f280000300a00 */
[----:B------:R-:W-:Y:S04]  /*51d90*/  STL [R1+0x51c0], R28 ;  /* 0x0051c01c01007387 */ /* 0x000fe80000100800 */
[----:B------:R-:W-:Y:S01]  /*51da0*/  STL [R1+0x51a0], R29 ;  /* 0x0051a01d01007387 */ /* 0x000fe20000100800 */
        /* <DEDUP_REMOVED lines=32> */
[----:B0-----:R-:W4:Y:S04]  /*51fb0*/  LDL.LU R20, [R1+0xd50] ;  /* 0x000d500001147983 */ /* 0x001f280000300800 */
[----:B------:R-:W4:Y:S04]  /*51fc0*/  LDL.LU R21, [R1+0xd54] ;  /* 0x000d540001157983 */ /* 0x000f280000300800 */
[----:B------:R-:W2:Y:S04]  /*51fd0*/  LDL.LU R22, [R1+0xd58] ;  /* 0x000d580001167983 */ /* 0x000ea80000300800 */
[----:B------:R-:W2:Y:S04]  /*51fe0*/  LDL.LU R23, [R1+0xd5c] ;  /* 0x000d5c0001177983 */ /* 0x000ea80000300800 */
[----:B--2---:R-:W-:Y:S04]  /*51ff0*/  STL.64 [R1+0x5180], R22 ;  /* 0x0051801601007387 */ /* 0x004fe80000100a00 */
[----:B----4-:R0:W-:Y:S04]  /*52000*/  STL.64 [R1+0x5178], R20 ;  /* 0x0051781401007387 */ /* 0x0101e80000100a00 */
[----:B0-----:R-:W3:Y:S04]  /*52010*/  LDL.LU R20, [R1+0xdf0] ;  /* 0x000df00001147983 */ /* 0x001ee80000300800 */
[----:B------:R-:W3:Y:S04]  /*52020*/  LDL.LU R21, [R1+0xdf4] ;  /* 0x000df40001157983 */ /* 0x000ee80000300800 */
[----:B------:R-:W3:Y:S04]  /*52030*/  LDL.LU R22, [R1+0xdf8] ;  /* 0x000df80001167983 */ /* 0x000ee80000300800 */
[----:B------:R-:W3:Y:S02]  /*52040*/  LDL.LU R23, [R1+0xdfc] ;  /* 0x000dfc0001177983 */ /* 0x000ee40000300800 */
[----:B---3--:R-:W-:-:S15]  /*52050*/  HMMA.16816.F32 R20, R12, R18, R20 ;  /* 0x000000120c14723c */ /* 0x008fde0000001814 */
[----:B------:R-:W-:-:S04]  /*52060*/  NOP ;  /* 0x0000000000007918 */ /* 0x000fc80000000000 */
[----:B------:R-:W-:Y:S04]  /*52070*/  STL.64 [R1+0x1c00], R20 ;  /* 0x001c001401007387 */ /* 0x000fe80000100a00 */
[----:B------:R0:W-:Y:S02]  /*52080*/  STL.64 [R1+0x1c08], R22 ;  /* 0x001c081601007387 */ /* 0x0001e40000100a00 */
[----:B0-----:R-:W-:Y:S01]  /*52090*/  HMMA.16816.F32 R20, R12, R16, R24 ;  /* 0x000000100c14723c */ /* 0x001fe20000001818 */
[----:B------:R-:W-:Y:S02]  /*520a0*/  IMAD.MOV.U32 R26, RZ, RZ, R4 ;  /* 0x000000ffff1a7224 */ /* 0x000fe400078e0004 */
[----:B------:R-:W-:-:S15]  /*520b0*/  IMAD.MOV.U32 R27, RZ, RZ, R3 ;  /* 0x000000ffff1b7224 */ /* 0x000fde00078e0003 */
[----:B------:R-:W-:Y:S01]  /*520c0*/  NOP ;  /* 0x0000000000007918 */ /* 0x000fe20000000000 */
[----:B------:R0:W-:Y:S04]  /*520d0*/  STL.64 [R1+0x1bf0], R20 ;  /* 0x001bf01401007387 */ /* 0x0001e80000100a00 */
[----:B------:R1:W-:Y:S04]  /*520e0*/  STL.64 [R1+0x1bf8], R22 ;  /* 0x001bf81601007387 */ /* 0x0003e80000100a00 */
[----:B------:R-:W-:Y:S04]  /*520f0*/  STL.64 [R1+0x5188], R26 ;  /* 0x0051881a01007387 */ /* 0x000fe80000100a00 */
[----:B0-----:R-:W2:Y:S04]  /*52100*/  LDL.LU R20, [R1+0xd80] ;  /* 0x000d800001147983 */ /* 0x001ea80000300800 */
[----:B------:R-:W2:Y:S04]  /*52110*/  LDL.LU R21, [R1+0xd84] ;  /* 0x000d840001157983 */ /* 0x000ea80000300800 */
[----:B-1----:R-:W3:Y:S04]  /*52120*/  LDL.LU R22, [R1+0xd88] ;  /* 0x000d880001167983 */ /* 0x002ee80000300800 */
[----:B------:R-:W3:Y:S01]  /*52130*/  LDL.LU R23, [R1+0xd8c] ;  /* 0x000d8c0001177983 */ /* 0x000ee20000300800 */
[----:B------:R-:W-:-:S02]  /*52140*/  IMAD.MOV.U32 R24, RZ, RZ, R2 ;  /* 0x000000ffff187224 */ /* 0x000fc400078e0002 */
[----:B------:R-:W-:Y:S02]  /*52150*/  IMAD.MOV.U32 R0, RZ, RZ, R5 ;  /* 0x000000ffff007224 */ /* 0x000fe400078e0005 */
[----:B------:R-:W-:Y:S02]  /*52160*/  IMAD.MOV.U32 R8, RZ, RZ, R6 ;  /* 0x000000ffff087224 */ /* 0x000fe400078e0006 */
[----:B------:R-:W-:Y:S01]  /*52170*/  IMAD.MOV.U32 R9, RZ, RZ, R7 ;  /* 0x000000ffff097224 */ /* 0x000fe200078e0007 */
[----:B---3--:R-:W-:Y:S04]  /*52180*/  STL.64 [R1+0x5198], R22 ;  /* 0x0051981601007387 */ /* 0x008fe80000100a00 */
[----:B--2---:R0:W-:Y:S04]  /*52190*/  STL.64 [R1+0x5190], R20 ;  /* 0x0051901401007387 */ /* 0x0041e80000100a00 */
[----:B------:R-:W-:Y:S04]  /*521a0*/  STL [R1+0x51c4], R24 ;  /* 0x0051c41801007387 */ /* 0x000fe80000100800 */
[----:B0-----:R-:W2:Y:S04]  /*521b0*/  LDL.LU R20, [R1+0xd90] ;  /* 0x000d900001147983 */ /* 0x001ea80000300800 */
[----:B------:R-:W2:Y:S04]  /*521c0*/  LDL.LU R21, [R1+0xd94] ;  /* 0x000d940001157983 */ /* 0x000ea80000300800 */
[----:B------:R-:W3:Y:S04]  /*521d0*/  LDL.LU R22, [R1+0xd98] ;  /* 0x000d980001167983 */ /* 0x000ee80000300800 */
[----:B------:R-:W3:Y:S04]  /*521e0*/  LDL.LU R23, [R1+0xd9c] ;  /* 0x000d9c0001177983 */ /* 0x000ee80000300800 */
        /* <DEDUP_REMOVED lines=8> */
[----:B------:R-:W2:Y:S04]  /*52270*/  LDL.LU R6, [R1+0xdd8] ;  /* 0x000dd80001067983 */ /* 0x000ea80000300800 */
[----:B------:R-:W2:Y:S04]  /*52280*/  LDL.LU R7, [R1+0xddc] ;  /* 0x000ddc0001077983 */ /* 0x000ea80000300800 */
[----:B------:R-:W4:Y:S04]  /*52290*/  LDL.LU R24, [R1+0x1624] ;  /* 0x0016240001187983 */ /* 0x000f280000300800 */
[----:B------:R-:W2:Y:S04]  /*522a0*/  LDL.LU R29, [R1+0x1620] ;  /* 0x00162000011d7983 */ /* 0x000ea80000300800 */
[----:B------:R-:W2:Y:S04]  /*522b0*/  LDL.LU R28, [R1+0x162c] ;  /* 0x00162c00011c7983 */ /* 0x000ea80000300800 */
[----:B------:R-:W2:Y:S04]  /*522c0*/  LDL.LU R27, [R1+0x1628] ;  /* 0x00162800011b7983 */ /* 0x000ea80000300800 */
[----:B------:R-:W2:Y:S04]  /*522d0*/  LDL.LU R2, [R1+0x1634] ;  /* 0x0016340001027983 */ /* 0x000ea80000300800 */
[----:B------:R-:W2:Y:S01]  /*522e0*/  LDL.LU R26, [R1+0x1630] ;  /* 0x00163000011a7983 */ /* 0x000ea20000300800 */
[----:B------:R-:W-:-:S03]  /*522f0*/  IMAD.MOV.U32 R25, RZ, RZ, R0 ;  /* 0x000000ffff197224 */ /* 0x000fc600078e0000 */
[----:B--2---:R-:W-:Y:S04]  /*52300*/  STL.64 [R1+0x51d0], R26 ;  /* 0x0051d01a01007387 */ /* 0x004fe80000100a00 */
[----:B----4-:R0:W-:Y:S04]  /*52310*/  STL.64 [R1+0x51c8], R24 ;  /* 0x0051c81801007387 */ /* 0x0101e80000100a00 */
[----:B0-----:R-:W2:Y:S04]  /*52320*/  LDL.LU R24, [R1+0xda0] ;  /* 0x000da00001187983 */ /* 0x001ea80000300800 */
[----:B------:R-:W2:Y:S04]  /*52330*/  LDL.LU R25, [R1+0xda4] ;  /* 0x000da40001197983 */ /* 0x000ea80000300800 */
[----:B------:R-:W4:Y:S04]  /*52340*/  LDL.LU R26, [R1+0xda8] ;  /* 0x000da800011a7983 */ /* 0x000f280000300800 */
[----:B------:R-:W4:Y:S01]  /*52350*/  LDL.LU R27, [R1+0xdac] ;  /* 0x000dac00011b7983 */ /* 0x000f220000300800 */
[----:B------:R-:W-:Y:S03]  /*52360*/  HMMA.16816.F32 R4, R12, R10, R4 ;  /* 0x0000000a0c04723c */ /* 0x000fe60000001804 */
[----:B----4-:R-:W-:Y:S04]  /*52370*/  STL.64 [R1+0x51e0], R26 ;  /* 0x0051e01a01007387 */ /* 0x010fe80000100a00 */
[----:B--2---:R0:W-:Y:S04]  /*52380*/  STL.64 [R1+0x51d8], R24 ;  /* 0x0051d81801007387 */ /* 0x0041e80000100a00 */
[----:B0-----:R-:W2:Y:S04]  /*52390*/  LDL.LU R24, [R1+0xdb0] ;  /* 0x000db00001187983 */ /* 0x001ea80000300800 */
[----:B------:R-:W2:Y:S04]  /*523a0*/  LDL.LU R25, [R1+0xdb4] ;  /* 0x000db40001197983 */ /* 0x000ea80000300800 */
[----:B------:R-:W2:Y:S04]  /*523b0*/  LDL.LU R26, [R1+0xdb8] ;  /* 0x000db800011a7983 */ /* 0x000ea80000300800 */
[----:B------:R-:W2:Y:S04]  /*523c0*/  LDL.LU R27, [R1+0xdbc] ;  /* 0x000dbc00011b7983 */ /* 0x000ea80000300800 */
[----:B------:R-:W4:Y:S04]  /*523d0*/  LDL.LU R3, [R1+0x163c] ;  /* 0x00163c0001037983 */ /* 0x000f280000300800 */
[----:B------:R-:W4:Y:S04]  /*523e0*/  LDL.LU R0, [R1+0x1638] ;  /* 0x0016380001007983 */ /* 0x000f280000300800 */
[----:B---3--:R-:W-:Y:S04]  /*523f0*/  STL.64 [R1+0x51b0], R22 ;  /* 0x0051b01601007387 */ /* 0x008fe80000100a00 */
[----:B------:R0:W-:Y:S04]  /*52400*/  STL.64 [R1+0x51a8], R20 ;  /* 0x0051a81401007387 */ /* 0x0001e80000100a00 */
[----:B0-----:R-:W3:Y:S04]  /*52410*/  LDL.LU R20, [R1+0x300] ;  /* 0x0003000001147983 */ /* 0x001ee80000300800 */
[----:B------:R-:W3:Y:S04]  /*52420*/  LDL.LU R21, [R1+0x304] ;  /* 0x0003040001157983 */ /* 0x000ee80000300800 */
[----:B------:R-:W3:Y:S04]  /*52430*/  LDL.LU R22, [R1+0x308] ;  /* 0x0003080001167983 */ /* 0x000ee80000300800 */
[----:B------:R-:W3:Y:S04]  /*52440*/  LDL.LU R23, [R1+0x30c] ;  /* 0x00030c0001177983 */ /* 0x000ee80000300800 */
[----:B------:R0:W-:Y:S02]  /*52450*/  STL.64 [R1+0x5130], R18 ;  /* 0x0051301201007387 */ /* 0x0001e40000100a00 */
[----:B0-----:R-:W-:-:S02]  /*52460*/  IMAD.MOV.U32 R18, RZ, RZ, R8 ;  /* 0x000000ffff127224 */ /* 0x001fc400078e0008 */
[----:B------:R-:W-:Y:S01]  /*52470*/  IMAD.MOV.U32 R19, RZ, RZ, R9 ;  /* 0x000000ffff137224 */ /* 0x000fe200078e0009 */
[----:B------:R-:W2:Y:S04]  /*52480*/  LDL.LU R8, [R1+0x520c] ;  /* 0x00520c0001087983 */ /* 0x000ea80000300800 */
[----:B------:R-:W2:Y:S04]  /*52490*/  LDL.LU R9, [R1+0x5208] ;  /* 0x0052080001097983 */ /* 0x000ea80000300800 */
[----:B------:R0:W-:Y:S04]  /*524a0*/  STL.64 [R1+0x5128], R16 ;  /* 0x0051281001007387 */ /* 0x0001e80000100a00 */
[----:B0-----:R-:W2:Y:S04]  /*524b0*/  LDL R16, [R1+0x8] ;  /* 0x0000080001107983 */ /* 0x001ea80000100800 */
[----:B------:R-:W2:Y:S04]  /*524c0*/  LDL R17, [R1+0xc] ;  /* 0x00000c0001117983 */ /* 0x000ea80000100800 */
        /* <DEDUP_REMOVED lines=12> */
[----:B0-----:R-:W3:Y:S04]  /*52590*/  LDL.LU R8, [R1+0xd60] ;  /* 0x000d600001087983 */ /* 0x001ee80000300800 */
[----:B------:R-:W3:Y:S04]  /*525a0*/  LDL.LU R9, [R1+0xd64] ;  /* 0x000d640001097983 */ /* 0x000ee80000300800 */
[----:B------:R-:W3:Y:S04]  /*525b0*/  LDL.LU R10, [R1+0xd68] ;  /* 0x000d6800010a7983 */ /* 0x000ee80000300800 */
[----:B------:R-:W3:Y:S01]  /*525c0*/  LDL.LU R11, [R1+0xd6c] ;  /* 0x000d6c00010b7983 */ /* 0x000ee20000300800 */
        /* <DEDUP_REMOVED lines=13> */
[----:B------:R0:W-:Y:S01]  /*526a0*/  STL.64 [R1+0x50e8], R4 ;  /* 0x0050e80401007387 */ /* 0x0001e20000100a00 */
[----:B----4-:R-:W-:-:S03]  /*526b0*/  IMAD R0, R0, 0x100, R3 ;  /* 0x0000010000007824 */ /* 0x010fc600078e0203 */
[----:B0-----:R-:W4:Y:S04]  /*526c0*/  LDL.LU R4, [R1+0xd70] ;  /* 0x000d700001047983 */ /* 0x001f280000300800 */
[----:B------:R-:W4:Y:S04]  /*526d0*/  LDL.LU R5, [R1+0xd74] ;  /* 0x000d740001057983 */ /* 0x000f280000300800 */
[----:B------:R-:W4:Y:S04]  /*526e0*/  LDL.LU R6, [R1+0xd78] ;  /* 0x000d780001067983 */ /* 0x000f280000300800 */
[----:B------:R-:W4:Y:S01]  /*526f0*/  LDL.LU R7, [R1+0xd7c] ;  /* 0x000d7c0001077983 */ /* 0x000f220000300800 */
[----:B--2---:R-:W-:-:S02]  /*52700*/  IMAD R27, R27, 0x100, R28 ;  /* 0x000001001b1b7824 */ /* 0x004fc400078e021c */
[----:B---3--:R-:W-:Y:S02]  /*52710*/  IMAD R29, R29, 0x100, R24 ;  /* 0x000001001d1d7824 */ /* 0x008fe400078e0218 */
[----:B------:R-:W-:Y:S01]  /*52720*/  IMAD R26, R26, 0x100, R2 ;  /* 0x000001001a1a7824 */ /* 0x000fe200078e0202 */
[----:B------:R-:W2:Y:S04]  /*52730*/  LDL.LU R24, [R1+0x51c4] ;  /* 0x0051c40001187983 */ /* 0x000ea80000300800 */
[----:B------:R-:W3:Y:S04]  /*52740*/  LDL.LU R28, [R1+0x51c0] ;  /* 0x0051c000011c7983 */ /* 0x000ee80000300800 */
        /* <DEDUP_REMOVED lines=17> */
[----:B0-----:R-:W2:Y:S01]  /*52860*/  LDL.LU.64 R26, [R1+0x5188] ;  /* 0x00518800011a7983 */ /* 0x001ea20000300a00 */
[C---:B----4-:R-:W-:Y:S08]  /*52870*/  HMMA.16816.F32 R4, R12.reuse, R16, R4 ;  /* 0x000000100c04723c */ /* 0x050ff00000001804 */
[----:B--2---:R-:W-:Y:S01]  /*52880*/  HMMA.16816.F32 R24, R12, R26, R20 ;  /* 0x0000001a0c18723c */ /* 0x004fe20000001814 */
[----:B------:R-:W3:Y:S04]  /*52890*/  LDL.LU.64 R22, [R1+0x5180] ;  /* 0x0051800001167983 */ /* 0x000ee80000300a00 */
[----:B------:R-:W3:-:S14]  /*528a0*/  LDL.LU.64 R20, [R1+0x5178] ;  /* 0x0051780001147983 */ /* 0x000edc0000300a00 */
[----:B------:R-:W-:Y:S04]  /*528b0*/  STL.64 [R1+0x1b90], R24 ;  /* 0x001b901801007387 */ /* 0x000fe80000100a00 */
[----:B------:R0:W-:Y:S04]  /*528c0*/  STL.64 [R1+0x1b98], R26 ;  /* 0x001b981a01007387 */ /* 0x0001e80000100a00 */
[----:B0-----:R-:W2:Y:S04]  /*528d0*/  LDL.LU.64 R26, [R1+0x5170] ;  /* 0x00517000011a7983 */ /* 0x001ea80000300a00 */
[----:B------:R-:W4:Y:S04]  /*528e0*/  LDL.LU.64 R24, [R1+0x5168] ;  /* 0x0051680001187983 */ /* 0x000f280000300a00 */
[----:B------:R-:W-:Y:S04]  /*528f0*/  STL.64 [R1+0x1b80], R4 ;  /* 0x001b800401007387 */ /* 0x000fe80000100a00 */
[----:B------:R0:W-:Y:S04]  /*52900*/  STL.64 [R1+0x1b88], R6 ;  /* 0x001b880601007387 */ /* 0x0001e80000100a00 */
[----:B------:R-:W2:Y:S01]  /*52910*/  LDL.LU R0, [R1+0x1658] ;  /* 0x0016580001007983 */ /* 0x000ea20000300800 */
[----:B0-----:R-:W-:-:S15]  /*52920*/  HMMA.16816.F32 R4, R12, R18, R8 ;  /* 0x000000120c04723c */ /* 0x001fde0000001808 */
[----:B------:R-:W-:-:S04]  /*52930*/  NOP ;  /* 0x0000000000007918 */ /* 0x000fc80000000000 */
[----:B------:R0:W-:Y:S04]  /*52940*/  STL.64 [R1+0x1b70], R4 ;  /* 0x001b700401007387 */ /* 0x0001e80000100a00 */
[----:B------:R1:W-:Y:S04]  /*52950*/  STL.64 [R1+0x1b78], R6 ;  /* 0x001b780601007387 */ /* 0x0003e80000100a00 */
[----:B0-----:R-:W2:Y:S01]  /*52960*/  LDL.LU R4, [R1+0xcd0] ;  /* 0x000cd00001047983 */ /* 0x001ea20000300800 */
[----:B---3--:R-:W-:-:S15]  /*52970*/  HMMA.16816.F32 R8, R12, R28, R20 ;  /* 0x0000001c0c08723c */ /* 0x008fde0000001814 */
[----:B------:R-:W-:-:S04]  /*52980*/  NOP ;  /* 0x0000000000007918 */ /* 0x000fc80000000000 */
[----:B------:R-:W-:Y:S04]  /*52990*/  STL.64 [R1+0x1b60], R8 ;  /* 0x001b600801007387 */ /* 0x000fe80000100a00 */
[----:B------:R-:W-:Y:S04]  /*529a0*/  STL.64 [R1+0x1b68], R10 ;  /* 0x001b680a01007387 */ /* 0x000fe80000100a00 */
[----:B------:R-:W3:Y:S04]  /*529b0*/  LDL.LU R5, [R1+0xcd4] ;  /* 0x000cd40001057983 */ /* 0x000ee80000300800 */
[----:B-1----:R-:W2:Y:S04]  /*529c0*/  LDL.LU R6, [R1+0xcd8] ;  /* 0x000cd80001067983 */ /* 0x002ea80000300800 */
        /* <DEDUP_REMOVED lines=19> */
[C---:B--2---:R-:W-:Y:S03]  /*52b00*/  HMMA.16816.F32 R20, R12.reuse, R26, R20 ;  /* 0x0000001a0c14723c */ /* 0x044fe60000001814 */
[----:B---3--:R-:W-:Y:S04]  /*52b10*/  STL.64 [R1+0x5140], R18 ;  /* 0x0051401201007387 */ /* 0x008fe80000100a00 */
[----:B------:R0:W-:Y:S04]  /*52b20*/  STL.64 [R1+0x5138], R16 ;  /* 0x0051381001007387 */ /* 0x0001e80000100a00 */
        /* <DEDUP_REMOVED lines=10> */
[----:B------:R-:W-:Y:S04]  /*52bd0*/  STL.64 [R1+0x5100], R6 ;  /* 0x0051000601007387 */ /* 0x000fe80000100a00 */
[----:B------:R0:W-:Y:S04]  /*52be0*/  STL.64 [R1+0x50f8], R4 ;  /* 0x0050f80401007387 */ /* 0x0001e80000100a00 */
[----:B0-----:R-:W2:Y:S04]  /*52bf0*/  LDL.LU R4, [R1+0xce0] ;  /* 0x000ce00001047983 */ /* 0x001ea80000300800 */
[----:B------:R-:W2:Y:S04]  /*52c00*/  LDL.LU R5, [R1+0xce4] ;  /* 0x000ce40001057983 */ /* 0x000ea80000300800 */
[----:B------:R-:W2:Y:S04]  /*52c10*/  LDL.LU R6, [R1+0xce8] ;  /* 0x000ce80001067983 */ /* 0x000ea80000300800 */
[----:B------:R-:W2:Y:S04]  /*52c20*/  LDL.LU R7, [R1+0xcec] ;  /* 0x000cec0001077983 */ /* 0x000ea80000300800 */
[----:B------:R0:W-:Y:S04]  /*52c30*/  STL.64 [R1+0x5088], R28 ;  /* 0x0050881c01007387 */ /* 0x0001e80000100a00 */
[----:B0-----:R-:W2:Y:S04]  /*52c40*/  LDL.LU R28, [R1+0x1650] ;  /* 0x00165000011c7983 */ /* 0x001ea80000300800 */
[----:B------:R-:W2:Y:S04]  /*52c50*/  LDL.LU R29, [R1+0x165c] ;  /* 0x00165c00011d7983 */ /* 0x000ea80000300800 */
        /* <DEDUP_REMOVED lines=10> */
[----:B------:R-:W-:Y:S04]  /*52d00*/  STL.64 [R1+0x5080], R26 ;  /* 0x0050801a01007387 */ /* 0x000fe80000100a00 */
[----:B------:R0:W-:Y:S04]  /*52d10*/  STL.64 [R1+0x5078], R24 ;  /* 0x0050781801007387 */ /* 0x0001e80000100a00 */
[----:B0-----:R-:W3:Y:S04]  /*52d20*/  LDL.LU R24, [R1+0x2f0] ;  /* 0x0002f00001187983 */ /* 0x001ee80000300800 */
        /* <DEDUP_REMOVED lines=40> */
[----:B------:R-:W-:Y:S01]  /*52fb0*/  STL.64 [R1+0x5038], R16 ;  /* 0x0050381001007387 */ /* 0x000fe20000100a00 */
[----:B---3--:R-:W-:-:S15]  /*52fc0*/  HMMA.16816.F32 R4, R12, R10, R4 ;  /* 0x0000000a0c04723c */ /* 0x008fde0000001804 */
[----:B------:R-:W-:-:S04]  /*52fd0*/  NOP ;  /* 0x0000000000007918 */ /* 0x000fc80000000000 */
[----:B------:R-:W-:Y:S04]  /*52fe0*/  STL.64 [R1+0x1af0], R4 ;  /* 0x001af00401007387 */ /* 0x000fe80000100a00 */
[----:B------:R0:W-:Y:S04]  /*52ff0*/  STL.64 [R1+0x1af8], R6 ;  /* 0x001af80601007387 */ /* 0x0001e80000100a00 */
        /* <DEDUP_REMOVED lines=9> */
[----:B------:R-:W-:Y:S04]  /*53090*/  STL [R1+0x5098], R10 ;  /* 0x0050980a01007387 */ /* 0x000fe80000100800 */
        /* <DEDUP_REMOVED lines=14> */
[----:B0-----:R-:W-:-:S02]  /*53180*/  IMAD R5, R20, 0x100, R19 ;  /* 0x0000010014057824 */ /* 0x001fc400078e0213 */
[----:B------:R-:W-:-:S08]  /*53190*/  IMAD R4, R22, 0x100, R21 ;  /* 0x0000010016047824 */ /* 0x000fd000078e0215 */
[----:B------:R0:W-:Y:S04]  /*531a0*/  STL.64 [R1+0x1ac0], R8 ;  /* 0x001ac00801007387 */ /* 0x0001e80000100a00 */
[----:B------:R-:W-:Y:S04]  /*531b0*/  STL.64 [R1+0x1ac8], R10 ;  /* 0x001ac80a01007387 */ /* 0x000fe80000100a00 */
[----:B------:R-:W-:Y:S04]  /*531c0*/  STL [R1+0x50], R5 ;  /* 0x0000500501007387 */ /* 0x000fe80000100800 */
[----:B------:R2:W-:Y:S01]  /*531d0*/  STL [R1+0x54], R4 ;  /* 0x0000540401007387 */ /* 0x0005e20000100800 */
[----:B0-----:R-:W-:-:S05]  /*531e0*/  IMAD R8, R28, 0x100, R23 ;  /* 0x000001001c087824 */ /* 0x001fca00078e0217 */
[----:B------:R-:W-:Y:S04]  /*531f0*/  STL [R1+0x58], R8 ;  /* 0x0000580801007387 */ /* 0x000fe80000100800 */
[----:B------:R-:W3:Y:S01]  /*53200*/  LDL.LU R20, [R1+0xc40] ;  /* 0x000c400001147983 */ /* 0x000ee20000300800 */
[----:B--2---:R-:W-:-:S15]  /*53210*/  HMMA.16816.F32 R4, R12, R2, R24 ;  /* 0x000000020c04723c */ /* 0x004fde0000001818 */
[----:B------:R-:W-:-:S04]  /*53220*/  NOP ;  /* 0x0000000000007918 */ /* 0x000fc80000000000 */
[----:B------:R-:W-:Y:S04]  /*53230*/  STL.64 [R1+0x1100], R4 ;  /* 0x0011000401007387 */ /* 0x000fe80000100a00 */
[----:B------:R-:W-:Y:S04]  /*53240*/  STL.64 [R1+0x1108], R6 ;  /* 0x0011080601007387 */ /* 0x000fe80000100a00 */
[----:B------:R-:W3:Y:S04]  /*53250*/  LDL.LU R21, [R1+0xc44] ;  /* 0x000c440001157983 */ /* 0x000ee80000300800 */
[----:B------:R-:W2:Y:S04]  /*53260*/  LDL.LU R22, [R1+0xc48] ;  /* 0x000c480001167983 */ /* 0x000ea80000300800 */
[----:B------:R-:W2:Y:S04]  /*53270*/  LDL.LU R23, [R1+0xc4c] ;  /* 0x000c4c0001177983 */ /* 0x000ea80000300800 */
[----:B------:R-:W4:Y:S04]  /*53280*/  LDL.LU R24, [R1+0xc60] ;  /* 0x000c600001187983 */ /* 0x000f280000300800 */
[----:B------:R-:W4:Y:S04]  /*53290*/  LDL.LU R25, [R1+0xc64] ;  /* 0x000c640001197983 */ /* 0x000f280000300800 */
[----:B----4-:R0:W-:Y:S04]  /*532a0*/  STL.64 [R1+0x50a0], R24 ;  /* 0x0050a01801007387 */ /* 0x0101e80000100a00 */
[----:B------:R-:W4:Y:S04]  /*532b0*/  LDL.LU R26, [R1+0xc68] ;  /* 0x000c6800011a7983 */ /* 0x000f280000300800 */
[----:B------:R-:W4:Y:S04]  /*532c0*/  LDL.LU R27, [R1+0xc6c] ;  /* 0x000c6c00011b7983 */ /* 0x000f280000300800 */
[----:B0-----:R-:W2:Y:S04]  /*532d0*/  LDL.64 R24, [R1+0x8] ;  /* 0x0000080001187983 */ /* 0x001ea80000100a00 */
[----:B----4-:R-:W-:Y:S04]  /*532e0*/  STL.64 [R1+0x50c0], R26 ;  /* 0x0050c01a01007387 */ /* 0x010fe80000100a00 */
[----:B--2---:R0:W-:Y:S04]  /*532f0*/  STL.64 [R1+0x50b8], R24 ;  /* 0x0050b81801007387 */ /* 0x0041e80000100a00 */
[----:B------:R-:W2:Y:S04]  /*53300*/  LDL.LU R8, [R1+0xc70] ;  /* 0x000c700001087983 */ /* 0x000ea80000300800 */
[----:B------:R-:W2:Y:S04]  /*53310*/  LDL.LU R9, [R1+0xc74] ;  /* 0x000c740001097983 */ /* 0x000ea80000300800 */
[----:B------:R-:W4:Y:S04]  /*53320*/  LDL.LU R10, [R1+0xc78] ;  /* 0x000c7800010a7983 */ /* 0x000f280000300800 */
[----:B------:R-:W4:Y:S04]  /*53330*/  LDL.LU R11, [R1+0xc7c] ;  /* 0x000c7c00010b7983 */ /* 0x000f280000300800 */
[----:B0-----:R-:W2:Y:S04]  /*53340*/  LDL.LU R24, [R1+0xc90] ;  /* 0x000c900001187983 */ /* 0x001ea80000300800 */
[----:B------:R-:W2:Y:S04]  /*53350*/  LDL.LU R25, [R1+0xc94] ;  /* 0x000c940001197983 */ /* 0x000ea80000300800 */
[----:B------:R-:W2:Y:S04]  /*53360*/  LDL.LU R26, [R1+0xc98] ;  /* 0x000c9800011a7983 */ /* 0x000ea80000300800 */
[----:B------:R-:W2:Y:S04]  /*53370*/  LDL.LU R27, [R1+0xc9c] ;  /* 0x000c9c00011b7983 */ /* 0x000ea80000300800 */
[----:B------:R-:W3:Y:S04]  /*53380*/  LDL.LU R13, [R1+0x50] ;  /* 0x00005000010d7983 */ /* 0x000ee80000300800 */
[----:B------:R-:W3:Y:S04]  /*53390*/  LDL.LU R14, [R1+0x54] ;  /* 0x00005400010e7983 */ /* 0x000ee80000300800 */
[----:B------:R-:W3:Y:S01]  /*533a0*/  LDL.LU R15, [R1+0x58] ;  /* 0x00005800010f7983 */ /* 0x000ee20000300800 */
[----:B------:R-:W-:-:S03]  /*533b0*/  IMAD R0, R0, 0x100, R29 ;  /* 0x0000010000007824 */ /* 0x000fc600078e021d */
[----:B--2---:R-:W-:Y:S04]  /*533c0*/  STL.64 [R1+0x50d0], R26 ;  /* 0x0050d01a01007387 */ /* 0x004fe80000100a00 */
[----:B------:R0:W-:Y:S04]  /*533d0*/  STL.64 [R1+0x50c8], R24 ;  /* 0x0050c81801007387 */ /* 0x0001e80000100a00 */
[----:B0-----:R-:W2:Y:S04]  /*533e0*/  LDL.LU R24, [R1+0xca0] ;  /* 0x000ca00001187983 */ /* 0x001ea80000300800 */
[----:B------:R-:W2:Y:S04]  /*533f0*/  LDL.LU R25, [R1+0xca4] ;  /* 0x000ca40001197983 */ /* 0x000ea80000300800 */
[----:B------:R-:W2:Y:S04]  /*53400*/  LDL.LU R26, [R1+0xca8] ;  /* 0x000ca800011a7983 */ /* 0x000ea80000300800 */
[----:B------:R-:W2:Y:S04]  /*53410*/  LDL.LU R27, [R1+0xcac] ;  /* 0x000cac00011b7983 */ /* 0x000ea80000300800 */
[----:B------:R-:W2:Y:S04]  /*53420*/  LDL.64 R4, [R1+0x18] ;  /* 0x0000180001047983 */ /* 0x000ea80000100a00 */
[----:B------:R-:W2:Y:S04]  /*53430*/  LDL.64 R6, [R1+0x10] ;  /* 0x0000100001067983 */ /* 0x000ea80000100a00 */
[----:B----4-:R-:W-:Y:S04]  /*53440*/  STL.64 [R1+0x50b0], R10 ;  /* 0x0050b00a01007387 */ /* 0x010fe80000100a00 */
[----:B------:R0:W-:Y:S04]  /*53450*/  STL.64 [R1+0x50a8], R8 ;  /* 0x0050a80801007387 */ /* 0x0001e80000100a00 */
[----:B0-----:R-:W4:Y:S04]  /*53460*/  LDL.LU R8, [R1+0xc80] ;  /* 0x000c800001087983 */ /* 0x001f280000300800 */
[----:B------:R-:W4:Y:S04]  /*53470*/  LDL.LU R9, [R1+0xc84] ;  /* 0x000c840001097983 */ /* 0x000f280000300800 */
[----:B------:R-:W4:Y:S04]  /*53480*/  LDL.LU R10, [R1+0xc88] ;  /* 0x000c8800010a7983 */ /* 0x000f280000300800 */
[----:B------:R-:W4:Y:S04]  /*53490*/  LDL.LU R11, [R1+0xc8c] ;  /* 0x000c8c00010b7983 */ /* 0x000f280000300800 */
[----:B------:R-:W4:Y:S04]  /*534a0*/  LDL.64 R28, [R1] ;  /* 0x00000000011c7983 */ /* 0x000f280000100a00 */
[----:B------:R-:W-:Y:S04]  /*534b0*/  STL.64 [R1+0x5070], R22 ;  /* 0x0050701601007387 */ /* 0x000fe80000100a00 */
[----:B---3--:R0:W-:Y:S04]  /*534c0*/  STL.64 [R1+0x5068], R20 ;  /* 0x0050681401007387 */ /* 0x0081e80000100a00 */
[----:B0-----:R-:W3:Y:S04]  /*534d0*/  LDL.LU R20, [R1+0xc50] ;  /* 0x000c500001147983 */ /* 0x001ee80000300800 */
[----:B------:R-:W3:Y:S04]  /*534e0*/  LDL.LU R21, [R1+0xc54] ;  /* 0x000c540001157983 */ /* 0x000ee80000300800 */
[----:B------:R-:W3:Y:S04]  /*534f0*/  LDL.LU R22, [R1+0xc58] ;  /* 0x000c580001167983 */ /* 0x000ee80000300800 */
[----:B------:R-:W3:Y:S04]  /*53500*/  LDL.LU R23, [R1+0xc5c] ;  /* 0x000c5c0001177983 */ /* 0x000ee80000300800 */
[----:B------:R-:W3:Y:S04]  /*53510*/  LDL.LU R16, [R1+0xc20] ;  /* 0x000c200001107983 */ /* 0x000ee80000300800 */
[----:B------:R-:W3:Y:S04]  /*53520*/  LDL.LU R17, [R1+0xc24] ;  /* 0x000c240001117983 */ /* 0x000ee80000300800 */
[----:B------:R-:W3:Y:S04]  /*53530*/  LDL.LU R18, [R1+0xc28] ;  /* 0x000c280001127983 */ /* 0x000ee80000300800 */
[----:B------:R-:W3:Y:S01]  /*53540*/  LDL.LU R19, [R1+0xc2c] ;  /* 0x000c2c0001137983 */ /* 0x000ee20000300800 */
[----:B------:R-:W-:-:S02]  /*53550*/  F2FP.F16.E4M3.UNPACK_B R12, R13 ;  /* 0x0000000dff0c723e */ /* 0x000fc400020006ff */
[----:B------:R-:W-:Y:S02]  /*53560*/  F2FP.F16.E4M3.UNPACK_B R13, R14 ;  /* 0x0000000eff0d723e */ /* 0x000fe400020006ff */
[----:B------:R-:W-:Y:S02]  /*53570*/  F2FP.F16.E4M3.UNPACK_B R14, R15 ;  /* 0x0000000fff0e723e */ /* 0x000fe400020006ff */
[----:B------:R-:W-:-:S07]  /*53580*/  F2FP.F16.E4M3.UNPACK_B R15, R0 ;  /* 0x00000000ff0f723e */ /* 0x000fce00020006ff */
[C---:B--2---:R-:W-:Y:S01]  /*53590*/  HMMA.16816.F32 R24, R12.reuse, R4, R24 ;  /* 0x000000040c18723c */ /* 0x044fe20000001818 */
[----:B---3--:R-:W-:Y:S04]  /*535a0*/  STL.64 [R1+0x5050], R18 ;  /* 0x0050501201007387 */ /* 0x008fe80000100a00 */
[----:B------:R0:W-:Y:S04]  /*535b0*/  STL.64 [R1+0x5048], R16 ;  /* 0x0050481001007387 */ /* 0x0001e80000100a00 */
[----:B0-----:R-:W2:Y:S04]  /*535c0*/  LDL.LU R16, [R1+0xc30] ;  /* 0x000c300001107983 */ /* 0x001ea80000300800 */
[----:B------:R-:W2:Y:S04]  /*535d0*/  LDL.LU R17, [R1+0xc34] ;  /* 0x000c340001117983 */ /* 0x000ea80000300800 */
[----:B------:R-:W2:Y:S04]  /*535e0*/  LDL.LU R18, [R1+0xc38] ;  /* 0x000c380001127983 */ /* 0x000ea80000300800 */
[----:B------:R-:W2:Y:S04]  /*535f0*/  LDL.LU R19, [R1+0xc3c] ;  /* 0x000c3c0001137983 */ /* 0x000ea80000300800 */
[----:B------:R-:W-:Y:S04]  /*53600*/  STL [R1+0x4fe4], R2 ;  /* 0x004fe40201007387 */ /* 0x000fe80000100800 */
[----:B------:R-:W-:Y:S04]  /*53610*/  STL [R1+0x4fe0], R3 ;  /* 0x004fe00301007387 */ /* 0x000fe80000100800 */
        /* <DEDUP_REMOVED lines=19> */
[----:B------:R-:W-:Y:S02]  /*53750*/  IMAD.MOV.U32 R6, RZ, RZ, R24 ;  /* 0x000000ffff067224 */ /* 0x000fe400078e0018 */
[----:B------:R-:W-:Y:S02]  /*53760*/  IMAD.MOV.U32 R5, RZ, RZ, R25 ;  /* 0x000000ffff057224 */ /* 0x000fe400078e0019 */
[----:B------:R-:W3:Y:S01]  /*53770*/  LDL.LU.64 R24, [R1+0x50a0] ;  /* 0x0050a00001187983 */ /* 0x000ee20000300a00 */
[----:B------:R-:W-:Y:S02]  /*53780*/  IMAD.MOV.U32 R3, RZ, RZ, R7 ;  /* 0x000000ffff037224 */ /* 0x000fe400078e0007 */
[----:B------:R-:W-:Y:S01]  /*53790*/  IMAD.MOV.U32 R7, RZ, RZ, R29 ;  /* 0x000000ffff077224 */ /* 0x000fe200078e001d */
[----:B----4-:R-:W-:-:S15]  /*537a0*/  HMMA.16816.F32 R8, R12, R28, R8 ;  /* 0x0000001c0c08723c */ /* 0x010fde0000001808 */
[----:B------:R-:W-:-:S04]  /*537b0*/  NOP ;  /* 0x0000000000007918 */ /* 0x000fc80000000000 */
[----:B------:R-:W-:Y:S04]  /*537c0*/  STL.64 [R1+0x1a80], R8 ;  /* 0x001a800801007387 */ /* 0x000fe80000100a00 */
[----:B------:R0:W-:Y:S04]  /*537d0*/  STL.64 [R1+0x1a88], R10 ;  /* 0x001a880a01007387 */ /* 0x0001e80000100a00 */
[----:B0-----:R-:W4:Y:S04]  /*537e0*/  LDL.LU R10, [R1+0x5098] ;  /* 0x00509800010a7983 */ /* 0x001f280000300800 */
[----:B------:R-:W2:Y:S01]  /*537f0*/  LDL.LU.64 R8, [R1+0x5090] ;  /* 0x0050900001087983 */ /* 0x000ea20000300a00 */
[----:B------:R-:W-:-:S03]  /*53800*/  IMAD.MOV.U32 R11, RZ, RZ, R28 ;  /* 0x000000ffff0b7224 */ /* 0x000fc600078e001c */
[----:B------:R-:W3:Y:S02]  /*53810*/  LDL.LU.64 R28, [R1+0x5088] ;  /* 0x00508800011c7983 */ /* 0x000ee40000300a00 */
[----:B---3--:R-:W-:-:S15]  /*53820*/  HMMA.16816.F32 R24, R12, R28, R24 ;  /* 0x0000001c0c18723c */ /* 0x008fde0000001818 */
[----:B------:R-:W-:-:S04]  /*53830*/  NOP ;  /* 0x0000000000007918 */ /* 0x000fc80000000000 */
[----:B------:R-:W-:Y:S04]  /*53840*/  STL.64 [R1+0x1a70], R24 ;  /* 0x001a701801007387 */ /* 0x000fe80000100a00 */
[----:B------:R0:W-:Y:S04]  /*53850*/  STL.64 [R1+0x1a78], R26 ;  /* 0x001a781a01007387 */ /* 0x0001e80000100a00 */
[----:B0-----:R-:W3:Y:S04]  /*53860*/  LDL.LU.64 R26, [R1+0x5080] ;  /* 0x00508000011a7983 */ /* 0x001ee80000300a00 */
[----:B------:R-:W2:Y:S04]  /*53870*/  LDL.LU.64 R24, [R1+0x5078] ;  /* 0x0050780001187983 */ /* 0x000ea80000300a00 */
[----:B------:R-:W-:Y:S04]  /*53880*/  STL [R1+0x4fe8], R28 ;  /* 0x004fe81c01007387 */ /* 0x000fe80000100800 */
[----:B------:R-:W-:Y:S01]  /*53890*/  STL [R1+0x4fc8], R29 ;  /* 0x004fc81d01007387 */ /* 0x000fe20000100800 */
        /* <DEDUP_REMOVED lines=40> */
[----:B---3--:R-:W-:Y:S01]  /*53b20*/  HMMA.16816.F32 R20, R12, R16, R24 ;  /* 0x000000100c14723c */ /* 0x008fe20000001818 */
[----:B------:R-:W-:Y:S02]  /*53b30*/  IMAD.MOV.U32 R26, RZ, RZ, R11 ;  /* 0x000000ffff1a7224 */ /* 0x000fe400078e000b */
[----:B------:R-:W-:Y:S01]  /*53b40*/  IMAD.MOV.U32 R27, RZ, RZ, R7 ;  /* 0x000000ffff1b7224 */ /* 0x000fe200078e0007 */
[----:B------:R-:W4:-:S15]  /*53b50*/  LDL.LU R11, [R1+0x5030] ;  /* 0x00503000010b7983 */ /* 0x000f1e0000300800 */
        /* <DEDUP_REMOVED lines=8> */
[----:B------:R-:W-:Y:S01]  /*53be0*/  IMAD.MOV.U32 R25, RZ, RZ, R5 ;  /* 0x000000ffff197224 */ /* 0x000fe200078e0005 */
[----:B---3--:R-:W-:Y:S04]  /*53bf0*/  STL.64 [R1+0x4f90], R22 ;  /* 0x004f901601007387 */ /* 0x008fe80000100a00 */
[----:B--2---:R0:W-:Y:S04]  /*53c00*/  STL.64 [R1+0x4f88], R20 ;  /* 0x004f881401007387 */ /* 0x0041e80000100a00 */
[----:B------:R-:W-:Y:S04]  /*53c10*/  STL.64 [R1+0x4f98], R24 ;  /* 0x004f981801007387 */ /* 0x000fe80000100a00 */
[----:B0-----:R-:W2:Y:S04]  /*53c20*/  LDL.LU R20, [R1+0xb90] ;  /* 0x000b900001147983 */ /* 0x001ea80000300800 */
[----:B------:R-:W2:Y:S04]  /*53c30*/  LDL.LU R21, [R1+0xb94] ;  /* 0x000b940001157983 */ /* 0x000ea80000300800 */
[----:B------:R-:W3:Y:S04]  /*53c40*/  LDL.LU R22, [R1+0xb98] ;  /* 0x000b980001167983 */ /* 0x000ee80000300800 */
        /* <DEDUP_REMOVED lines=10> */
[----:B------:R-:W-:-:S03]  /*53cf0*/  IMAD.MOV.U32 R24, RZ, RZ, R2 ;  /* 0x000000ffff187224 */ /* 0x000fc600078e0002 */
[----:B---3--:R-:W-:Y:S04]  /*53d00*/  STL.64 [R1+0x4fc0], R22 ;  /* 0x004fc01601007387 */ /* 0x008fe80000100a00 */
[----:B--2---:R0:W-:Y:S04]  /*53d10*/  STL.64 [R1+0x4fb8], R20 ;  /* 0x004fb81401007387 */ /* 0x0041e80000100a00 */
[----:B------:R-:W-:Y:S04]  /*53d20*/  STL [R1+0x4fec], R24 ;  /* 0x004fec1801007387 */ /* 0x000fe80000100800 */
[----:B0-----:R-:W2:Y:S04]  /*53d30*/  LDL.LU R20, [R1+0xbb0] ;  /* 0x000bb00001147983 */ /* 0x001ea80000300800 */
[----:B------:R-:W2:Y:S04]  /*53d40*/  LDL.LU R21, [R1+0xbb4] ;  /* 0x000bb40001157983 */ /* 0x000ea80000300800 */
        /* <DEDUP_REMOVED lines=8> */
[----:B0-----:R-:W4:Y:S04]  /*53dd0*/  LDL.LU R4, [R1+0xbf0] ;  /* 0x000bf00001047983 */ /* 0x001f280000300800 */
[----:B------:R-:W4:Y:S04]  /*53de0*/  LDL.LU R5, [R1+0xbf4] ;  /* 0x000bf40001057983 */ /* 0x000f280000300800 */
[----:B------:R-:W4:Y:S04]  /*53df0*/  LDL.LU R6, [R1+0xbf8] ;  /* 0x000bf80001067983 */ /* 0x000f280000300800 */
[----:B------:R-:W4:Y:S04]  /*53e00*/  LDL.LU R7, [R1+0xbfc] ;  /* 0x000bfc0001077983 */ /* 0x000f280000300800 */
[----:B------:R-:W2:Y:S04]  /*53e10*/  LDL.LU R24, [R1+0x1664] ;  /* 0x0016640001187983 */ /* 0x000ea80000300800 */
[----:B------:R-:W2:Y:S04]  /*53e20*/  LDL.LU R29, [R1+0x1660] ;  /* 0x00166000011d7983 */ /* 0x000ea80000300800 */
[----:B------:R-:W2:Y:S04]  /*53e30*/  LDL.LU R28, [R1+0x166c] ;  /* 0x00166c00011c7983 */ /* 0x000ea80000300800 */
[----:B------:R-:W2:Y:S04]  /*53e40*/  LDL.LU R27, [R1+0x1668] ;  /* 0x00166800011b7983 */ /* 0x000ea80000300800 */
[----:B------:R-:W2:Y:S04]  /*53e50*/  LDL.LU R2, [R1+0x1674] ;  /* 0x0016740001027983 */ /* 0x000ea80000300800 */
[----:B------:R-:W2:Y:S01]  /*53e60*/  LDL.LU R26, [R1+0x1670] ;  /* 0x00167000011a7983 */ /* 0x000ea20000300800 */
[----:B------:R-:W-:-:S03]  /*53e70*/  IMAD.MOV.U32 R25, RZ, RZ, R0 ;  /* 0x000000ffff197224 */ /* 0x000fc600078e0000 */
[----:B--2---:R-:W-:Y:S04]  /*53e80*/  STL.64 [R1+0x4ff8], R26 ;  /* 0x004ff81a01007387 */ /* 0x004fe80000100a00 */
[----:B------:R0:W-:Y:S04]  /*53e90*/  STL.64 [R1+0x4ff0], R24 ;  /* 0x004ff01801007387 */ /* 0x0001e80000100a00 */
[----:B0-----:R-:W2:Y:S04]  /*53ea0*/  LDL.LU R24, [R1+0xbc0] ;  /* 0x000bc00001187983 */ /* 0x001ea80000300800 */
[----:B------:R-:W2:Y:S04]  /*53eb0*/  LDL.LU R25, [R1+0xbc4] ;  /* 0x000bc40001197983 */ /* 0x000ea80000300800 */
[----:B------:R-:W2:Y:S04]  /*53ec0*/  LDL.LU R26, [R1+0xbc8] ;  /* 0x000bc800011a7983 */ /* 0x000ea80000300800 */
[----:B------:R-:W2:Y:S01]  /*53ed0*/  LDL.LU R27, [R1+0xbcc] ;  /* 0x000bcc00011b7983 */ /* 0x000ea20000300800 */
[C---:B----4-:R-:W-:Y:S03]  /*53ee0*/  HMMA.16816.F32 R4, R12.reuse, R10, R4 ;  /* 0x0000000a0c04723c */ /* 0x050fe60000001804 */
[----:B--2---:R-:W-:Y:S04]  /*53ef0*/  STL.64 [R1+0x5008], R26 ;  /* 0x0050081a01007387 */ /* 0x004fe80000100a00 */
[----:B------:R0:W-:Y:S04]  /*53f00*/  STL.64 [R1+0x5000], R24 ;  /* 0x0050001801007387 */ /* 0x0001e80000100a00 */
        /* <DEDUP_REMOVED lines=57> */
[----:B------:R-:W4:Y:S04]  /*542a0*/  LDL.LU R28, [R1+0x4fe8] ;  /* 0x004fe800011c7983 */ /* 0x000f280000300800 */
[----:B------:R-:W3:Y:S04]  /*542b0*/  LDL.LU R2, [R1+0x4fe4] ;  /* 0x004fe40001027983 */ /* 0x000ee80000300800 */
[----:B------:R-:W3:Y:S02]  /*542c0*/  LDL.LU R3, [R1+0x4fe0] ;  /* 0x004fe00001037983 */ /* 0x000ee40000300800 */
[----:B---3--:R-:W-:Y:S02]  /*542d0*/  HMMA.16816.F32 R12, R12, R2, R20 ;  /* 0x000000020c0c723c */ /* 0x008fe40000001814 */
        /* <DEDUP_REMOVED lines=8> */
[----:B------:R-:W4:Y:S06]  /*54360*/  LDL.LU R29, [R1+0x4fc8] ;  /* 0x004fc800011d7983 */ /* 0x000f2c0000300800 */
[----:B--2---:R-:W-:Y:S01]  /*54370*/  HMMA.16816.F32 R24, R12, R24, R20 ;  /* 0x000000180c18723c */ /* 0x004fe20000001814 */
        /* <DEDUP_REMOVED lines=19> */
[----:B------:R-:W3:-:S13]  /*544b0*/  LDL.LU.64 R20, [R1+0x4f70] ;  /* 0x004f700001147983 */ /* 0x000eda0000300a00 */
[----:B------:R-:W-:Y:S04]  /*544c0*/  STL.64 [R1+0x1990], R24 ;  /* 0x0019901801007387 */ /* 0x000fe80000100a00 */
[----:B------:R0:W-:Y:S04]  /*544d0*/  STL.64 [R1+0x1998], R26 ;  /* 0x0019981a01007387 */ /* 0x0001e80000100a00 */
[----:B0-----:R-:W2:Y:S04]  /*544e0*/  LDL.LU.64 R26, [R1+0x4f68] ;  /* 0x004f6800011a7983 */ /* 0x001ea80000300a00 */
[----:B------:R-:W3:Y:S01]  /*544f0*/  LDL.LU.64 R24, [R1+0x4f60] ;  /* 0x004f600001187983 */ /* 0x000ee20000300a00 */
[----:B----4-:R-:W-:-:S15]  /*54500*/  HMMA.16816.F32 R4, R12, R28, R4 ;  /* 0x0000001c0c04723c */ /* 0x010fde0000001804 */
[----:B------:R-:W-:-:S04]  /*54510*/  NOP ;  /* 0x0000000000007918 */ /* 0x000fc80000000000 */
[----:B------:R-:W-:Y:S04]  /*54520*/  STL.64 [R1+0x1980], R4 ;  /* 0x0019800401007387 */ /* 0x000fe80000100a00 */
[----:B------:R2:W-:Y:S02]  /*54530*/  STL.64 [R1+0x1988], R6 ;  /* 0x0019880601007387 */ /* 0x0005e40000100a00 */
[C---:B--2---:R-:W-:Y:S08]  /*54540*/  HMMA.16816.F32 R4, R12.reuse, R26, R8 ;  /* 0x0000001a0c04723c */ /* 0x044ff00000001808 */
[C---:B---3--:R-:W-:Y:S11]  /*54550*/  HMMA.16816.F32 R8, R12.reuse, R24, R16 ;  /* 0x000000180c08723c */ /* 0x048ff60000001810 */
[----:B------:R0:W-:Y:S04]  /*54560*/  STL.64 [R1+0x1970], R4 ;  /* 0x0019700401007387 */ /* 0x0001e80000100a00 */
[----:B------:R1:W-:Y:S04]  /*54570*/  STL.64 [R1+0x1978], R6 ;  /* 0x0019780601007387 */ /* 0x0003e80000100a00 */
[----:B0-----:R-:W2:Y:S04]  /*54580*/  LDL.LU R4, [R1+0xaf0] ;  /* 0x000af00001047983 */ /* 0x001ea80000300800 */
[----:B------:R0:W-:Y:S04]  /*54590*/  STL.64 [R1+0x1960], R8 ;  /* 0x0019600801007387 */ /* 0x0001e80000100a00 */
[----:B------:R3:W-:Y:S04]  /*545a0*/  STL.64 [R1+0x1968], R10 ;  /* 0x0019680a01007387 */ /* 0x0007e80000100a00 */
[----:B------:R-:W2:Y:S04]  /*545b0*/  LDL.LU R5, [R1+0xaf4] ;  /* 0x000af40001057983 */ /* 0x000ea80000300800 */
[----:B-1----:R-:W4:Y:S04]  /*545c0*/  LDL.LU R6, [R1+0xaf8] ;  /* 0x000af80001067983 */ /* 0x002f280000300800 */
[----:B------:R-:W4:Y:S04]  /*545d0*/  LDL.LU R7, [R1+0xafc] ;  /* 0x000afc0001077983 */ /* 0x000f280000300800 */
[----:B0-----:R-:W2:Y:S04]  /*545e0*/  LDL.LU R8, [R1+0xb10] ;  /* 0x000b100001087983 */ /* 0x001ea80000300800 */
[----:B------:R-:W2:Y:S04]  /*545f0*/  LDL.LU R9, [R1+0xb14] ;  /* 0x000b140001097983 */ /* 0x000ea80000300800 */
[----:B---3--:R-:W3:Y:S04]  /*54600*/  LDL.LU R10, [R1+0xb18] ;  /* 0x000b1800010a7983 */ /* 0x008ee80000300800 */
        /* <DEDUP_REMOVED lines=11> */
[----:B---3--:R-:W-:Y:S04]  /*546c0*/  STL.64 [R1+0x4f38], R10 ;  /* 0x004f380a01007387 */ /* 0x008fe80000100a00 */
[----:B------:R0:W-:Y:S04]  /*546d0*/  STL.64 [R1+0x4f30], R8 ;  /* 0x004f300801007387 */ /* 0x0001e80000100a00 */
[----:B0-----:R-:W3:Y:S04]  /*546e0*/  LDL.LU R8, [R1+0xb20] ;  /* 0x000b200001087983 */ /* 0x001ee80000300800 */
[----:B------:R-:W3:Y:S04]  /*546f0*/  LDL.LU R9, [R1+0xb24] ;  /* 0x000b240001097983 */ /* 0x000ee80000300800 */
[----:B------:R-:W3:Y:S04]  /*54700*/  LDL.LU R10, [R1+0xb28] ;  /* 0x000b2800010a7983 */ /* 0x000ee80000300800 */
[----:B------:R-:W3:Y:S04]  /*54710*/  LDL.LU R11, [R1+0xb2c] ;  /* 0x000b2c00010b7983 */ /* 0x000ee80000300800 */
[----:B----4-:R-:W-:Y:S04]  /*54720*/  STL.64 [R1+0x4f18], R6 ;  /* 0x004f180601007387 */ /* 0x010fe80000100a00 */
[----:B------:R0:W-:Y:S04]  /*54730*/  STL.64 [R1+0x4f10], R4 ;  /* 0x004f100401007387 */ /* 0x0001e80000100a00 */
[----:B0-----:R-:W4:Y:S04]  /*54740*/  LDL.LU R4, [R1+0xb00] ;  /* 0x000b000001047983 */ /* 0x001f280000300800 */
[----:B------:R-:W4:Y:S04]  /*54750*/  LDL.LU R5, [R1+0xb04] ;  /* 0x000b040001057983 */ /* 0x000f280000300800 */
[----:B------:R-:W4:Y:S04]  /*54760*/  LDL.LU R6, [R1+0xb08] ;  /* 0x000b080001067983 */ /* 0x000f280000300800 */
[----:B------:R-:W4:Y:S04]  /*54770*/  LDL.LU R7, [R1+0xb0c] ;  /* 0x000b0c0001077983 */ /* 0x000f280000300800 */
[----:B------:R-:W2:Y:S04]  /*54780*/  LDL.LU R0, [R1+0x1698] ;  /* 0x0016980001007983 */ /* 0x000ea80000300800 */
[----:B------:R0:W-:Y:S04]  /*54790*/  STL.64 [R1+0x4ea0], R26 ;  /* 0x004ea01a01007387 */ /* 0x0001e80000100a00 */
[----:B0-----:R-:W2:Y:S04]  /*547a0*/  LDL.64 R26, [R1+0x18] ;  /* 0x00001800011a7983 */ /* 0x001ea80000100a00 */
[----:B------:R0:W-:Y:S04]  /*547b0*/  STL.64 [R1+0x4e98], R24 ;  /* 0x004e981801007387 */ /* 0x0001e80000100a00 */
[----:B0-----:R-:W3:Y:S04]  /*547c0*/  LDL.LU R24, [R1+0x1690] ;  /* 0x0016900001187983 */ /* 0x001ee80000300800 */
[----:B------:R-:W3:Y:S04]  /*547d0*/  LDL.LU R25, [R1+0x169c] ;  /* 0x00169c0001197983 */ /* 0x000ee80000300800 */
[----:B--2---:R-:W-:Y:S04]  /*547e0*/  STL.64 [R1+0x4ee8], R26 ;  /* 0x004ee81a01007387 */ /* 0x004fe80000100a00 */
[----:B---3--:R0:W-:Y:S04]  /*547f0*/  STL.64 [R1+0x4ee0], R24 ;  /* 0x004ee01801007387 */ /* 0x0081e80000100a00 */
[----:B0-----:R-:W2:Y:S04]  /*54800*/  LDL.LU R24, [R1+0xad0] ;  /* 0x000ad00001187983 */ /* 0x001ea80000300800 */
[----:B------:R-:W2:Y:S04]  /*54810*/  LDL.LU R25, [R1+0xad4] ;  /* 0x000ad40001197983 */ /* 0x000ea80000300800 */
[----:B------:R-:W3:Y:S04]  /*54820*/  LDL.LU R26, [R1+0xad8] ;  /* 0x000ad800011a7983 */ /* 0x000ee80000300800 */
[----:B------:R-:W3:Y:S01]  /*54830*/  LDL.LU R27, [R1+0xadc] ;  /* 0x000adc00011b7983 */ /* 0x000ee20000300800 */
[C---:B------:R-:W-:Y:S03]  /*54840*/  HMMA.16816.F32 R16, R12.reuse, R22, R16 ;  /* 0x000000160c10723c */ /* 0x040fe60000001810 */
[----:B---3--:R-:W-:Y:S04]  /*54850*/  STL.64 [R1+0x4ef8], R26 ;  /* 0x004ef81a01007387 */ /* 0x008fe80000100a00 */
[----:B--2---:R0:W-:Y:S04]  /*54860*/  STL.64 [R1+0x4ef0], R24 ;  /* 0x004ef01801007387 */ /* 0x0041e80000100a00 */
[----:B0-----:R-:W2:Y:S04]  /*54870*/  LDL.LU R24, [R1+0xae0] ;  /* 0x000ae00001187983 */ /* 0x001ea80000300800 */
[----:B------:R-:W2:Y:S04]  /*54880*/  LDL.LU R25, [R1+0xae4] ;  /* 0x000ae40001197983 */ /* 0x000ea80000300800 */
[----:B------:R-:W2:Y:S04]  /*54890*/  LDL.LU R26, [R1+0xae8] ;  /* 0x000ae800011a7983 */ /* 0x000ea80000300800 */
[----:B------:R-:W2:Y:S04]  /*548a0*/  LDL.LU R27, [R1+0xaec] ;  /* 0x000aec00011b7983 */ /* 0x000ea80000300800 */
        /* <DEDUP_REMOVED lines=26> */
[----:B0-----:R-:W4:Y:S04]  /*54a50*/  LDL.LU.64 R10, [R1+0x4f28] ;  /* 0x004f2800010a7983 */ /* 0x001f280000300a00 */
[----:B------:R-:W2:Y:S04]  /*54a60*/  LDL.LU.64 R8, [R1+0x4f20] ;  /* 0x004f200001087983 */ /* 0x000ea80000300a00 */
[----:B------:R-:W-:Y:S04]  /*54a70*/  STL.64 [R1+0x4e60], R18 ;  /* 0x004e601201007387 */ /* 0x000fe80000100a00 */
[----:B------:R0:W-:Y:S04]  /*54a80*/  STL.64 [R1+0x4e58], R16 ;  /* 0x004e581001007387 */ /* 0x0001e80000100a00 */
[----:B0-----:R-:W3:Y:S04]  /*54a90*/  LDL.LU R16, [R1+0x2d0] ;  /* 0x0002d00001107983 */ /* 0x001ee80000300800 */
[----:B------:R-:W3:Y:S04]  /*54aa0*/  LDL.LU R17, [R1+0x2d4] ;  /* 0x0002d40001117983 */ /* 0x000ee80000300800 */
[----:B------:R-:W3:Y:S04]  /*54ab0*/  LDL.LU R18, [R1+0x2d8] ;  /* 0x0002d80001127983 */ /* 0x000ee80000300800 */
[----:B------:R-:W3:Y:S01]  /*54ac0*/  LDL.LU R19, [R1+0x2dc] ;  /* 0x0002dc0001137983 */ /* 0x000ee20000300800 */
        /* <DEDUP_REMOVED lines=15> */
[----:B------:R0:W-:Y:S04]  /*54bc0*/  STL.64 [R1+0x4e38], R8 ;  /* 0x004e380801007387 */ /* 0x0001e80000100a00 */
[----:B0-----:R-:W3:Y:S04]  /*54bd0*/  LDL.LU R8, [R1+0x1680] ;  /* 0x0016800001087983 */ /* 0x001ee80000300800 */
[----:B------:R-:W3:Y:S01]  /*54be0*/  LDL.LU R9, [R1+0x168c] ;  /* 0x00168c0001097983 */ /* 0x000ee20000300800 */
        /* <DEDUP_REMOVED lines=12> */
[----:B------:R0:W-:Y:S04]  /*54cb0*/  STL.64 [R1+0x4e30], R6 ;  /* 0x004e300601007387 */ /* 0x0001e80000100a00 */
[----:B0-----:R-:W2:Y:S01]  /*54cc0*/  LDL.LU R7, [R1+0x1684] ;  /* 0x0016840001077983 */ /* 0x001ea20000300800 */
[----:B---3--:R-:W-:Y:S03]  /*54cd0*/  HMMA.16816.F32 R12, R12, R2, R16 ;  /* 0x000000020c0c723c */ /* 0x008fe60000001810 */
[----:B------:R0:W-:Y:S04]  /*54ce0*/  STL.64 [R1+0x4e28], R4 ;  /* 0x004e280401007387 */ /* 0x0001e80000100a00 */
[----:B------:R-:W-:Y:S04]  /*54cf0*/  STL [R1+0x4e1c], R2 ;  /* 0x004e1c0201007387 */ /* 0x000fe80000100800 */
[----:B------:R-:W-:Y:S01]  /*54d00*/  STL [R1+0x4e18], R3 ;  /* 0x004e180301007387 */ /* 0x000fe20000100800 */
[----:B0-----:R-:W-:-:S07]  /*54d10*/  IMAD R5, R10, 0x100, R9 ;  /* 0x000001000a057824 */ /* 0x001fce00078e0209 */
[----:B------:R0:W-:Y:S04]  /*54d20*/  STL.64 [R1+0x10e0], R12 ;  /* 0x0010e00c01007387 */ /* 0x0001e80000100a00 */
[----:B------:R1:W-:Y:S01]  /*54d30*/  STL.64 [R1+0x10e8], R14 ;  /* 0x0010e80e01007387 */ /* 0x0003e20000100a00 */
[----:B0-----:R-:W-:Y:S01]  /*54d40*/  F2FP.F16.E4M3.UNPACK_B R13, R5 ;  /* 0x00000005ff0d723e */ /* 0x001fe200020006ff */
[----:B----4-:R-:W-:Y:S02]  /*54d50*/  IMAD R4, R24, 0x100, R11 ;  /* 0x0000010018047824 */ /* 0x010fe400078e020b */
[----:B------:R-:W-:-:S03]  /*54d60*/  IMAD R0, R0, 0x100, R25 ;  /* 0x0000010000007824 */ /* 0x000fc600078e0219 */
[----:B-1----:R-:W-:Y:S02]  /*54d70*/  F2FP.F16.E4M3.UNPACK_B R14, R4 ;  /* 0x00000004ff0e723e */ /* 0x002fe400020006ff */
[----:B------:R-:W-:Y:S01]  /*54d80*/  F2FP.F16.E4M3.UNPACK_B R15, R0 ;  /* 0x00000000ff0f723e */ /* 0x000fe200020006ff */
[----:B--2---:R-:W-:-:S05]  /*54d90*/  IMAD R8, R8, 0x100, R7 ;  /* 0x0000010008087824 */ /* 0x004fca00078e0207 */
[----:B------:R-:W-:-:S07]  /*54da0*/  F2FP.F16.E4M3.UNPACK_B R12, R8 ;  /* 0x00000008ff0c723e */ /* 0x000fce00020006ff */
[----:B------:R-:W-:Y:S01]  /*54db0*/  HMMA.16816.F32 R4, R12, R26, R20 ;  /* 0x0000001a0c04723c */ /* 0x000fe20000001814 */
[----:B------:R-:W-:Y:S02]  /*54dc0*/  IMAD.MOV.U32 R2, RZ, RZ, R26 ;  /* 0x000000ffff027224 */ /* 0x000fe400078e001a */
[----:B------:R-:W-:-:S15]  /*54dd0*/  IMAD.MOV.U32 R0, RZ, RZ, R27 ;  /* 0x000000ffff007224 */ /* 0x000fde00078e001b */
[----:B------:R-:W-:Y:S01]  /*54de0*/  NOP ;  /* 0x0000000000007918 */ /* 0x000fe20000000000 */
[----:B------:R-:W-:Y:S04]  /*54df0*/  STL.64 [R1+0x18d0], R4 ;  /* 0x0018d00401007387 */ /* 0x000fe80000100a00 */
[----:B------:R0:W-:Y:S04]  /*54e00*/  STL.64 [R1+0x18d8], R6 ;  /* 0x0018d80601007387 */ /* 0x0001e80000100a00 */
        /* <DEDUP_REMOVED lines=8> */
[----:B------:R-:W2:Y:S04]  /*54e90*/  LDL.LU R24, [R1+0xa80] ;  /* 0x000a800001187983 */ /* 0x000ea80000300800 */
[----:B------:R-:W2:Y:S04]  /*54ea0*/  LDL.LU R25, [R1+0xa84] ;  /* 0x000a840001197983 */ /* 0x000ea80000300800 */
[----:B------:R-:W2:Y:S04]  /*54eb0*/  LDL.LU R26, [R1+0xa88] ;  /* 0x000a8800011a7983 */ /* 0x000ea80000300800 */
[----:B------:R-:W2:Y:S04]  /*54ec0*/  LDL.LU R27, [R1+0xa8c] ;  /* 0x000a8c00011b7983 */ /* 0x000ea80000300800 */
[----:B--2---:R1:W-:Y:S04]  /*54ed0*/  STL.64 [R1+0x4eb0], R26 ;  /* 0x004eb01a01007387 */ /* 0x0043e80000100a00 */
[----:B0-----:R-:W2:Y:S04]  /*54ee0*/  LDL R6, [R1+0x8] ;  /* 0x0000080001067983 */ /* 0x001ea80000100800 */
[----:B------:R-:W2:Y:S04]  /*54ef0*/  LDL R7, [R1+0xc] ;  /* 0x00000c0001077983 */ /* 0x000ea80000100800 */
[----:B------:R-:W2:Y:S04]  /*54f00*/  LDL.64 R4, [R1+0x10] ;  /* 0x0000100001047983 */ /* 0x000ea80000100a00 */
[----:B-1----:R-:W2:Y:S04]  /*54f10*/  LDL R26, [R1] ;  /* 0x00000000011a7983 */ /* 0x002ea80000100800 */
[----:B------:R-:W2:Y:S04]  /*54f20*/  LDL R27, [R1+0x4] ;  /* 0x00000400011b7983 */ /* 0x000ea80000100800 */
[----:B------:R0:W-:Y:S04]  /*54f30*/  STL.64 [R1+0x4ea8], R24 ;  /* 0x004ea81801007387 */ /* 0x0001e80000100a00 */
[----:B--2---:R1:W-:Y:S04]  /*54f40*/  STL.64 [R1+0x4ec8], R26 ;  /* 0x004ec81a01007387 */ /* 0x0043e80000100a00 */
[----:B0-----:R-:W2:Y:S04]  /*54f50*/  LDL.LU R24, [R1+0xaa0] ;  /* 0x000aa00001187983 */ /* 0x001ea80000300800 */
[----:B------:R-:W2:Y:S04]  /*54f60*/  LDL.LU R25, [R1+0xaa4] ;  /* 0x000aa40001197983 */ /* 0x000ea80000300800 */
[----:B-1----:R-:W2:Y:S04]  /*54f70*/  LDL.LU R26, [R1+0xaa8] ;  /* 0x000aa800011a7983 */ /* 0x002ea80000300800 */
        /* <DEDUP_REMOVED lines=8> */
[----:B----4-:R0:W-:Y:S04]  /*55000*/  STL.64 [R1+0x4e88], R20 ;  /* 0x004e881401007387 */ /* 0x0101e80000100a00 */
[----:B0-----:R-:W4:Y:S04]  /*55010*/  LDL.LU R20, [R1+0xa70] ;  /* 0x000a700001147983 */ /* 0x001f280000300800 */
        /* <DEDUP_REMOVED lines=15> */
[----:B------:R-:W4:Y:S04]  /*55110*/  LDL.LU R8, [R1+0xa20] ;  /* 0x000a200001087983 */ /* 0x000f280000300800 */
[----:B------:R-:W4:Y:S04]  /*55120*/  LDL.LU R9, [R1+0xa24] ;  /* 0x000a240001097983 */ /* 0x000f280000300800 */
[----:B------:R-:W2:Y:S04]  /*55130*/  LDL.LU R10, [R1+0xa28] ;  /* 0x000a2800010a7983 */ /* 0x000ea80000300800 */
[----:B------:R-:W2:Y:S01]  /*55140*/  LDL.LU R11, [R1+0xa2c] ;  /* 0x000a2c00010b7983 */ /* 0x000ea20000300800 */
[----:B------:R-:W-:Y:S03]  /*55150*/  HMMA.16816.F32 R24, R12, R4, R24 ;  /* 0x000000040c18723c */ /* 0x000fe60000001818 */
        /* <DEDUP_REMOVED lines=8> */
[----:B0-----:R-:W4:Y:S04]  /*551e0*/  LDL.LU.64 R26, [R1+0x4ed8] ;  /* 0x004ed800011a7983 */ /* 0x001f280000300a00 */
[----:B------:R-:W4:Y:S01]  /*551f0*/  LDL.LU.64 R24, [R1+0x4ed0] ;  /* 0x004ed00001187983 */ /* 0x000f220000300a00 */
[----:B------:R-:W-:-:S02]  /*55200*/  IMAD.MOV.U32 R3, RZ, RZ, R5 ;  /* 0x000000ffff037224 */ /* 0x000fc400078e0005 */
[----:B----4-:R-:W-:Y:S01]  /*55210*/  HMMA.16816.F32 R4, R12, R6, R24 ;  /* 0x000000060c04723c */ /* 0x010fe20000001818 */
[----:B------:R-:W4:-:S15]  /*55220*/  LDL.LU.64 R26, [R1+0x4ec8] ;  /* 0x004ec800011a7983 */ /* 0x000f1e0000300a00 */
[----:B------:R-:W-:-:S03]  /*55230*/  NOP ;  /* 0x0000000000007918 */ /* 0x000fc60000000000 */
[----:B------:R0:W-:Y:S04]  /*55240*/  STL.64 [R1+0x18b0], R4 ;  /* 0x0018b00401007387 */ /* 0x0001e80000100a00 */
[----:B------:R1:W-:Y:S04]  /*55250*/  STL.64 [R1+0x18b8], R6 ;  /* 0x0018b80601007387 */ /* 0x0003e80000100a00 */
[----:B0-----:R-:W2:Y:S04]  /*55260*/  LDL.LU R4, [R1+0xa10] ;  /* 0x000a100001047983 */ /* 0x001ea80000300800 */
[----:B------:R-:W2:Y:S04]  /*55270*/  LDL.LU R5, [R1+0xa14] ;  /* 0x000a140001057983 */ /* 0x000ea80000300800 */
[----:B-1----:R-:W2:Y:S04]  /*55280*/  LDL.LU R6, [R1+0xa18] ;  /* 0x000a180001067983 */ /* 0x002ea80000300800 */
[----:B------:R-:W2:Y:S01]  /*55290*/  LDL.LU R7, [R1+0xa1c] ;  /* 0x000a1c0001077983 */ /* 0x000ea20000300800 */
        /* <DEDUP_REMOVED lines=13> */
[----:B------:R0:W-:Y:S04]  /*55370*/  STL [R1+0x4e20], R28 ;  /* 0x004e201c01007387 */ /* 0x0001e80000100800 */
[----:B0-----:R-:W2:Y:S04]  /*55380*/  LDL.LU R28, [R1+0x16a0] ;  /* 0x0016a000011c7983 */ /* 0x001ea80000300800 */
[----:B------:R0:W-:Y:S04]  /*55390*/  STL [R1+0x4e00], R29 ;  /* 0x004e001d01007387 */ /* 0x0001e80000100800 */
[----:B0-----:R-:W2:Y:S01]  /*553a0*/  LDL.LU R29, [R1+0x16a4] ;  /* 0x0016a400011d7983 */ /* 0x001ea20000300800 */
        /* <DEDUP_REMOVED lines=16> */
[----:B------:R-:W4:Y:S04]  /*554b0*/  LDL.LU R26, [R1+0x9e8] ;  /* 0x0009e800011a7983 */ /* 0x000f280000300800 */
[----:B------:R-:W4:Y:S01]  /*554c0*/  LDL.LU R27, [R1+0x9ec] ;  /* 0x0009ec00011b7983 */ /* 0x000f220000300800 */
        /* <DEDUP_REMOVED lines=41> */
[----:B------:R-:W4:Y:S01]  /*55760*/  LDL.LU.64 R4, [R1+0x4e28] ;  /* 0x004e280001047983 */ /* 0x000f220000300a00 */
[----:B---3--:R-:W-:Y:S03]  /*55770*/  HMMA.16816.F32 R16, R12, R8, R16 ;  /* 0x000000080c10723c */ /* 0x008fe60000001810 */
[----:B------:R-:W-:Y:S04]  /*55780*/  STL.64 [R1+0x4d70], R10 ;  /* 0x004d700a01007387 */ /* 0x000fe80000100a00 */
[----:B------:R-:W-:-:S12]  /*55790*/  STL.64 [R1+0x4d68], R8 ;  /* 0x004d680801007387 */ /* 0x000fd80000100a00 */
[----:B------:R-:W-:Y:S04]  /*557a0*/  STL.64 [R1+0x1810], R16 ;  /* 0x0018101001007387 */ /* 0x000fe80000100a00 */
[----:B------:R2:W-:Y:S02]  /*557b0*/  STL.64 [R1+0x1818], R18 ;  /* 0x0018181201007387 */ /* 0x0005e40000100a00 */
[C---:B--2---:R-:W-:Y:S08]  /*557c0*/  HMMA.16816.F32 R16, R12.reuse, R6, R20 ;  /* 0x000000060c10723c */ /* 0x044ff00000001814 */
[----:B----4-:R-:W-:Y:S01]  /*557d0*/  HMMA.16816.F32 R8, R12, R4, R24 ;  /* 0x000000040c08723c */ /* 0x010fe20000001818 */
[----:B------:R0:W-:Y:S10]  /*557e0*/  STL.64 [R1+0x4d40], R6 ;  /* 0x004d400601007387 */ /* 0x0001f40000100a00 */
[----:B------:R-:W-:Y:S04]  /*557f0*/  STL.64 [R1+0x1800], R16 ;  /* 0x0018001001007387 */ /* 0x000fe80000100a00 */
[----:B------:R-:W-:Y:S04]  /*55800*/  STL.64 [R1+0x1808], R18 ;  /* 0x0018081201007387 */ /* 0x000fe80000100a00 */
[----:B------:R1:W-:Y:S04]  /*55810*/  STL.64 [R1+0x4d38], R4 ;  /* 0x004d380401007387 */ /* 0x0003e80000100a00 */
[----:B------:R-:W-:Y:S04]  /*55820*/  STL.64 [R1+0x17f0], R8 ;  /* 0x0017f00801007387 */ /* 0x000fe80000100a00 */
[----:B------:R-:W-:Y:S04]  /*55830*/  STL.64 [R1+0x17f8], R10 ;  /* 0x0017f80a01007387 */ /* 0x000fe80000100a00 */
[----:B------:R-:W2:Y:S04]  /*55840*/  LDL.LU R20, [R1+0x970] ;  /* 0x0009700001147983 */ /* 0x000ea80000300800 */
[----:B------:R-:W2:Y:S04]  /*55850*/  LDL.LU R21, [R1+0x974] ;  /* 0x0009740001157983 */ /* 0x000ea80000300800 */
[----:B------:R-:W3:Y:S04]  /*55860*/  LDL.LU R22, [R1+0x978] ;  /* 0x0009780001167983 */ /* 0x000ee80000300800 */
[----:B------:R-:W3:Y:S04]  /*55870*/  LDL.LU R23, [R1+0x97c] ;  /* 0x00097c0001177983 */ /* 0x000ee80000300800 */
[----:B0-----:R-:W4:Y:S04]  /*55880*/  LDL.64 R6, [R1] ;  /* 0x0000000001067983 */ /* 0x001f280000100a00 */
[----:B------:R-:W2:Y:S04]  /*55890*/  LDL.LU R24, [R1+0x990] ;  /* 0x0009900001187983 */ /* 0x000ea80000300800 */
[----:B------:R-:W2:Y:S04]  /*558a0*/  LDL.LU R25, [R1+0x994] ;  /* 0x0009940001197983 */ /* 0x000ea80000300800 */
[----:B------:R-:W2:Y:S04]  /*558b0*/  LDL.LU R26, [R1+0x998] ;  /* 0x00099800011a7983 */ /* 0x000ea80000300800 */
[----:B------:R-:W2:Y:S04]  /*558c0*/  LDL.LU R27, [R1+0x99c] ;  /* 0x00099c00011b7983 */ /* 0x000ea80000300800 */
[----:B-1----:R-:W2:Y:S04]  /*558d0*/  LDL.64 R4, [R1+0x8] ;  /* 0x0000080001047983 */ /* 0x002ea80000100a00 */
[----:B----4-:R-:W-:Y:S04]  /*558e0*/  STL.64 [R1+0x4dd0], R6 ;  /* 0x004dd00601007387 */ /* 0x010fe80000100a00 */
[----:B--2---:R-:W-:Y:S04]  /*558f0*/  STL.64 [R1+0x4dc8], R4 ;  /* 0x004dc80401007387 */ /* 0x004fe80000100a00 */
[----:B------:R-:W-:Y:S04]  /*55900*/  STL.64 [R1+0x4db0], R26 ;  /* 0x004db01a01007387 */ /* 0x000fe80000100a00 */
[----:B------:R0:W-:Y:S04]  /*55910*/  STL.64 [R1+0x4da8], R24 ;  /* 0x004da81801007387 */ /* 0x0001e80000100a00 */
[----:B0-----:R-:W2:Y:S04]  /*55920*/  LDL.LU R24, [R1+0x9a0] ;  /* 0x0009a00001187983 */ /* 0x001ea80000300800 */
[----:B------:R-:W2:Y:S04]  /*55930*/  LDL.LU R25, [R1+0x9a4] ;  /* 0x0009a40001197983 */ /* 0x000ea80000300800 */
[----:B------:R-:W4:Y:S04]  /*55940*/  LDL.LU R26, [R1+0x9a8] ;  /* 0x0009a800011a7983 */ /* 0x000f280000300800 */
[----:B------:R-:W4:Y:S04]  /*55950*/  LDL.LU R27, [R1+0x9ac] ;  /* 0x0009ac00011b7983 */ /* 0x000f280000300800 */
[----:B------:R-:W2:Y:S01]  /*55960*/  LDL R6, [R1+0x10] ;  /* 0x0000100001067983 */ /* 0x000ea20000100800 */
[----:B------:R-:W-:-:S05]  /*55970*/  IMAD.MOV.U32 R7, RZ, RZ, R3 ;  /* 0x000000ffff077224 */ /* 0x000fca00078e0003 */
[----:B--2---:R-:W-:Y:S04]  /*55980*/  STL.64 [R1+0x4de8], R6 ;  /* 0x004de80601007387 */ /* 0x004fe80000100a00 */
[----:B----4-:R-:W-:Y:S04]  /*55990*/  STL.64 [R1+0x4dc0], R26 ;  /* 0x004dc01a01007387 */ /* 0x010fe80000100a00 */
[----:B------:R0:W-:Y:S04]  /*559a0*/  STL.64 [R1+0x4db8], R24 ;  /* 0x004db81801007387 */ /* 0x0001e80000100a00 */
[----:B0-----:R-:W2:Y:S04]  /*559b0*/  LDL.LU R24, [R1+0x9b0] ;  /* 0x0009b00001187983 */ /* 0x001ea80000300800 */
[----:B------:R-:W2:Y:S04]  /*559c0*/  LDL.LU R25, [R1+0x9b4] ;  /* 0x0009b40001197983 */ /* 0x000ea80000300800 */
[----:B------:R-:W4:Y:S04]  /*559d0*/  LDL.LU R26, [R1+0x9b8] ;  /* 0x0009b800011a7983 */ /* 0x000f280000300800 */
[----:B------:R-:W4:Y:S01]  /*559e0*/  LDL.LU R27, [R1+0x9bc] ;  /* 0x0009bc00011b7983 */ /* 0x000f220000300800 */
[----:B------:R-:W-:-:S02]  /*559f0*/  IMAD R29, R28, 0x100, R29 ;  /* 0x000001001c1d7824 */ /* 0x000fc400078e021d */
[----:B------:R-:W-:Y:S01]  /*55a00*/  IMAD.MOV.U32 R4, RZ, RZ, R2 ;  /* 0x000000ffff047224 */ /* 0x000fe200078e0002 */
[----:B------:R-:W2:Y:S04]  /*55a10*/  LDL.LU R28, [R1+0x16ac] ;  /* 0x0016ac00011c7983 */ /* 0x000ea80000300800 */
[----:B------:R-:W3:Y:S04]  /*55a20*/  LDL.LU R7, [R1+0x16a8] ;  /* 0x0016a80001077983 */ /* 0x000ee80000300800 */
[----:B------:R-:W3:Y:S04]  /*55a30*/  LDL.LU R2, [R1+0x16b4] ;  /* 0x0016b40001027983 */ /* 0x000ee80000300800 */
[----:B------:R-:W3:Y:S01]  /*55a40*/  LDL.LU R6, [R1+0x16b0] ;  /* 0x0016b00001067983 */ /* 0x000ee20000300800 */
[----:B------:R-:W-:-:S03]  /*55a50*/  IMAD.MOV.U32 R5, RZ, RZ, R0 ;  /* 0x000000ffff057224 */ /* 0x000fc600078e0000 */
[----:B------:R-:W3:Y:S04]  /*55a60*/  LDL.LU R3, [R1+0x16bc] ;  /* 0x0016bc0001037983 */ /* 0x000ee80000300800 */
[----:B------:R-:W3:Y:S04]  /*55a70*/  LDL.LU R0, [R1+0x16b8] ;  /* 0x0016b80001007983 */ /* 0x000ee80000300800 */
[----:B----4-:R-:W-:Y:S04]  /*55a80*/  STL.64 [R1+0x4de0], R26 ;  /* 0x004de01a01007387 */ /* 0x010fe80000100a00 */
[----:B--2---:R0:W-:Y:S04]  /*55a90*/  STL.64 [R1+0x4dd8], R24 ;  /* 0x004dd81801007387 */ /* 0x0041e80000100a00 */
[----:B0-----:R-:W2:Y:S04]  /*55aa0*/  LDL.LU R24, [R1+0x9c0] ;  /* 0x0009c00001187983 */ /* 0x001ea80000300800 */
[----:B------:R-:W2:Y:S04]  /*55ab0*/  LDL.LU R25, [R1+0x9c4] ;  /* 0x0009c40001197983 */ /* 0x000ea80000300800 */
[----:B------:R-:W4:Y:S04]  /*55ac0*/  LDL.LU R26, [R1+0x9c8] ;  /* 0x0009c800011a7983 */ /* 0x000f280000300800 */
[----:B------:R-:W4:Y:S04]  /*55ad0*/  LDL.LU R27, [R1+0x9cc] ;  /* 0x0009cc00011b7983 */ /* 0x000f280000300800 */
[----:B----4-:R-:W-:Y:S04]  /*55ae0*/  STL.64 [R1+0x4df8], R26 ;  /* 0x004df81a01007387 */ /* 0x010fe80000100a00 */
[----:B--2---:R0:W-:Y:S04]  /*55af0*/  STL.64 [R1+0x4df0], R24 ;  /* 0x004df01801007387 */ /* 0x0041e80000100a00 */
[----:B0-----:R-:W2:Y:S04]  /*55b00*/  LDL.LU R24, [R1+0x9d0] ;  /* 0x0009d00001187983 */ /* 0x001ea80000300800 */
[----:B------:R-:W2:Y:S04]  /*55b10*/  LDL.LU R25, [R1+0x9d4] ;  /* 0x0009d40001197983 */ /* 0x000ea80000300800 */
[----:B------:R-:W4:Y:S04]  /*55b20*/  LDL.LU R26, [R1+0x9d8] ;  /* 0x0009d800011a7983 */ /* 0x000f280000300800 */
[----:B------:R-:W4:Y:S01]  /*55b30*/  LDL.LU R27, [R1+0x9dc] ;  /* 0x0009dc00011b7983 */ /* 0x000f220000300800 */
[----:B---3--:R-:W-:-:S02]  /*55b40*/  IMAD R7, R7, 0x100, R28 ;  /* 0x0000010007077824 */ /* 0x008fc400078e021c */
[----:B------:R-:W-:Y:S02]  /*55b50*/  IMAD R6, R6, 0x100, R2 ;  /* 0x0000010006067824 */ /* 0x000fe400078e0202 */
[----:B------:R-:W-:Y:S01]  /*55b60*/  IMAD R0, R0, 0x100, R3 ;  /* 0x0000010000007824 */ /* 0x000fe200078e0203 */
[----:B----4-:R-:W-:Y:S04]  /*55b70*/  STL.64 [R1+0x4e10], R26 ;  /* 0x004e101a01007387 */ /* 0x010fe80000100a00 */
[----:B--2---:R0:W-:Y:S04]  /*55b80*/  STL.64 [R1+0x4e08], R24 ;  /* 0x004e081801007387 */ /* 0x0041e80000100a00 */
        /* <DEDUP_REMOVED lines=20> */
[----:B------:R-:W2:Y:S02]  /*55cd0*/  LDL.LU R3, [R1+0x4e18] ;  /* 0x004e180001037983 */ /* 0x000ea40000300800 */
[----:B--2---:R-:W-:Y:S02]  /*55ce0*/  HMMA.16816.F32 R12, R12, R2, R24 ;  /* 0x000000020c0c723c */ /* 0x004fe40000001818 */
[----:B------:R-:W2:Y:S04]  /*55cf0*/  LDL.LU.64 R26, [R1+0x4e10] ;  /* 0x004e1000011a7983 */ /* 0x000ea80000300a00 */
[----:B------:R-:W2:Y:S04]  /*55d00*/  LDL.LU.64 R24, [R1+0x4e08] ;  /* 0x004e080001187983 */ /* 0x000ea80000300a00 */
        /* <DEDUP_REMOVED lines=60> */
[C---:B----4-:R-:W-:Y:S08]  /*560d0*/  HMMA.16816.F32 R8, R12.reuse, R22, R8 ;  /* 0x000000160c08723c */ /* 0x050ff00000001808 */
[C---:B--2---:R-:W-:Y:S11]  /*560e0*/  HMMA.16816.F32 R16, R12.reuse, R20, R16 ;  /* 0x000000140c10723c */ /* 0x044ff60000001810 */
[----:B------:R-:W-:Y:S04]  /*560f0*/  STL.64 [R1+0x1770], R8 ;  /* 0x0017700801007387 */ /* 0x000fe80000100a00 */
[----:B------:R0:W-:Y:S04]  /*56100*/  STL.64 [R1+0x1778], R10 ;  /* 0x0017780a01007387 */ /* 0x0001e80000100a00 */
[----:B0-----:R-:W2:Y:S04]  /*56110*/  LDL.LU.64 R10, [R1+0x4d70] ;  /* 0x004d7000010a7983 */ /* 0x001ea80000300a00 */
[----:B------:R-:W4:Y:S04]  /*56120*/  LDL.LU.64 R8, [R1+0x4d68] ;  /* 0x004d680001087983 */ /* 0x000f280000300a00 */
        /* <DEDUP_REMOVED lines=14> */
[----:B---3--:R-:W-:Y:S02]  /*56210*/  HMMA.16816.F32 R20, R12, R16, R24 ;  /* 0x000000100c14723c */ /* 0x008fe40000001818 */
[----:B------:R-:W-:Y:S04]  /*56220*/  STL.64 [R1+0x4c70], R18 ;  /* 0x004c701201007387 */ /* 0x000fe80000100a00 */
[----:B------:R0:W-:-:S13]  /*56230*/  STL.64 [R1+0x4c68], R16 ;  /* 0x004c681001007387 */ /* 0x0001da0000100a00 */
[----:B------:R-:W-:Y:S04]  /*56240*/  STL.64 [R1+0x1740], R20 ;  /* 0x0017401401007387 */ /* 0x000fe80000100a00 */
[----:B------:R-:W-:Y:S04]  /*56250*/  STL.64 [R1+0x1748], R22 ;  /* 0x0017481601007387 */ /* 0x000fe80000100a00 */
[----:B0-----:R-:W2:Y:S04]  /*56260*/  LDL.LU R16, [R1+0x870] ;  /* 0x0008700001107983 */ /* 0x001ea80000300800 */
[----:B------:R-:W2:Y:S04]  /*56270*/  LDL.LU R17, [R1+0x874] ;  /* 0x0008740001117983 */ /* 0x000ea80000300800 */
[----:B------:R-:W3:Y:S04]  /*56280*/  LDL.LU R18, [R1+0x878] ;  /* 0x0008780001127983 */ /* 0x000ee80000300800 */
[----:B------:R-:W3:Y:S01]  /*56290*/  LDL.LU R19, [R1+0x87c] ;  /* 0x00087c0001137983 */ /* 0x000ee20000300800 */
[----:B------:R-:W-:-:S02]  /*562a0*/  IMAD.MOV.U32 R2, RZ, RZ, R4 ;  /* 0x000000ffff027224 */ /* 0x000fc400078e0004 */
[----:B------:R-:W-:Y:S01]  /*562b0*/  IMAD.MOV.U32 R4, RZ, RZ, R6 ;  /* 0x000000ffff047224 */ /* 0x000fe200078e0006 */
[----:B---3--:R0:W-:Y:S04]  /*562c0*/  STL.64 [R1+0x4ca0], R18 ;  /* 0x004ca01201007387 */ /* 0x0081e80000100a00 */
[----:B--2---:R-:W-:Y:S04]  /*562d0*/  STL.64 [R1+0x4c98], R16 ;  /* 0x004c981001007387 */ /* 0x004fe80000100a00 */
[----:B------:R-:W2:Y:S04]  /*562e0*/  LDL.LU R24, [R1+0x8a0] ;  /* 0x0008a00001187983 */ /* 0x000ea80000300800 */
[----:B------:R-:W2:Y:S04]  /*562f0*/  LDL.LU R25, [R1+0x8a4] ;  /* 0x0008a40001197983 */ /* 0x000ea80000300800 */
[----:B------:R-:W3:Y:S04]  /*56300*/  LDL.LU R26, [R1+0x8a8] ;  /* 0x0008a800011a7983 */ /* 0x000ee80000300800 */
[----:B------:R-:W3:Y:S01]  /*56310*/  LDL.LU R27, [R1+0x8ac] ;  /* 0x0008ac00011b7983 */ /* 0x000ee20000300800 */
[----:B------:R-:W-:-:S02]  /*56320*/  IMAD.MOV.U32 R3, RZ, RZ, R7 ;  /* 0x000000ffff037224 */ /* 0x000fc400078e0007 */
[----:B0-----:R-:W-:Y:S02]  /*56330*/  IMAD.MOV.U32 R18, RZ, RZ, R4 ;  /* 0x000000ffff127224 */ /* 0x001fe400078e0004 */
[----:B------:R-:W-:Y:S01]  /*56340*/  IMAD.MOV.U32 R19, RZ, RZ, R3 ;  /* 0x000000ffff137224 */ /* 0x000fe200078e0003 */
[----:B---3--:R-:W-:Y:S04]  /*56350*/  STL.64 [R1+0x4cb0], R26 ;  /* 0x004cb01a01007387 */ /* 0x008fe80000100a00 */
[----:B--2---:R0:W-:Y:S04]  /*56360*/  STL.64 [R1+0x4ca8], R24 ;  /* 0x004ca81801007387 */ /* 0x0041e80000100a00 */
[----:B------:R1:W-:Y:S04]  /*56370*/  STL.64 [R1+0x4cb8], R18 ;  /* 0x004cb81201007387 */ /* 0x0003e80000100a00 */
        /* <DEDUP_REMOVED lines=8> */
[----:B-1----:R-:W2:Y:S01]  /*56400*/  LDL.64 R18, [R1+0x10] ;  /* 0x0000100001127983 */ /* 0x002ea20000100a00 */
[----:B------:R-:W-:-:S03]  /*56410*/  IMAD.MOV.U32 R17, RZ, RZ, R0 ;  /* 0x000000ffff117224 */ /* 0x000fc600078e0000 */
[----:B--2---:R-:W-:Y:S04]  /*56420*/  STL.64 [R1+0x4ce8], R18 ;  /* 0x004ce81201007387 */ /* 0x004fe80000100a00 */
[----:B------:R1:W-:Y:S04]  /*56430*/  STL.64 [R1+0x4ce0], R16 ;  /* 0x004ce01001007387 */ /* 0x0003e80000100a00 */
[----:B0-----:R-:W2:Y:S04]  /*56440*/  LDL.LU R24, [R1+0x8c0] ;  /* 0x0008c00001187983 */ /* 0x001ea80000300800 */
[----:B------:R-:W2:Y:S04]  /*56450*/  LDL.LU R25, [R1+0x8c4] ;  /* 0x0008c40001197983 */ /* 0x000ea80000300800 */
[----:B------:R-:W3:Y:S04]  /*56460*/  LDL.LU R26, [R1+0x8c8] ;  /* 0x0008c800011a7983 */ /* 0x000ee80000300800 */
[----:B------:R-:W3:Y:S04]  /*56470*/  LDL.LU R27, [R1+0x8cc] ;  /* 0x0008cc00011b7983 */ /* 0x000ee80000300800 */
        /* <DEDUP_REMOVED lines=16> */
[----:B--2---:R0:W-:Y:S04]  /*56580*/  STL [R1+0x4d14], R28 ;  /* 0x004d141c01007387 */ /* 0x0041e80000100800 */
[----:B0-----:R-:W2:Y:S04]  /*56590*/  LDL.LU R28, [R1+0x16c4] ;  /* 0x0016c400011c7983 */ /* 0x001ea80000300800 */
[----:B------:R-:W2:Y:S04]  /*565a0*/  LDL.LU R2, [R1+0x16d4] ;  /* 0x0016d40001027983 */ /* 0x000ea80000300800 */
[----:B------:R-:W2:Y:S04]  /*565b0*/  LDL.LU R3, [R1+0x16dc] ;  /* 0x0016dc0001037983 */ /* 0x000ea80000300800 */
[----:B------:R-:W2:Y:S04]  /*565c0*/  LDL.LU R0, [R1+0x16d8] ;  /* 0x0016d80001007983 */ /* 0x000ea80000300800 */
        /* <DEDUP_REMOVED lines=49> */
[----:B0-----:R-:W4:Y:S04]  /*568e0*/  LDL.LU.64 R18, [R1+0x4d30] ;  /* 0x004d300001127983 */ /* 0x001f280000300a00 */
[----:B------:R-:W4:Y:S01]  /*568f0*/  LDL.LU.64 R16, [R1+0x4d28] ;  /* 0x004d280001107983 */ /* 0x000f220000300a00 */
[----:B------:R-:W-:Y:S01]  /*56900*/  IMAD R29, R29, 0x100, R28 ;  /* 0x000001001d1d7824 */ /* 0x000fe200078e021c */
[----:B----4-:R-:W-:-:S15]  /*56910*/  HMMA.16816.F32 R16, R12, R4, R16 ;  /* 0x000000040c10723c */ /* 0x010fde0000001810 */
[----:B------:R-:W-:-:S04]  /*56920*/  NOP ;  /* 0x0000000000007918 */ /* 0x000fc80000000000 */
[----:B------:R-:W-:Y:S04]  /*56930*/  STL.64 [R1+0x1700], R16 ;  /* 0x0017001001007387 */ /* 0x000fe80000100a00 */
[----:B------:R0:W-:Y:S04]  /*56940*/  STL.64 [R1+0x1708], R18 ;  /* 0x0017081201007387 */ /* 0x0001e80000100a00 */
[----:B0-----:R-:W2:Y:S04]  /*56950*/  LDL.LU.64 R18, [R1+0x4d20] ;  /* 0x004d200001127983 */ /* 0x001ea80000300a00 */
[----:B------:R-:W2:Y:S04]  /*56960*/  LDL.LU.64 R16, [R1+0x4d18] ;  /* 0x004d180001107983 */ /* 0x000ea80000300a00 */
[----:B------:R0:W-:Y:S04]  /*56970*/  STL.64 [R1+0x4c30], R6 ;  /* 0x004c300601007387 */ /* 0x0001e80000100a00 */
[----:B0-----:R-:W4:Y:S04]  /*56980*/  LDL.64 R6, [R1+0x18] ;  /* 0x0000180001067983 */ /* 0x001f280000100a00 */
[----:B------:R0:W-:Y:S04]  /*56990*/  STL.64 [R1+0x4c28], R4 ;  /* 0x004c280401007387 */ /* 0x0001e80000100a00 */
[----:B0-----:R-:W2:Y:S04]  /*569a0*/  LDL.LU R5, [R1+0x16c8] ;  /* 0x0016c80001057983 */ /* 0x001ea80000300800 */
[----:B------:R-:W2:Y:S04]  /*569b0*/  LDL.LU R4, [R1+0x16d0] ;  /* 0x0016d00001047983 */ /* 0x000ea80000300800 */
[----:B------:R-:W3:Y:S01]  /*569c0*/  LDL.LU R28, [R1+0x4d14] ;  /* 0x004d1400011c7983 */ /* 0x000ee20000300800 */
[----:B------:R-:W-:-:S02]  /*569d0*/  IMAD R0, R0, 0x100, R3 ;  /* 0x0000010000007824 */ /* 0x000fc400078e0203 */
[----:B--2---:R-:W-:Y:S02]  /*569e0*/  IMAD R4, R4, 0x100, R2 ;  /* 0x0000010004047824 */ /* 0x004fe400078e0202 */
[----:B---3--:R-:W-:Y:S02]  /*569f0*/  IMAD R5, R5, 0x100, R28 ;  /* 0x0000010005057824 */ /* 0x008fe400078e021c */
[----:B------:R-:W2:Y:S04]  /*56a00*/  LDL.LU R28, [R1+0x4d10] ;  /* 0x004d1000011c7983 */ /* 0x000ea80000300800 */
[----:B------:R-:W3:Y:S04]  /*56a10*/  LDL.LU R2, [R1+0x4d0c] ;  /* 0x004d0c0001027983 */ /* 0x000ee80000300800 */
[----:B------:R-:W3:Y:S02]  /*56a20*/  LDL.LU R3, [R1+0x4d08] ;  /* 0x004d080001037983 */ /* 0x000ee40000300800 */
[----:B---3--:R-:W-:Y:S02]  /*56a30*/  HMMA.16816.F32 R12, R12, R2, R16 ;  /* 0x000000020c0c723c */ /* 0x008fe40000001810 */
[----:B------:R-:W4:Y:S04]  /*56a40*/  LDL.LU.64 R18, [R1+0x4d00] ;  /* 0x004d000001127983 */ /* 0x000f280000300a00 */
[----:B------:R-:W4:-:S13]  /*56a50*/  LDL.LU.64 R16, [R1+0x4cf8] ;  /* 0x004cf80001107983 */ /* 0x000f1a0000300a00 */
[----:B------:R0:W-:Y:S04]  /*56a60*/  STL.64 [R1+0x10c0], R12 ;  /* 0x0010c00c01007387 */ /* 0x0001e80000100a00 */
[----:B------:R1:W-:Y:S01]  /*56a70*/  STL.64 [R1+0x10c8], R14 ;  /* 0x0010c80e01007387 */ /* 0x0003e20000100a00 */
[----:B0-----:R-:W-:Y:S02]  /*56a80*/  F2FP.F16.E4M3.UNPACK_B R12, R29 ;  /* 0x0000001dff0c723e */ /* 0x001fe400020006ff */
[----:B------:R-:W-:Y:S02]  /*56a90*/  F2FP.F16.E4M3.UNPACK_B R13, R5 ;  /* 0x00000005ff0d723e */ /* 0x000fe400020006ff */
[----:B-1----:R-:W-:Y:S02]  /*56aa0*/  F2FP.F16.E4M3.UNPACK_B R14, R4 ;  /* 0x00000004ff0e723e */ /* 0x002fe400020006ff */
[----:B------:R-:W-:Y:S01]  /*56ab0*/  F2FP.F16.E4M3.UNPACK_B R15, R0 ;  /* 0x00000000ff0f723e */ /* 0x000fe200020006ff */
[----:B------:R-:W2:Y:S06]  /*56ac0*/  LDL.LU R29, [R1+0x4cf0] ;  /* 0x004cf000011d7983 */ /* 0x000eac0000300800 */
[----:B----4-:R-:W-:-:S15]  /*56ad0*/  HMMA.16816.F32 R16, R12, R6, R16 ;  /* 0x000000060c10723c */ /* 0x010fde0000001810 */
[----:B------:R-:W-:-:S04]  /*56ae0*/  NOP ;  /* 0x0000000000007918 */ /* 0x000fc80000000000 */
[----:B------:R-:W-:Y:S04]  /*56af0*/  STL.64 [R1+0x16f0], R16 ;  /* 0x0016f01001007387 */ /* 0x000fe80000100a00 */
[----:B------:R0:W-:Y:S04]  /*56b00*/  STL.64 [R1+0x16f8], R18 ;  /* 0x0016f81201007387 */ /* 0x0001e80000100a00 */
[----:B0-----:R-:W3:Y:S04]  /*56b10*/  LDL.LU.64 R18, [R1+0x4ce8] ;  /* 0x004ce80001127983 */ /* 0x001ee80000300a00 */
[----:B------:R-:W4:Y:S01]  /*56b20*/  LDL.LU.64 R16, [R1+0x4ce0] ;  /* 0x004ce00001107983 */ /* 0x000f220000300a00 */
[----:B---3--:R-:W-:-:S15]  /*56b30*/  HMMA.16816.F32 R24, R12, R18, R24 ;  /* 0x000000120c18723c */ /* 0x008fde0000001818 */
        /* <DEDUP_REMOVED lines=8> */
[----:B----4-:R-:W-:Y:S01]  /*56bc0*/  HMMA.16816.F32 R16, R12, R16, R24 ;  /* 0x000000100c10723c */ /* 0x010fe20000001818 */
[----:B------:R-:W3:Y:S04]  /*56bd0*/  LDL.LU.64 R26, [R1+0x4cc8] ;  /* 0x004cc800011a7983 */ /* 0x000ee80000300a00 */
[----:B------:R-:W3:-:S14]  /*56be0*/  LDL.LU.64 R24, [R1+0x4cc0] ;  /* 0x004cc00001187983 */ /* 0x000edc0000300a00 */
[----:B------:R-:W-:Y:S04]  /*56bf0*/  STL.64 [R1+0x16d0], R16 ;  /* 0x0016d01001007387 */ /* 0x000fe80000100a00 */
[----:B------:R0:W-:Y:S04]  /*56c00*/  STL.64 [R1+0x16d8], R18 ;  /* 0x0016d81201007387 */ /* 0x0001e80000100a00 */
[----:B0-----:R-:W3:Y:S02]  /*56c10*/  LDL.LU.64 R18, [R1+0x4cb8] ;  /* 0x004cb80001127983 */ /* 0x001ee40000300a00 */
[----:B---3--:R-:W-:Y:S02]  /*56c20*/  HMMA.16816.F32 R16, R12, R18, R24 ;  /* 0x000000120c10723c */ /* 0x008fe40000001818 */
[----:B------:R-:W2:Y:S04]  /*56c30*/  LDL.LU.64 R26, [R1+0x4cb0] ;  /* 0x004cb000011a7983 */ /* 0x000ea80000300a00 */
[----:B------:R-:W2:-:S13]  /*56c40*/  LDL.LU.64 R24, [R1+0x4ca8] ;  /* 0x004ca80001187983 */ /* 0x000e9a0000300a00 */
        /* <DEDUP_REMOVED lines=9> */
[----:B------:R-:W4:Y:S01]  /*56ce0*/  LDL.LU.64 R24, [R1+0x4c88] ;  /* 0x004c880001187983 */ /* 0x000f220000300a00 */
[----:B--2---:R-:W-:-:S15]  /*56cf0*/  HMMA.16816.F32 R20, R12, R26, R20 ;  /* 0x0000001a0c14723c */ /* 0x004fde0000001814 */
[----:B------:R-:W-:-:S04]  /*56d00*/  NOP ;  /* 0x0000000000007918 */ /* 0x000fc80000000000 */
[----:B------:R-:W-:Y:S04]  /*56d10*/  STL.64 [R1+0x16a0], R20 ;  /* 0x0016a01401007387 */ /* 0x000fe80000100a00 */
[----:B------:R0:W-:Y:S04]  /*56d20*/  STL.64 [R1+0x16a8], R22 ;  /* 0x0016a81601007387 */ /* 0x0001e80000100a00 */
[----:B0-----:R-:W3:Y:S01]  /*56d30*/  LDL.LU.64 R22, [R1+0x4c80] ;  /* 0x004c800001167983 */ /* 0x001ee20000300a00 */
[----:B----4-:R-:W-:Y:S03]  /*56d40*/  HMMA.16816.F32 R8, R12, R24, R8 ;  /* 0x000000180c08723c */ /* 0x010fe60000001808 */
[----:B------:R-:W2:Y:S04]  /*56d50*/  LDL.LU.64 R20, [R1+0x4c78] ;  /* 0x004c780001147983 */ /* 0x000ea80000300a00 */
[----:B------:R0:W-:-:S12]  /*56d60*/  STL.64 [R1+0x4bc0], R26 ;  /* 0x004bc01a01007387 */ /* 0x0001d80000100a00 */
[----:B------:R-:W-:Y:S04]  /*56d70*/  STL.64 [R1+0x1690], R8 ;  /* 0x0016900801007387 */ /* 0x000fe80000100a00 */
[----:B------:R-:W-:Y:S04]  /*56d80*/  STL.64 [R1+0x1698], R10 ;  /* 0x0016980a01007387 */ /* 0x000fe80000100a00 */
[----:B------:R1:W-:Y:S01]  /*56d90*/  STL.64 [R1+0x4bb8], R24 ;  /* 0x004bb81801007387 */ /* 0x0003e20000100a00 */
[----:B0-----:R-:W-:Y:S02]  /*56da0*/  IMAD.MOV.U32 R27, RZ, RZ, R5 ;  /* 0x000000ffff1b7224 */ /* 0x001fe400078e0005 */
[----:B------:R-:W-:-:S02]  /*56db0*/  IMAD.MOV.U32 R26, RZ, RZ, R6 ;  /* 0x000000ffff1a7224 */ /* 0x000fc400078e0006 */
[----:B------:R-:W-:Y:S02]  /*56dc0*/  IMAD.MOV.U32 R0, RZ, RZ, R7 ;  /* 0x000000ffff007224 */ /* 0x000fe400078e0007 */
[----:B-1----:R-:W-:Y:S01]  /*56dd0*/  IMAD.MOV.U32 R24, RZ, RZ, R4 ;  /* 0x000000ffff187224 */ /* 0x002fe200078e0004 */
[----:B---3--:R-:W-:-:S15]  /*56de0*/  HMMA.16816.F32 R8, R12, R22, R16 ;  /* 0x000000160c08723c */ /* 0x008fde0000001810 */
[----:B------:R-:W-:-:S04]  /*56df0*/  NOP ;  /* 0x0000000000007918 */ /* 0x000fc80000000000 */
[----:B------:R0:W-:Y:S04]  /*56e00*/  STL.64 [R1+0x1680], R8 ;  /* 0x0016800801007387 */ /* 0x0001e80000100a00 */
[----:B------:R1:W-:Y:S04]  /*56e10*/  STL.64 [R1+0x1688], R10 ;  /* 0x0016880a01007387 */ /* 0x0003e80000100a00 */
[----:B------:R-:W3:Y:S04]  /*56e20*/  LDL.LU R4, [R1+0x820] ;  /* 0x0008200001047983 */ /* 0x000ee80000300800 */
[----:B------:R-:W3:Y:S04]  /*56e30*/  LDL.LU R5, [R1+0x824] ;  /* 0x0008240001057983 */ /* 0x000ee80000300800 */
[----:B------:R-:W4:Y:S04]  /*56e40*/  LDL.LU R6, [R1+0x828] ;  /* 0x0008280001067983 */ /* 0x000f280000300800 */
[----:B------:R-:W4:Y:S04]  /*56e50*/  LDL.LU R7, [R1+0x82c] ;  /* 0x00082c0001077983 */ /* 0x000f280000300800 */
[----:B0-----:R-:W2:Y:S04]  /*56e60*/  LDL.LU R8, [R1+0x840] ;  /* 0x0008400001087983 */ /* 0x001ea80000300800 */
[----:B------:R-:W2:Y:S04]  /*56e70*/  LDL.LU R9, [R1+0x844] ;  /* 0x0008440001097983 */ /* 0x000ea80000300800 */
[----:B-1----:R-:W2:Y:S04]  /*56e80*/  LDL.LU R10, [R1+0x848] ;  /* 0x00084800010a7983 */ /* 0x002ea80000300800 */
[----:B------:R-:W2:Y:S04]  /*56e90*/  LDL.LU R11, [R1+0x84c] ;  /* 0x00084c00010b7983 */ /* 0x000ea80000300800 */
[----:B------:R-:W3:Y:S04]  /*56ea0*/  LDL.LU R16, [R1+0x860] ;  /* 0x0008600001107983 */ /* 0x000ee80000300800 */
[----:B------:R-:W3:Y:S04]  /*56eb0*/  LDL.LU R17, [R1+0x864] ;  /* 0x0008640001117983 */ /* 0x000ee80000300800 */
[----:B------:R-:W3:Y:S04]  /*56ec0*/  LDL.LU R18, [R1+0x868] ;  /* 0x0008680001127983 */ /* 0x000ee80000300800 */
[----:B------:R-:W3:Y:S01]  /*56ed0*/  LDL.LU R19, [R1+0x86c] ;  /* 0x00086c0001137983 */ /* 0x000ee20000300800 */
[----:B------:R-:W-:-:S03]  /*56ee0*/  IMAD.MOV.U32 R25, RZ, RZ, R0 ;  /* 0x000000ffff197224 */ /* 0x000fc600078e0000 */
[----:B--2---:R-:W-:Y:S04]  /*56ef0*/  STL.64 [R1+0x4c60], R10 ;  /* 0x004c600a01007387 */ /* 0x004fe80000100a00 */
[----:B------:R0:W-:Y:S04]  /*56f00*/  STL.64 [R1+0x4c58], R8 ;  /* 0x004c580801007387 */ /* 0x0001e80000100a00 */
[----:B0-----:R-:W2:Y:S04]  /*56f10*/  LDL.LU R8, [R1+0x850] ;  /* 0x0008500001087983 */ /* 0x001ea80000300800 */
[----:B------:R-:W2:Y:S04]  /*56f20*/  LDL.LU R9, [R1+0x854] ;  /* 0x0008540001097983 */ /* 0x000ea80000300800 */
[----:B------:R-:W2:Y:S04]  /*56f30*/  LDL.LU R10, [R1+0x858] ;  /* 0x00085800010a7983 */ /* 0x000ea80000300800 */
[----:B------:R-:W2:Y:S04]  /*56f40*/  LDL.LU R11, [R1+0x85c] ;  /* 0x00085c00010b7983 */ /* 0x000ea80000300800 */
[----:B----4-:R-:W-:Y:S04]  /*56f50*/  STL.64 [R1+0x4c40], R6 ;  /* 0x004c400601007387 */ /* 0x010fe80000100a00 */
[----:B---3--:R0:W-:Y:S04]  /*56f60*/  STL.64 [R1+0x4c38], R4 ;  /* 0x004c380401007387 */ /* 0x0081e80000100a00 */
[----:B0-----:R-:W3:Y:S04]  /*56f70*/  LDL.LU R4, [R1+0x830] ;  /* 0x0008300001047983 */ /* 0x001ee80000300800 */
[----:B------:R-:W3:Y:S04]  /*56f80*/  LDL.LU R5, [R1+0x834] ;  /* 0x0008340001057983 */ /* 0x000ee80000300800 */
[----:B------:R-:W3:Y:S04]  /*56f90*/  LDL.LU R6, [R1+0x838] ;  /* 0x0008380001067983 */ /* 0x000ee80000300800 */
[----:B------:R-:W3:Y:S04]  /*56fa0*/  LDL.LU R7, [R1+0x83c] ;  /* 0x00083c0001077983 */ /* 0x000ee80000300800 */
[----:B------:R-:W4:Y:S04]  /*56fb0*/  LDL.LU R0, [R1+0x1ff0] ;  /* 0x001ff00001007983 */ /* 0x000f280000300800 */
[----:B------:R-:W-:Y:S04]  /*56fc0*/  STL.64 [R1+0x4c00], R26 ;  /* 0x004c001a01007387 */ /* 0x000fe80000100a00 */
        /* <DEDUP_REMOVED lines=58> */
[----:B------:R0:W-:Y:S04]  /*57370*/  STL.64 [R1+0x4b60], R10 ;  /* 0x004b600a01007387 */ /* 0x0001e80000100a00 */
[----:B0-----:R-:W3:Y:S04]  /*57380*/  LDL.LU R10, [R1+0x1fe8] ;  /* 0x001fe800010a7983 */ /* 0x001ee80000300800 */
[----:B------:R-:W4:Y:S04]  /*57390*/  LDL.LU R11, [R1+0x1ff4] ;  /* 0x001ff400010b7983 */ /* 0x000f280000300800 */
[----:B------:R0:W-:Y:S04]  /*573a0*/  STL.64 [R1+0x4b58], R8 ;  /* 0x004b580801007387 */ /* 0x0001e80000100a00 */
[----:B0-----:R-:W3:Y:S04]  /*573b0*/  LDL.LU R8, [R1+0x1fd8] ;  /* 0x001fd80001087983 */ /* 0x001ee80000300800 */
        /* <DEDUP_REMOVED lines=12> */
[----:B------:R-:W2:Y:S04]  /*57480*/  LDL.LU.64 R24, [R1+0x4c08] ;  /* 0x004c080001187983 */ /* 0x000ea80000300a00 */
[----:B------:R0:W-:Y:S04]  /*57490*/  STL.64 [R1+0x4b40], R6 ;  /* 0x004b400601007387 */ /* 0x0001e80000100a00 */
[----:B0-----:R-:W3:Y:S04]  /*574a0*/  LDL.LU R6, [R1+0x1fe4] ;  /* 0x001fe40001067983 */ /* 0x001ee80000300800 */
[----:B------:R-:W3:Y:S04]  /*574b0*/  LDL.LU R7, [R1+0x1fe0] ;  /* 0x001fe00001077983 */ /* 0x000ee80000300800 */
[----:B------:R0:W-:Y:S04]  /*574c0*/  STL.64 [R1+0x4b38], R4 ;  /* 0x004b380401007387 */ /* 0x0001e80000100a00 */
[----:B0-----:R-:W3:Y:S01]  /*574d0*/  LDL.LU R5, [R1+0x1fdc] ;  /* 0x001fdc0001057983 */ /* 0x001ee20000300800 */
[----:B--2---:R-:W-:Y:S03]  /*574e0*/  HMMA.16816.F32 R12, R12, R2, R24 ;  /* 0x000000020c0c723c */ /* 0x004fe60000001818 */
[----:B------:R-:W2:Y:S04]  /*574f0*/  LDL.LU.64 R26, [R1+0x4c00] ;  /* 0x004c0000011a7983 */ /* 0x000ea80000300a00 */
[----:B------:R-:W2:Y:S01]  /*57500*/  LDL.LU.64 R24, [R1+0x4bf8] ;  /* 0x004bf80001187983 */ /* 0x000ea20000300a00 */
[----:B------:R-:W-:-:S02]  /*57510*/  IMAD R4, R10, 0x100, R9 ;  /* 0x000001000a047824 */ /* 0x000fc400078e0209 */
[----:B----4-:R-:W-:Y:S01]  /*57520*/  IMAD R0, R0, 0x100, R11 ;  /* 0x0000010000007824 */ /* 0x010fe200078e020b */
[----:B------:R-:W-:Y:S04]  /*57530*/  STL [R1+0x4b34], R2 ;  /* 0x004b340201007387 */ /* 0x000fe80000100800 */
[----:B------:R0:W-:Y:S04]  /*57540*/  STL [R1+0x4b30], R3 ;  /* 0x004b300301007387 */ /* 0x0001e80000100800 */
[----:B------:R1:W-:Y:S04]  /*57550*/  STL.64 [R1+0x10b0], R12 ;  /* 0x0010b00c01007387 */ /* 0x0003e80000100a00 */
[----:B------:R4:W-:Y:S04]  /*57560*/  STL.64 [R1+0x10b8], R14 ;  /* 0x0010b80e01007387 */ /* 0x0009e80000100a00 */
[----:B0-----:R-:W2:Y:S01]  /*57570*/  LDL.LU R3, [R1+0x200c] ;  /* 0x00200c0001037983 */ /* 0x001ea20000300800 */
[----:B---3--:R-:W-:-:S02]  /*57580*/  IMAD R8, R8, 0x100, R5 ;  /* 0x0000010008087824 */ /* 0x008fc400078e0205 */
[----:B------:R-:W-:-:S03]  /*57590*/  IMAD R5, R7, 0x100, R6 ;  /* 0x0000010007057824 */ /* 0x000fc600078e0206 */
[----:B-1----:R-:W-:Y:S02]  /*575a0*/  F2FP.F16.E4M3.UNPACK_B R12, R8 ;  /* 0x00000008ff0c723e */ /* 0x002fe400020006ff */
[----:B------:R-:W-:Y:S02]  /*575b0*/  F2FP.F16.E4M3.UNPACK_B R13, R5 ;  /* 0x00000005ff0d723e */ /* 0x000fe400020006ff */
[----:B----4-:R-:W-:Y:S02]  /*575c0*/  F2FP.F16.E4M3.UNPACK_B R14, R4 ;  /* 0x00000004ff0e723e */ /* 0x010fe400020006ff */
[----:B------:R-:W-:Y:S02]  /*575d0*/  F2FP.F16.E4M3.UNPACK_B R15, R0 ;  /* 0x00000000ff0f723e */ /* 0x000fe400020006ff */
[----:B------:R-:W3:Y:S05]  /*575e0*/  LDL.LU R0, [R1+0x2008] ;  /* 0x0020080001007983 */ /* 0x000eea0000300800 */
[----:B--2---:R-:W-:-:S15]  /*575f0*/  HMMA.16816.F32 R4, R12, R24, R16 ;  /* 0x000000180c04723c */ /* 0x004fde0000001810 */
[----:B------:R-:W-:-:S04]  /*57600*/  NOP ;  /* 0x0000000000007918 */ /* 0x000fc80000000000 */
[----:B------:R-:W-:Y:S04]  /*57610*/  STL.64 [R1+0x1600], R4 ;  /* 0x0016000401007387 */ /* 0x000fe80000100a00 */
[----:B------:R0:W-:Y:S04]  /*57620*/  STL.64 [R1+0x1608], R6 ;  /* 0x0016080601007387 */ /* 0x0001e80000100a00 */
[----:B------:R-:W2:Y:S01]  /*57630*/  LDL.LU R8, [R1+0x750] ;  /* 0x0007500001087983 */ /* 0x000ea20000300800 */
[----:B0-----:R-:W-:-:S15]  /*57640*/  HMMA.16816.F32 R4, R12, R26, R20 ;  /* 0x0000001a0c04723c */ /* 0x001fde0000001814 */
[----:B------:R-:W-:-:S04]  /*57650*/  NOP ;  /* 0x0000000000007918 */ /* 0x000fc80000000000 */
[----:B------:R-:W-:Y:S04]  /*57660*/  STL.64 [R1+0x15f0], R4 ;  /* 0x0015f00401007387 */ /* 0x000fe80000100a00 */
[----:B------:R-:W-:Y:S04]  /*57670*/  STL.64 [R1+0x15f8], R6 ;  /* 0x0015f80601007387 */ /* 0x000fe80000100a00 */
[----:B------:R-:W2:Y:S04]  /*57680*/  LDL.LU R9, [R1+0x754] ;  /* 0x0007540001097983 */ /* 0x000ea80000300800 */
        /* <DEDUP_REMOVED lines=14> */
[----:B--2---:R0:W-:Y:S04]  /*57770*/  STL.64 [R1+0x4bd0], R26 ;  /* 0x004bd01a01007387 */ /* 0x0041e80000100a00 */
[----:B0-----:R-:W2:Y:S04]  /*57780*/  LDL R26, [R1] ;  /* 0x00000000011a7983 */ /* 0x001ea80000100800 */
[----:B------:R-:W2:Y:S04]  /*57790*/  LDL R27, [R1+0x4] ;  /* 0x00000400011b7983 */ /* 0x000ea80000100800 */
[----:B------:R0:W-:Y:S04]  /*577a0*/  STL.64 [R1+0x4bc8], R24 ;  /* 0x004bc81801007387 */ /* 0x0001e80000100a00 */
[----:B0-----:R-:W2:Y:S04]  /*577b0*/  LDL.64 R24, [R1+0x8] ;  /* 0x0000080001187983 */ /* 0x001ea80000100a00 */
        /* <DEDUP_REMOVED lines=30> */
[----:B------:R-:W3:Y:S04]  /*579a0*/  LDL.LU R4, [R1+0x730] ;  /* 0x0007300001047983 */ /* 0x000ee80000300800 */
[----:B------:R-:W3:Y:S04]  /*579b0*/  LDL.LU R5, [R1+0x734] ;  /* 0x0007340001057983 */ /* 0x000ee80000300800 */
[----:B------:R-:W3:Y:S04]  /*579c0*/  LDL.LU R6, [R1+0x738] ;  /* 0x0007380001067983 */ /* 0x000ee80000300800 */
[----:B------:R-:W3:Y:S01]  /*579d0*/  LDL.LU R7, [R1+0x73c] ;  /* 0x00073c0001077983 */ /* 0x000ee20000300800 */
[----:B--2---:R-:W-:Y:S03]  /*579e0*/  HMMA.16816.F32 R20, R12, R24, R20 ;  /* 0x000000180c14723c */ /* 0x004fe60000001814 */
        /* <DEDUP_REMOVED lines=8> */
[----:B0-----:R-:W3:Y:S04]  /*57a70*/  LDL.LU.64 R22, [R1+0x4bf0] ;  /* 0x004bf00001167983 */ /* 0x001ee80000300a00 */
[----:B------:R-:W3:Y:S01]  /*57a80*/  LDL.LU.64 R20, [R1+0x4be8] ;  /* 0x004be80001147983 */ /* 0x000ee20000300a00 */
[----:B------:R-:W-:-:S02]  /*57a90*/  IMAD.MOV.U32 R2, RZ, RZ, R25 ;  /* 0x000000ffff027224 */ /* 0x000fc400078e0019 */
[----:B---3--:R-:W-:Y:S01]  /*57aa0*/  HMMA.16816.F32 R24, R12, R26, R20 ;  /* 0x0000001a0c18723c */ /* 0x008fe20000001814 */
[----:B------:R-:W3:Y:S04]  /*57ab0*/  LDL.LU.64 R22, [R1+0x4be0] ;  /* 0x004be00001167983 */ /* 0x000ee80000300a00 */
[----:B------:R-:W3:-:S14]  /*57ac0*/  LDL.LU.64 R20, [R1+0x4bd8] ;  /* 0x004bd80001147983 */ /* 0x000edc0000300a00 */
        /* <DEDUP_REMOVED lines=10> */
[----:B------:R0:W-:Y:S04]  /*57b70*/  STL.64 [R1+0x4ac0], R28 ;  /* 0x004ac01c01007387 */ /* 0x0001e80000100a00 */
[----:B0-----:R-:W2:Y:S04]  /*57b80*/  LDL.LU R28, [R1+0x2004] ;  /* 0x00200400011c7983 */ /* 0x001ea80000300800 */
        /* <DEDUP_REMOVED lines=64> */
[----:B0-----:R-:W3:Y:S04]  /*57f90*/  LDL.LU.64 R6, [R1+0x4b40] ;  /* 0x004b400001067983 */ /* 0x001ee80000300a00 */
[----:B------:R-:W2:Y:S04]  /*57fa0*/  LDL.LU.64 R4, [R1+0x4b38] ;  /* 0x004b380001047983 */ /* 0x000ea80000300a00 */
[----:B------:R-:W-:Y:S04]  /*57fb0*/  STL [R1+0x4ad0], R10 ;  /* 0x004ad00a01007387 */ /* 0x000fe80000100800 */
[----:B------:R2:W-:Y:S01]  /*57fc0*/  STL.64 [R1+0x4ac8], R8 ;  /* 0x004ac80801007387 */ /* 0x0005e20000100a00 */
[----:B------:R-:W-:Y:S01]  /*57fd0*/  IMAD R0, R0, 0x100, R3 ;  /* 0x0000010000007824 */ /* 0x000fe200078e0203 */
[C---:B---3--:R-:W-:Y:S08]  /*57fe0*/  HMMA.16816.F32 R16, R12.reuse, R6, R16 ;  /* 0x000000060c10723c */ /* 0x048ff00000001810 */
[----:B--2---:R-:W-:Y:S01]  /*57ff0*/  HMMA.16816.F32 R8, R12, R4, R20 ;  /* 0x000000040c08723c */ /* 0x004fe20000001814 */
[----:B------:R0:W-:Y:S02]  /*58000*/  STL [R1+0x4a50], R5 ;  /* 0x004a500501007387 */ /* 0x0001e40000100800 */
[----:B0-----:R-:W-:-:S08]  /*58010*/  IMAD R5, R27, 0x100, R26 ;  /* 0x000001001b057824 */ /* 0x001fd000078e021a */
[----:B------:R-:W-:Y:S04]  /*58020*/  STL.64 [R1+0x1530], R16 ;  /* 0x0015301001007387 */ /* 0x000fe80000100a00 */
[----:B------:R-:W-:Y:S04]  /*58030*/  STL.64 [R1+0x1538], R18 ;  /* 0x0015381201007387 */ /* 0x000fe80000100a00 */
[----:B------:R-:W-:Y:S04]  /*58040*/  STL.64 [R1+0x4b00], R6 ;  /* 0x004b000601007387 */ /* 0x000fe80000100a00 */
[----:B------:R-:W-:Y:S04]  /*58050*/  STL.64 [R1+0x1520], R8 ;  /* 0x0015200801007387 */ /* 0x000fe80000100a00 */
[----:B------:R-:W-:Y:S04]  /*58060*/  STL.64 [R1+0x1528], R10 ;  /* 0x0015280a01007387 */ /* 0x000fe80000100a00 */
[----:B------:R0:W-:Y:S04]  /*58070*/  STL [R1+0x4af8], R4 ;  /* 0x004af80401007387 */ /* 0x0001e80000100800 */
[----:B------:R-:W-:Y:S04]  /*58080*/  STL [R1+0x50], R5 ;  /* 0x0000500501007387 */ /* 0x000fe80000100800 */
[----:B------:R-:W2:Y:S01]  /*58090*/  LDL.LU R20, [R1+0x6a0] ;  /* 0x0006a00001147983 */ /* 0x000ea20000300800 */
[----:B0-----:R-:W-:-:S05]  /*580a0*/  IMAD R4, R29, 0x100, R28 ;  /* 0x000001001d047824 */ /* 0x001fca00078e021c */
[----:B------:R0:W-:Y:S04]  /*580b0*/  STL [R1+0x54], R4 ;  /* 0x0000540401007387 */ /* 0x0001e80000100800 */
[----:B------:R-:W-:Y:S04]  /*580c0*/  STL [R1+0x58], R0 ;  /* 0x0000580001007387 */ /* 0x000fe80000100800 */
        /* <DEDUP_REMOVED lines=8> */
[----:B----4-:R-:W-:Y:S04]  /*58150*/  STL.64 [R1+0x4ad8], R24 ;  /* 0x004ad81801007387 */ /* 0x010fe80000100a00 */
[----:B------:R-:W2:Y:S04]  /*58160*/  LDL.LU R8, [R1+0x6d0] ;  /* 0x0006d00001087983 */ /* 0x000ea80000300800 */
[----:B------:R-:W2:Y:S04]  /*58170*/  LDL.LU R9, [R1+0x6d4] ;  /* 0x0006d40001097983 */ /* 0x000ea80000300800 */
[----:B------:R-:W4:Y:S04]  /*58180*/  LDL.LU R10, [R1+0x6d8] ;  /* 0x0006d800010a7983 */ /* 0x000f280000300800 */
[----:B------:R-:W4:Y:S04]  /*58190*/  LDL.LU R11, [R1+0x6dc] ;  /* 0x0006dc00010b7983 */ /* 0x000f280000300800 */
[----:B0-----:R-:W2:Y:S04]  /*581a0*/  LDL.LU R4, [R1+0x6f0] ;  /* 0x0006f00001047983 */ /* 0x001ea80000300800 */
        /* <DEDUP_REMOVED lines=15> */
[----:B------:R-:W-:Y:S04]  /*582a0*/  STL.64 [R1+0x4ae8], R8 ;  /* 0x004ae80801007387 */ /* 0x000fe80000100a00 */
[----:B------:R-:W4:Y:S01]  /*582b0*/  LDL R26, [R1+0x8] ;  /* 0x00000800011a7983 */ /* 0x000f220000100800 */
[----:B------:R-:W-:-:S03]  /*582c0*/  IMAD.MOV.U32 R27, RZ, RZ, R2 ;  /* 0x000000ffff1b7224 */ /* 0x000fc600078e0002 */
[----:B------:R-:W2:Y:S01]  /*582d0*/  LDL.LU R2, [R1+0x4b34] ;  /* 0x004b340001027983 */ /* 0x000ea20000300800 */
[----:B---3--:R-:W-:-:S03]  /*582e0*/  IMAD R0, R0, 0x100, R3 ;  /* 0x0000010000007824 */ /* 0x008fc600078e0203 */
[----:B----4-:R-:W-:Y:S04]  /*582f0*/  STL.64 [R1+0x4b18], R26 ;  /* 0x004b181a01007387 */ /* 0x010fe80000100a00 */
[----:B--2---:R0:W-:Y:S04]  /*58300*/  STL.64 [R1+0x4b10], R24 ;  /* 0x004b101801007387 */ /* 0x0041e80000100a00 */
        /* <DEDUP_REMOVED lines=22> */
[----:B------:R-:W2:-:S13]  /*58470*/  LDL.LU.64 R4, [R1+0x4b20] ;  /* 0x004b200001047983 */ /* 0x000e9a0000300a00 */
        /* <DEDUP_REMOVED lines=18> */
[----:B------:R-:W3:Y:S04]  /*585a0*/  LDL.LU.64 R24, [R1+0x4b10] ;  /* 0x004b100001187983 */ /* 0x000ee80000300a00 */
[----:B------:R-:W3:Y:S02]  /*585b0*/  LDL.LU.64 R4, [R1+0x4b08] ;  /* 0x004b080001047983 */ /* 0x000ee40000300a00 */
[----:B---3--:R-:W-:-:S15]  /*585c0*/  HMMA.16816.F32 R4, R12, R24, R4 ;  /* 0x000000180c04723c */ /* 0x008fde0000001804 */
[----:B------:R-:W-:-:S04]  /*585d0*/  NOP ;  /* 0x0000000000007918 */ /* 0x000fc80000000000 */
[----:B------:R-:W-:Y:S04]  /*585e0*/  STL.64 [R1+0x1500], R4 ;  /* 0x0015000401007387 */ /* 0x000fe80000100a00 */
[----:B------:R0:W-:Y:S04]  /*585f0*/  STL.64 [R1+0x1508], R6 ;  /* 0x0015080601007387 */ /* 0x0001e80000100a00 */
[----:B0-----:R-:W3:Y:S04]  /*58600*/  LDL.LU.64 R6, [R1+0x4b00] ;  /* 0x004b000001067983 */ /* 0x001ee80000300a00 */
[----:B------:R-:W4:Y:S01]  /*58610*/  LDL.LU R4, [R1+0x4af8] ;  /* 0x004af80001047983 */ /* 0x000f220000300800 */
[----:B------:R-:W-:-:S02]  /*58620*/  IMAD.MOV.U32 R5, RZ, RZ, R24 ;  /* 0x000000ffff057224 */ /* 0x000fc400078e0018 */
[----:B--2---:R-:W-:Y:S01]  /*58630*/  HMMA.16816.F32 R24, R12, R26, R8 ;  /* 0x0000001a0c18723c */ /* 0x004fe20000001808 */
[----:B---3--:R-:W-:Y:S04]  /*58640*/  STL.64 [R1+0x4a60], R6 ;  /* 0x004a600601007387 */ /* 0x008fe80000100a00 */
[----:B----4-:R0:W-:Y:S04]  /*58650*/  STL.64 [R1+0x4a58], R4 ;  /* 0x004a580401007387 */ /* 0x0101e80000100a00 */
[----:B0-----:R-:W2:Y:S04]  /*58660*/  LDL.LU R4, [R1+0x660] ;  /* 0x0006600001047983 */ /* 0x001ea80000300800 */
[----:B------:R-:W2:Y:S04]  /*58670*/  LDL.LU R5, [R1+0x664] ;  /* 0x0006640001057983 */ /* 0x000ea80000300800 */
[----:B------:R-:W2:Y:S04]  /*58680*/  LDL.LU R6, [R1+0x668] ;  /* 0x0006680001067983 */ /* 0x000ea80000300800 */
[----:B------:R-:W2:Y:S04]  /*58690*/  LDL.LU R7, [R1+0x66c] ;  /* 0x00066c0001077983 */ /* 0x000ea80000300800 */
[----:B------:R-:W3:Y:S04]  /*586a0*/  LDL.LU.64 R10, [R1+0x4af0] ;  /* 0x004af000010a7983 */ /* 0x000ee80000300a00 */
[----:B------:R-:W3:Y:S04]  /*586b0*/  LDL.LU.64 R8, [R1+0x4ae8] ;  /* 0x004ae80001087983 */ /* 0x000ee80000300a00 */
[----:B------:R-:W-:Y:S04]  /*586c0*/  STL.64 [R1+0x14f0], R24 ;  /* 0x0014f01801007387 */ /* 0x000fe80000100a00 */
[----:B------:R0:W-:Y:S01]  /*586d0*/  STL.64 [R1+0x14f8], R26 ;  /* 0x0014f81a01007387 */ /* 0x0001e20000100a00 */
[----:B------:R-:W-:-:S03]  /*586e0*/  IMAD.MOV.U32 R3, RZ, RZ, R29 ;  /* 0x000000ffff037224 */ /* 0x000fc600078e001d */
[----:B0-----:R-:W4:Y:S04]  /*586f0*/  LDL.LU.64 R26, [R1+0x4ae0] ;  /* 0x004ae000011a7983 */ /* 0x001f280000300a00 */
[----:B------:R-:W4:Y:S01]  /*58700*/  LDL.LU.64 R24, [R1+0x4ad8] ;  /* 0x004ad80001187983 */ /* 0x000f220000300a00 */
[----:B---3--:R-:W-:-:S15]  /*58710*/  HMMA.16816.F32 R8, R12, R28, R8 ;  /* 0x0000001c0c08723c */ /* 0x008fde0000001808 */
[----:B------:R-:W-:-:S04]  /*58720*/  NOP ;  /* 0x0000000000007918 */ /* 0x000fc80000000000 */
[----:B------:R-:W-:Y:S04]  /*58730*/  STL.64 [R1+0x14e0], R8 ;  /* 0x0014e00801007387 */ /* 0x000fe80000100a00 */
[----:B------:R0:W-:Y:S04]  /*58740*/  STL.64 [R1+0x14e8], R10 ;  /* 0x0014e80a01007387 */ /* 0x0001e80000100a00 */
[----:B0-----:R-:W3:Y:S04]  /*58750*/  LDL.LU R10, [R1+0x4ad0] ;  /* 0x004ad000010a7983 */ /* 0x001ee80000300800 */
[----:B------:R-:W2:Y:S01]  /*58760*/  LDL.LU.64 R8, [R1+0x4ac8] ;  /* 0x004ac80001087983 */ /* 0x000ea20000300a00 */
[----:B------:R-:W-:-:S03]  /*58770*/  IMAD.MOV.U32 R11, RZ, RZ, R28 ;  /* 0x000000ffff0b7224 */ /* 0x000fc600078e001c */
[----:B------:R-:W4:Y:S02]  /*58780*/  LDL.LU.64 R28, [R1+0x4ac0] ;  /* 0x004ac000011c7983 */ /* 0x000f240000300a00 */
[----:B----4-:R-:W-:-:S15]  /*58790*/  HMMA.16816.F32 R24, R12, R28, R24 ;  /* 0x0000001c0c18723c */ /* 0x010fde0000001818 */
[----:B------:R-:W-:-:S04]  /*587a0*/  NOP ;  /* 0x0000000000007918 */ /* 0x000fc80000000000 */
[----:B------:R-:W-:Y:S04]  /*587b0*/  STL.64 [R1+0x14d0], R24 ;  /* 0x0014d01801007387 */ /* 0x000fe80000100a00 */
[----:B------:R0:W-:Y:S04]  /*587c0*/  STL.64 [R1+0x14d8], R26 ;  /* 0x0014d81a01007387 */ /* 0x0001e80000100a00 */
[----:B0-----:R-:W4:Y:S04]  /*587d0*/  LDL.LU.64 R26, [R1+0x4ab8] ;  /* 0x004ab800011a7983 */ /* 0x001f280000300a00 */
[----:B------:R-:W2:Y:S04]  /*587e0*/  LDL.LU.64 R24, [R1+0x4ab0] ;  /* 0x004ab00001187983 */ /* 0x000ea80000300a00 */
[----:B------:R-:W-:Y:S01]  /*587f0*/  STL [R1+0x4a28], R29 ;  /* 0x004a281d01007387 */ /* 0x000fe20000100800 */
        /* <DEDUP_REMOVED lines=17> */
[----:B------:R-:W2:Y:S01]  /*58910*/  LDL.LU R27, [R1+0x69c] ;  /* 0x00069c00011b7983 */ /* 0x000ea20000300800 */
[C---:B----4-:R-:W-:Y:S08]  /*58920*/  HMMA.16816.F32 R16, R12.reuse, R20, R16 ;  /* 0x000000140c10723c */ /* 0x050ff00000001810 */
[----:B--2---:R-:W-:-:S15]  /*58930*/  HMMA.16816.F32 R24, R12, R22, R24 ;  /* 0x000000160c18723c */ /* 0x004fde0000001818 */
[----:B------:R-:W-:-:S04]  /*58940*/  NOP ;  /* 0x0000000000007918 */ /* 0x000fc80000000000 */
[----:B------:R-:W-:Y:S04]  /*58950*/  STL.64 [R1+0x14a0], R24 ;  /* 0x0014a01801007387 */ /* 0x000fe80000100a00 */
[----:B------:R0:W-:Y:S02]  /*58960*/  STL.64 [R1+0x14a8], R26 ;  /* 0x0014a81a01007387 */ /* 0x0001e40000100a00 */
[----:B0-----:R-:W-:Y:S02]  /*58970*/  IMAD.MOV.U32 R26, RZ, RZ, R11 ;  /* 0x000000ffff1a7224 */ /* 0x001fe400078e000b */
[----:B------:R-:W3:Y:S04]  /*58980*/  LDL.LU R11, [R1+0x4a88] ;  /* 0x004a8800010b7983 */ /* 0x000ee80000300800 */
[----:B------:R-:W-:Y:S04]  /*58990*/  STL.64 [R1+0x1490], R16 ;  /* 0x0014901001007387 */ /* 0x000fe80000100a00 */
[----:B------:R0:W-:Y:S04]  /*589a0*/  STL.64 [R1+0x1498], R18 ;  /* 0x0014981201007387 */ /* 0x0001e80000100a00 */
[----:B0-----:R-:W2:Y:S04]  /*589b0*/  LDL.LU.64 R18, [R1+0x4a80] ;  /* 0x004a800001127983 */ /* 0x001ea80000300a00 */
[----:B------:R-:W4:Y:S04]  /*589c0*/  LDL.LU.64 R16, [R1+0x4a78] ;  /* 0x004a780001107983 */ /* 0x000f280000300a00 */
[----:B------:R-:W2:Y:S01]  /*589d0*/  LDL.64 R24, [R1+0x8] ;  /* 0x0000080001187983 */ /* 0x000ea20000100a00 */
[----:B------:R-:W-:-:S05]  /*589e0*/  IMAD.MOV.U32 R27, RZ, RZ, R3 ;  /* 0x000000ffff1b7224 */ /* 0x000fca00078e0003 */
[----:B------:R-:W-:Y:S04]  /*589f0*/  STL.64 [R1+0x49f8], R26 ;  /* 0x0049f81a01007387 */ /* 0x000fe80000100a00 */
[----:B--2---:R0:W-:Y:S04]  /*58a00*/  STL.64 [R1+0x49f0], R24 ;  /* 0x0049f01801007387 */ /* 0x0041e80000100a00 */
        /* <DEDUP_REMOVED lines=9> */
[----:B------:R-:W2:Y:S01]  /*58aa0*/  LDL.LU R23, [R1+0x5ec] ;  /* 0x0005ec0001177983 */ /* 0x000ea20000300800 */
[C---:B----4-:R-:W-:Y:S03]  /*58ab0*/  HMMA.16816.F32 R4, R12.reuse, R16, R4 ;  /* 0x000000100c04723c */ /* 0x050fe60000001804 */
[----:B--2---:R-:W-:Y:S04]  /*58ac0*/  STL.64 [R1+0x4a08], R22 ;  /* 0x004a081601007387 */ /* 0x004fe80000100a00 */
[----:B------:R0:W-:Y:S02]  /*58ad0*/  STL.64 [R1+0x4a00], R20 ;  /* 0x004a001401007387 */ /* 0x0001e40000100a00 */
[----:B0-----:R-:W-:-:S15]  /*58ae0*/  HMMA.16816.F32 R20, R12, R18, R24 ;  /* 0x000000120c14723c */ /* 0x001fde0000001818 */
[----:B------:R-:W-:-:S04]  /*58af0*/  NOP ;  /* 0x0000000000007918 */ /* 0x000fc80000000000 */
[----:B------:R-:W-:Y:S04]  /*58b00*/  STL.64 [R1+0x1480], R20 ;  /* 0x0014801401007387 */ /* 0x000fe80000100a00 */
[----:B------:R-:W-:Y:S04]  /*58b10*/  STL.64 [R1+0x1488], R22 ;  /* 0x0014881601007387 */ /* 0x000fe80000100a00 */
[----:B------:R0:W-:Y:S04]  /*58b20*/  STL.64 [R1+0x1470], R4 ;  /* 0x0014700401007387 */ /* 0x0001e80000100a00 */
[----:B------:R1:W-:Y:S04]  /*58b30*/  STL.64 [R1+0x1478], R6 ;  /* 0x0014780601007387 */ /* 0x0003e80000100a00 */
[----:B0-----:R-:W2:Y:S04]  /*58b40*/  LDL.LU R4, [R1+0x640] ;  /* 0x0006400001047983 */ /* 0x001ea80000300800 */
[----:B------:R-:W2:Y:S04]  /*58b50*/  LDL.LU R5, [R1+0x644] ;  /* 0x0006440001057983 */ /* 0x000ea80000300800 */
[----:B-1----:R-:W4:Y:S04]  /*58b60*/  LDL.LU R6, [R1+0x648] ;  /* 0x0006480001067983 */ /* 0x002f280000300800 */
[----:B------:R-:W4:Y:S01]  /*58b70*/  LDL.LU R7, [R1+0x64c] ;  /* 0x00064c0001077983 */ /* 0x000f220000300800 */
[----:B------:R-:W-:-:S03]  /*58b80*/  IMAD.MOV.U32 R26, RZ, RZ, R2 ;  /* 0x000000ffff1a7224 */ /* 0x000fc600078e0002 */
[----:B----4-:R-:W-:Y:S04]  /*58b90*/  STL.64 [R1+0x4a70], R6 ;  /* 0x004a700601007387 */ /* 0x010fe80000100a00 */
[----:B--2---:R0:W-:Y:S04]  /*58ba0*/  STL.64 [R1+0x4a68], R4 ;  /* 0x004a680401007387 */ /* 0x0041e80000100a00 */
[----:B0-----:R-:W3:Y:S04]  /*58bb0*/  LDL.LU R4, [R1+0x650] ;  /* 0x0006500001047983 */ /* 0x001ee80000300800 */
[----:B------:R-:W3:Y:S04]  /*58bc0*/  LDL.LU R5, [R1+0x654] ;  /* 0x0006540001057983 */ /* 0x000ee80000300800 */
[----:B------:R-:W3:Y:S04]  /*58bd0*/  LDL.LU R6, [R1+0x658] ;  /* 0x0006580001067983 */ /* 0x000ee80000300800 */
[----:B------:R-:W3:Y:S04]  /*58be0*/  LDL.LU R7, [R1+0x65c] ;  /* 0x00065c0001077983 */ /* 0x000ee80000300800 */
[----:B------:R-:W2:Y:S04]  /*58bf0*/  LDL.LU R29, [R1+0x201c] ;  /* 0x00201c00011d7983 */ /* 0x000ea80000300800 */
[----:B------:R-:W4:Y:S04]  /*58c00*/  LDL.LU R24, [R1+0x2018] ;  /* 0x0020180001187983 */ /* 0x000f280000300800 */
[----:B------:R-:W2:Y:S04]  /*58c10*/  LDL.LU R2, [R1+0x2024] ;  /* 0x0020240001027983 */ /* 0x000ea80000300800 */
[----:B------:R-:W2:Y:S04]  /*58c20*/  LDL.LU R3, [R1+0x202c] ;  /* 0x00202c0001037983 */ /* 0x000ea80000300800 */
[----:B------:R-:W4:Y:S01]  /*58c30*/  LDL.LU R25, [R1+0x2034] ;  /* 0x0020340001197983 */ /* 0x000f220000300800 */
[----:B------:R-:W-:-:S05]  /*58c40*/  IMAD.MOV.U32 R27, RZ, RZ, R0 ;  /* 0x000000ffff1b7224 */ /* 0x000fca00078e0000 */
        /* <DEDUP_REMOVED lines=16> */
[----:B------:R-:W2:Y:S01]  /*58d50*/  LDL.LU R23, [R1+0x61c] ;  /* 0x00061c0001177983 */ /* 0x000ea20000300800 */
[C---:B---3--:R-:W-:Y:S03]  /*58d60*/  HMMA.16816.F32 R4, R12.reuse, R10, R4 ;  /* 0x0000000a0c04723c */ /* 0x048fe60000001804 */
        /* <DEDUP_REMOVED lines=22> */
[----:B------:R3:W-:Y:S01]  /*58ed0*/  STL.64 [R1+0x4988], R10 ;  /* 0x0049880a01007387 */ /* 0x0007e20000100a00 */
[----:B--2---:R-:W-:Y:S01]  /*58ee0*/  HMMA.16816.F32 R24, R12, R6, R24 ;  /* 0x000000060c18723c */ /* 0x004fe20000001818 */
[----:B---3--:R-:W-:-:S02]  /*58ef0*/  IMAD.MOV.U32 R10, RZ, RZ, R5 ;  /* 0x000000ffff0a7224 */ /* 0x008fc400078e0005 */
[----:B------:R-:W2:Y:S04]  /*58f00*/  LDL.LU R5, [R1+0x4a50] ;  /* 0x004a500001057983 */ /* 0x000ea80000300800 */
[----:B------:R-:W3:Y:S04]  /*58f10*/  LDL R11, [R1+0x14] ;  /* 0x00001400010b7983 */ /* 0x000ee80000100800 */
[----:B------:R0:W-:Y:S04]  /*58f20*/  STL.64 [R1+0x4980], R8 ;  /* 0x0049800801007387 */ /* 0x0001e80000100a00 */
[----:B0-----:R-:W2:Y:S04]  /*58f30*/  LDL.LU R9, [R1+0x2020] ;  /* 0x0020200001097983 */ /* 0x001ea80000300800 */
        /* <DEDUP_REMOVED lines=10> */
[----:B------:R-:W2:Y:S04]  /*58fe0*/  LDL.LU.64 R24, [R1+0x4a30] ;  /* 0x004a300001187983 */ /* 0x000ea80000300a00 */
[----:B------:R-:W-:Y:S04]  /*58ff0*/  STL.64 [R1+0x4968], R6 ;  /* 0x0049680601007387 */ /* 0x000fe80000100a00 */
[----:B------:R0:W-:Y:S01]  /*59000*/  STL.64 [R1+0x4960], R4 ;  /* 0x0049600401007387 */ /* 0x0001e20000100a00 */
[----:B------:R-:W-:-:S02]  /*59010*/  IMAD R9, R9, 0x100, R2 ;  /* 0x0000010009097824 */ /* 0x000fc400078e0202 */
[----:B------:R-:W-:Y:S01]  /*59020*/  IMAD R8, R8, 0x100, R3 ;  /* 0x0000010008087824 */ /* 0x000fe200078e0203 */
[----:B0-----:R-:W3:Y:S04]  /*59030*/  LDL.LU R4, [R1+0x600] ;  /* 0x0006000001047983 */ /* 0x001ee80000300800 */
[----:B------:R-:W3:Y:S04]  /*59040*/  LDL.LU R5, [R1+0x604] ;  /* 0x0006040001057983 */ /* 0x000ee80000300800 */
[----:B------:R-:W3:Y:S04]  /*59050*/  LDL.LU R6, [R1+0x608] ;  /* 0x0006080001067983 */ /* 0x000ee80000300800 */
[----:B------:R-:W3:Y:S01]  /*59060*/  LDL.LU R7, [R1+0x60c] ;  /* 0x00060c0001077983 */ /* 0x000ee20000300800 */
[----:B--2---:R-:W-:-:S03]  /*59070*/  IMAD R24, R24, 0x100, R29 ;  /* 0x0000010018187824 */ /* 0x004fc600078e021d */
[----:B------:R-:W2:Y:S04]  /*59080*/  LDL.LU R29, [R1+0x4a28] ;  /* 0x004a2800011d7983 */ /* 0x000ea80000300800 */
[----:B------:R-:W2:Y:S04]  /*59090*/  LDL.LU R2, [R1+0x4a24] ;  /* 0x004a240001027983 */ /* 0x000ea80000300800 */
[----:B------:R-:W2:Y:S01]  /*590a0*/  LDL.LU R3, [R1+0x4a20] ;  /* 0x004a200001037983 */ /* 0x000ea20000300800 */
[----:B----4-:R-:W-:Y:S01]  /*590b0*/  IMAD R0, R0, 0x100, R25 ;  /* 0x0000010000007824 */ /* 0x010fe200078e0219 */
[----:B--2---:R-:W-:Y:S02]  /*590c0*/  HMMA.16816.F32 R12, R12, R2, R20 ;  /* 0x000000020c0c723c */ /* 0x004fe40000001814 */
[----:B------:R-:W2:Y:S04]  /*590d0*/  LDL.LU.64 R22, [R1+0x4a18] ;  /* 0x004a180001167983 */ /* 0x000ea80000300a00 */
[----:B------:R-:W2:Y:S04]  /*590e0*/  LDL.LU.64 R20, [R1+0x4a10] ;  /* 0x004a100001147983 */ /* 0x000ea80000300a00 */
[----:B------:R-:W-:Y:S09]  /*590f0*/  STL [R1+0x4958], R3 ;  /* 0x0049580301007387 */ /* 0x000ff20000100800 */
[----:B------:R0:W-:Y:S04]  /*59100*/  STL.64 [R1+0x330], R12 ;  /* 0x0003300c01007387 */ /* 0x0001e80000100a00 */
[----:B------:R1:W-:Y:S01]  /*59110*/  STL.64 [R1+0x338], R14 ;  /* 0x0003380e01007387 */ /* 0x0003e20000100a00 */
[----:B0-----:R-:W-:-:S02]  /*59120*/  F2FP.F16.E4M3.UNPACK_B R12, R24 ;  /* 0x00000018ff0c723e */ /* 0x001fc400020006ff */
[----:B------:R-:W-:Y:S02]  /*59130*/  F2FP.F16.E4M3.UNPACK_B R13, R9 ;  /* 0x00000009ff0d723e */ /* 0x000fe400020006ff */
[----:B-1----:R-:W-:Y:S02]  /*59140*/  F2FP.F16.E4M3.UNPACK_B R14, R8 ;  /* 0x00000008ff0e723e */ /* 0x002fe400020006ff */
[----:B------:R-:W-:-:S07]  /*59150*/  F2FP.F16.E4M3.UNPACK_B R15, R0 ;  /* 0x00000000ff0f723e */ /* 0x000fce00020006ff */
[----:B--2---:R-:W-:Y:S01]  /*59160*/  HMMA.16816.F32 R24, R12, R26, R20 ;  /* 0x0000001a0c18723c */ /* 0x004fe20000001814 */
[----:B------:R-:W2:Y:S04]  /*59170*/  LDL.LU.64 R22, [R1+0x4a08] ;  /* 0x004a080001167983 */ /* 0x000ea80000300a00 */
[----:B------:R-:W2:-:S14]  /*59180*/  LDL.LU.64 R20, [R1+0x4a00] ;  /* 0x004a000001147983 */ /* 0x000e9c0000300a00 */
[----:B------:R-:W-:Y:S04]  /*59190*/  STL.64 [R1+0x1420], R24 ;  /* 0x0014201801007387 */ /* 0x000fe80000100a00 */
[----:B------:R0:W-:Y:S04]  /*591a0*/  STL.64 [R1+0x1428], R26 ;  /* 0x0014281a01007387 */ /* 0x0001e80000100a00 */
[----:B0-----:R-:W2:Y:S04]  /*591b0*/  LDL.LU.64 R26, [R1+0x49f8] ;  /* 0x0049f800011a7983 */ /* 0x001ea80000300a00 */
[----:B------:R-:W4:Y:S01]  /*591c0*/  LDL.LU.64 R24, [R1+0x49f0] ;  /* 0x0049f00001187983 */ /* 0x000f220000300a00 */
[----:B---3--:R-:W-:-:S15]  /*591d0*/  HMMA.16816.F32 R8, R12, R10, R4 ;  /* 0x0000000a0c08723c */ /* 0x008fde0000001804 */
[----:B------:R-:W-:-:S04]  /*591e0*/  NOP ;  /* 0x0000000000007918 */ /* 0x000fc80000000000 */
[----:B------:R0:W-:Y:S04]  /*591f0*/  STL.64 [R1+0x1410], R8 ;  /* 0x0014100801007387 */ /* 0x0001e80000100a00 */
[----:B------:R-:W-:Y:S01]  /*59200*/  STL.64 [R1+0x1418], R10 ;  /* 0x0014180a01007387 */ /* 0x000fe20000100a00 */
[----:B----4-:R-:W-:-:S15]  /*59210*/  HMMA.16816.F32 R4, R12, R24, R16 ;  /* 0x000000180c04723c */ /* 0x010fde0000001810 */
[----:B------:R-:W-:-:S04]  /*59220*/  NOP ;  /* 0x0000000000007918 */ /* 0x000fc80000000000 */
[----:B------:R-:W-:Y:S04]  /*59230*/  STL.64 [R1+0x1400], R4 ;  /* 0x0014000401007387 */ /* 0x000fe80000100a00 */
[----:B------:R2:W-:Y:S04]  /*59240*/  STL.64 [R1+0x1408], R6 ;  /* 0x0014080601007387 */ /* 0x0005e80000100a00 */
[----:B0-----:R-:W3:Y:S01]  /*59250*/  LDL.LU R8, [R1+0x570] ;  /* 0x0005700001087983 */ /* 0x001ee20000300800 */
        /* <DEDUP_REMOVED lines=9> */
[----:B------:R-:W2:Y:S04]  /*592f0*/  LDL.LU R22, [R1+0x5b8] ;  /* 0x0005b80001167983 */ /* 0x000ea80000300800 */
[----:B------:R-:W2:Y:S01]  /*59300*/  LDL.LU R23, [R1+0x5bc] ;  /* 0x0005bc0001177983 */ /* 0x000ea20000300800 */
[----:B------:R-:W-:-:S02]  /*59310*/  IMAD.MOV.U32 R3, RZ, RZ, R24 ;  /* 0x000000ffff037224 */ /* 0x000fc400078e0018 */
[----:B------:R-:W-:Y:S01]  /*59320*/  IMAD.MOV.U32 R0, RZ, RZ, R25 ;  /* 0x000000ffff007224 */ /* 0x000fe200078e0019 */
[----:B------:R-:W3:Y:S04]  /*59330*/  LDL.LU R24, [R1+0x5d0] ;  /* 0x0005d00001187983 */ /* 0x000ee80000300800 */
[----:B------:R-:W3:Y:S04]  /*59340*/  LDL.LU R25, [R1+0x5d4] ;  /* 0x0005d40001197983 */ /* 0x000ee80000300800 */
[----:B------:R-:W3:Y:S04]  /*59350*/  LDL.LU R26, [R1+0x5d8] ;  /* 0x0005d800011a7983 */ /* 0x000ee80000300800 */
[----:B------:R-:W3:Y:S04]  /*59360*/  LDL.LU R27, [R1+0x5dc] ;  /* 0x0005dc00011b7983 */ /* 0x000ee80000300800 */
[----:B--2---:R-:W-:Y:S04]  /*59370*/  STL.64 [R1+0x49d8], R22 ;  /* 0x0049d81601007387 */ /* 0x004fe80000100a00 */
[----:B----4-:R0:W-:Y:S04]  /*59380*/  STL.64 [R1+0x49d0], R20 ;  /* 0x0049d01401007387 */ /* 0x0101e80000100a00 */
[----:B0-----:R-:W2:Y:S04]  /*59390*/  LDL.LU R20, [R1+0x5c0] ;  /* 0x0005c00001147983 */ /* 0x001ea80000300800 */
[----:B------:R-:W2:Y:S04]  /*593a0*/  LDL.LU R21, [R1+0x5c4] ;  /* 0x0005c40001157983 */ /* 0x000ea80000300800 */
[----:B------:R-:W2:Y:S04]  /*593b0*/  LDL.LU R22, [R1+0x5c8] ;  /* 0x0005c80001167983 */ /* 0x000ea80000300800 */
[----:B------:R-:W2:Y:S04]  /*593c0*/  LDL.LU R23, [R1+0x5cc] ;  /* 0x0005cc0001177983 */ /* 0x000ea80000300800 */
        /* <DEDUP_REMOVED lines=102> */
[----:B------:R-:W-:Y:S04]  /*59a30*/  STL [R1+0x48a0], R9 ;  /* 0x0048a00901007387 */ /* 0x000fe80000100800 */
[----:B------:R4:W-:Y:S01]  /*59a40*/  STL.64 [R1+0x48f8], R10 ;  /* 0x0048f80a01007387 */ /* 0x0009e20000100a00 */
[----:B------:R-:W-:-:S02]  /*59a50*/  IMAD R28, R28, 0x100, R26 ;  /* 0x000001001c1c7824 */ /* 0x000fc400078e021a */
[----:B------:R-:W-:Y:S01]  /*59a60*/  IMAD R29, R29, 0x100, R27 ;  /* 0x000001001d1d7824 */ /* 0x000fe200078e021b */
[C---:B--2---:R-:W-:Y:S08]  /*59a70*/  HMMA.16816.F32 R16, R12.reuse, R6, R16 ;  /* 0x000000060c10723c */ /* 0x044ff00000001810 */
[----:B----4-:R-:W-:Y:S01]  /*59a80*/  HMMA.16816.F32 R8, R12, R4, R20 ;  /* 0x000000040c08723c */ /* 0x010fe20000001814 */
[----:B------:R-:W-:Y:S10]  /*59a90*/  STL.64 [R1+0x4888], R6 ;  /* 0x0048880601007387 */ /* 0x000ff40000100a00 */
[----:B------:R-:W-:Y:S04]  /*59aa0*/  STL.64 [R1+0x1350], R16 ;  /* 0x0013501001007387 */ /* 0x000fe80000100a00 */
[----:B------:R-:W-:Y:S04]  /*59ab0*/  STL.64 [R1+0x1358], R18 ;  /* 0x0013581201007387 */ /* 0x000fe80000100a00 */
[----:B------:R0:W-:Y:S04]  /*59ac0*/  STL.64 [R1+0x4880], R4 ;  /* 0x0048800401007387 */ /* 0x0001e80000100a00 */
[----:B------:R1:W-:Y:S04]  /*59ad0*/  STL.64 [R1+0x1340], R8 ;  /* 0x0013400801007387 */ /* 0x0003e80000100a00 */
[----:B------:R2:W-:Y:S01]  /*59ae0*/  STL.64 [R1+0x1348], R10 ;  /* 0x0013480a01007387 */ /* 0x0005e20000100a00 */
[----:B0-----:R-:W-:-:S05]  /*59af0*/  IMAD R4, R25, 0x100, R24 ;  /* 0x0000010019047824 */ /* 0x001fca00078e0218 */
[----:B------:R-:W-:Y:S04]  /*59b00*/  STL [R1+0x50], R4 ;  /* 0x0000500401007387 */ /* 0x000fe80000100800 */
        /* <DEDUP_REMOVED lines=8> */
[----:B--2---:R-:W-:Y:S04]  /*59b90*/  STL.64 [R1+0x4908], R26 ;  /* 0x0049081a01007387 */ /* 0x004fe80000100a00 */
[----:B------:R0:W-:Y:S04]  /*59ba0*/  STL.64 [R1+0x4900], R24 ;  /* 0x0049001801007387 */ /* 0x0001e80000100a00 */
[----:B-1----:R-:W2:Y:S04]  /*59bb0*/  LDL.LU R8, [R1+0x4f0] ;  /* 0x0004f00001087983 */ /* 0x002ea80000300800 */
[----:B------:R-:W2:Y:S04]  /*59bc0*/  LDL.LU R9, [R1+0x4f4] ;  /* 0x0004f40001097983 */ /* 0x000ea80000300800 */
[----:B------:R-:W2:Y:S04]  /*59bd0*/  LDL.LU R10, [R1+0x4f8] ;  /* 0x0004f800010a7983 */ /* 0x000ea80000300800 */
[----:B------:R-:W2:Y:S04]  /*59be0*/  LDL.LU R11, [R1+0x4fc] ;  /* 0x0004fc00010b7983 */ /* 0x000ea80000300800 */
[----:B--2---:R-:W-:Y:S04]  /*59bf0*/  STL.64 [R1+0x4918], R10 ;  /* 0x0049180a01007387 */ /* 0x004fe80000100a00 */
[----:B------:R1:W-:Y:S04]  /*59c00*/  STL.64 [R1+0x4910], R8 ;  /* 0x0049100801007387 */ /* 0x0003e80000100a00 */
[----:B0-----:R-:W2:Y:S01]  /*59c10*/  LDL.64 R24, [R1+0x10] ;  /* 0x0000100001187983 */ /* 0x001ea20000100a00 */
[----:B------:R-:W-:-:S02]  /*59c20*/  IMAD.MOV.U32 R26, RZ, RZ, R3 ;  /* 0x000000ffff1a7224 */ /* 0x000fc400078e0003 */
[----:B------:R-:W-:-:S05]  /*59c30*/  IMAD.MOV.U32 R27, RZ, RZ, R0 ;  /* 0x000000ffff1b7224 */ /* 0x000fca00078e0000 */
[----:B------:R-:W-:Y:S04]  /*59c40*/  STL.64 [R1+0x4938], R26 ;  /* 0x0049381a01007387 */ /* 0x000fe80000100a00 */
[----:B--2---:R0:W-:Y:S04]  /*59c50*/  STL.64 [R1+0x4930], R24 ;  /* 0x0049301801007387 */ /* 0x0041e80000100a00 */
[----:B-1----:R-:W2:Y:S04]  /*59c60*/  LDL.LU R8, [R1+0x500] ;  /* 0x0005000001087983 */ /* 0x002ea80000300800 */
[----:B------:R-:W2:Y:S04]  /*59c70*/  LDL.LU R9, [R1+0x504] ;  /* 0x0005040001097983 */ /* 0x000ea80000300800 */
[----:B------:R-:W2:Y:S04]  /*59c80*/  LDL.LU R10, [R1+0x508] ;  /* 0x00050800010a7983 */ /* 0x000ea80000300800 */
[----:B------:R-:W2:Y:S04]  /*59c90*/  LDL.LU R11, [R1+0x50c] ;  /* 0x00050c00010b7983 */ /* 0x000ea80000300800 */
[----:B0-----:R-:W2:Y:S04]  /*59ca0*/  LDL.LU R24, [R1+0x520] ;  /* 0x0005200001187983 */ /* 0x001ea80000300800 */
        /* <DEDUP_REMOVED lines=12> */
[----:B------:R-:W-:Y:S04]  /*59d70*/  STL.64 [R1+0x4928], R10 ;  /* 0x0049280a01007387 */ /* 0x000fe80000100a00 */
[----:B------:R0:W-:Y:S04]  /*59d80*/  STL.64 [R1+0x4920], R8 ;  /* 0x0049200801007387 */ /* 0x0001e80000100a00 */
[----:B0-----:R-:W2:Y:S04]  /*59d90*/  LDL.LU R8, [R1+0x510] ;  /* 0x0005100001087983 */ /* 0x001ea80000300800 */
[----:B------:R-:W2:Y:S04]  /*59da0*/  LDL.LU R9, [R1+0x514] ;  /* 0x0005140001097983 */ /* 0x000ea80000300800 */
[----:B------:R-:W2:Y:S04]  /*59db0*/  LDL.LU R10, [R1+0x518] ;  /* 0x00051800010a7983 */ /* 0x000ea80000300800 */
[----:B------:R-:W2:Y:S04]  /*59dc0*/  LDL.LU R11, [R1+0x51c] ;  /* 0x00051c00010b7983 */ /* 0x000ea80000300800 */
[----:B------:R-:W2:Y:S04]  /*59dd0*/  LDL.64 R6, [R1] ;  /* 0x0000000001067983 */ /* 0x000ea80000100a00 */
        /* <DEDUP_REMOVED lines=10> */
[----:B------:R-:W-:-:S03]  /*59e80*/  IMAD R0, R0, 0x100, R3 ;  /* 0x0000010000007824 */ /* 0x000fc600078e0203 */
[----:B--2---:R-:W-:Y:S04]  /*59e90*/  STL.64 [R1+0x48c0], R18 ;  /* 0x0048c01201007387 */ /* 0x004fe80000100a00 */
[----:B----4-:R0:W-:Y:S04]  /*59ea0*/  STL.64 [R1+0x48b8], R16 ;  /* 0x0048b81001007387 */ /* 0x0101e80000100a00 */
[----:B0-----:R-:W2:Y:S04]  /*59eb0*/  LDL.LU R16, [R1+0x4b0] ;  /* 0x0004b00001107983 */ /* 0x001ea80000300800 */
[----:B------:R-:W2:Y:S04]  /*59ec0*/  LDL.LU R17, [R1+0x4b4] ;  /* 0x0004b40001117983 */ /* 0x000ea80000300800 */
[----:B------:R-:W2:Y:S04]  /*59ed0*/  LDL.LU R18, [R1+0x4b8] ;  /* 0x0004b80001127983 */ /* 0x000ea80000300800 */
[----:B------:R-:W2:Y:S04]  /*59ee0*/  LDL.LU R19, [R1+0x4bc] ;  /* 0x0004bc0001137983 */ /* 0x000ea80000300800 */
[----:B------:R-:W4:Y:S02]  /*59ef0*/  LDL.LU R3, [R1+0x4958] ;  /* 0x0049580001037983 */ /* 0x000f240000300800 */
[----:B----4-:R-:W-:Y:S02]  /*59f00*/  HMMA.16816.F32 R12, R12, R2, R24 ;  /* 0x000000020c0c723c */ /* 0x010fe40000001818 */
[----:B------:R-:W4:Y:S04]  /*59f10*/  LDL.LU.64 R26, [R1+0x4950] ;  /* 0x00495000011a7983 */ /* 0x000f280000300a00 */
[----:B------:R-:W4:-:S13]  /*59f20*/  LDL.LU.64 R24, [R1+0x4948] ;  /* 0x0049480001187983 */ /* 0x000f1a0000300a00 */
        /* <DEDUP_REMOVED lines=11> */
[----:B----4-:R-:W-:-:S15]  /*59fe0*/  HMMA.16816.F32 R24, R12, R4, R24 ;  /* 0x000000040c18723c */ /* 0x010fde0000001818 */
[----:B------:R-:W-:-:S04]  /*59ff0*/  NOP ;  /* 0x0000000000007918 */ /* 0x000fc80000000000 */
[----:B------:R-:W-:Y:S04]  /*5a000*/  STL.64 [R1+0x1330], R24 ;  /* 0x0013301801007387 */ /* 0x000fe80000100a00 */
[----:B------:R0:W-:Y:S04]  /*5a010*/  STL.64 [R1+0x1338], R26 ;  /* 0x0013381a01007387 */ /* 0x0001e80000100a00 */
[----:B0-----:R-:W2:Y:S04]  /*5a020*/  LDL.LU.64 R26, [R1+0x4938] ;  /* 0x00493800011a7983 */ /* 0x001ea80000300a00 */
[----:B------:R-:W4:Y:S02]  /*5a030*/  LDL.LU.64 R24, [R1+0x4930] ;  /* 0x0049300001187983 */ /* 0x000f240000300a00 */
[----:B----4-:R-:W-:-:S15]  /*5a040*/  HMMA.16816.F32 R8, R12, R24, R8 ;  /* 0x000000180c08723c */ /* 0x010fde0000001808 */
        /* <DEDUP_REMOVED lines=9> */
[----:B------:R-:W2:Y:S04]  /*5a0e0*/  LDL.LU.64 R10, [R1+0x4918] ;  /* 0x00491800010a7983 */ /* 0x000ea80000300a00 */
[----:B------:R-:W2:-:S14]  /*5a0f0*/  LDL.LU.64 R8, [R1+0x4910] ;  /* 0x0049100001087983 */ /* 0x000e9c0000300a00 */
        /* <DEDUP_REMOVED lines=188> */
[C---:B--2---:R-:W-:Y:S01]  /*5acc0*/  HMMA.16816.F32 R24, R12.reuse, R26, R20 ;  /* 0x0000001a0c18723c */ /* 0x044fe20000001814 */
[----:B------:R-:W3:Y:S04]  /*5acd0*/  LDL.LU.64 R22, [R1+0x4818] ;  /* 0x0048180001167983 */ /* 0x000ee80000300a00 */
[----:B------:R-:W3:Y:S03]  /*5ace0*/  LDL.LU.64 R20, [R1+0x4810] ;  /* 0x0048100001147983 */ /* 0x000ee60000300a00 */
[C---:B------:R-:W-:Y:S11]  /*5acf0*/  HMMA.16816.F32 R16, R12.reuse, R18, R8 ;  /* 0x000000120c10723c */ /* 0x040ff60000001808 */
[----:B------:R-:W-:Y:S04]  /*5ad00*/  STL.64 [R1+0x1230], R24 ;  /* 0x0012301801007387 */ /* 0x000fe80000100a00 */
[----:B------:R0:W-:Y:S04]  /*5ad10*/  STL.64 [R1+0x1238], R26 ;  /* 0x0012381a01007387 */ /* 0x0001e80000100a00 */
[----:B0-----:R-:W2:Y:S04]  /*5ad20*/  LDL.LU.64 R26, [R1+0x4808] ;  /* 0x00480800011a7983 */ /* 0x001ea80000300a00 */
[----:B------:R-:W4:Y:S04]  /*5ad30*/  LDL.LU.64 R24, [R1+0x4800] ;  /* 0x0048000001187983 */ /* 0x000f280000300a00 */
[----:B------:R0:W-:Y:S04]  /*5ad40*/  STL.64 [R1+0x1220], R4 ;  /* 0x0012200401007387 */ /* 0x0001e80000100a00 */
[----:B------:R1:W-:Y:S04]  /*5ad50*/  STL.64 [R1+0x1228], R6 ;  /* 0x0012280601007387 */ /* 0x0003e80000100a00 */
[----:B0-----:R-:W2:Y:S04]  /*5ad60*/  LDL.LU R4, [R1+0x370] ;  /* 0x0003700001047983 */ /* 0x001ea80000300800 */
[----:B------:R-:W-:Y:S04]  /*5ad70*/  STL.64 [R1+0x1210], R16 ;  /* 0x0012101001007387 */ /* 0x000fe80000100a00 */
[----:B------:R-:W-:Y:S01]  /*5ad80*/  STL.64 [R1+0x1218], R18 ;  /* 0x0012181201007387 */ /* 0x000fe20000100a00 */
        /* <DEDUP_REMOVED lines=44> */
[----:B------:R-:W2:Y:S04]  /*5b050*/  LDL.LU R0, [R1+0x3068] ;  /* 0x0030680001007983 */ /* 0x000ea80000300800 */
        /* <DEDUP_REMOVED lines=56> */
[----:B------:R-:W-:Y:S01]  /*5b3e0*/  STL.64 [R1+0x46b0], R16 ;  /* 0x0046b01001007387 */ /* 0x000fe20000100a00 */
        /* <DEDUP_REMOVED lines=30> */
[----:B------:R-:W-:Y:S01]  /*5b5d0*/  IMAD R4, R22, 0x100, R21 ;  /* 0x0000010016047824 */ /* 0x000fe200078e0215 */
[----:B------:R0:W-:Y:S04]  /*5b5e0*/  STL.64 [R1+0x1168], R10 ;  /* 0x0011680a01007387 */ /* 0x0001e80000100a00 */
[----:B------:R-:W3:Y:S01]  /*5b5f0*/  LDL.LU R0, [R1+0x30a0] ;  /* 0x0030a00001007983 */ /* 0x000ee20000300800 */
[----:B------:R-:W-:Y:S01]  /*5b600*/  IMAD R29, R29, 0x100, R23 ;  /* 0x000001001d1d7824 */ /* 0x000fe200078e0217 */
[----:B--2---:R-:W-:Y:S01]  /*5b610*/  HMMA.16816.F32 R16, R12, R2, R24 ;  /* 0x000000020c10723c */ /* 0x004fe20000001818 */
[----:B------:R-:W-:-:S02]  /*5b620*/  F2FP.F16.E4M3.UNPACK_B R14, R4 ;  /* 0x00000004ff0e723e */ /* 0x000fc400020006ff */
[----:B------:R-:W-:Y:S02]  /*5b630*/  F2FP.F16.E4M3.UNPACK_B R13, R5 ;  /* 0x00000005ff0d723e */ /* 0x000fe400020006ff */
[----:B------:R-:W-:-:S14]  /*5b640*/  F2FP.F16.E4M3.UNPACK_B R12, R8 ;  /* 0x00000008ff0c723e */ /* 0x000fdc00020006ff */
[----:B------:R-:W-:Y:S04]  /*5b650*/  STL.64 [R1+0x1090], R16 ;  /* 0x0010901001007387 */ /* 0x000fe80000100a00 */
[----:B------:R-:W-:Y:S04]  /*5b660*/  STL.64 [R1+0x1098], R18 ;  /* 0x0010981201007387 */ /* 0x000fe80000100a00 */
[----:B------:R-:W2:Y:S04]  /*5b670*/  LDL.LU R4, [R1+0x60] ;  /* 0x0000600001047983 */ /* 0x000ea80000300800 */
[----:B------:R-:W2:Y:S04]  /*5b680*/  LDL.LU R5, [R1+0x64] ;  /* 0x0000640001057983 */ /* 0x000ea80000300800 */
[----:B------:R-:W4:Y:S04]  /*5b690*/  LDL.LU R6, [R1+0x68] ;  /* 0x0000680001067983 */ /* 0x000f280000300800 */
[----:B------:R-:W4:Y:S04]  /*5b6a0*/  LDL.LU R7, [R1+0x6c] ;  /* 0x00006c0001077983 */ /* 0x000f280000300800 */
        /* <DEDUP_REMOVED lines=13> */
[----:B0-----:R-:W2:Y:S04]  /*5b780*/  LDL.LU R26, [R1] ;  /* 0x00000000011a7983 */ /* 0x001ea80000300800 */
[----:B------:R-:W2:Y:S04]  /*5b790*/  LDL.LU R27, [R1+0x4] ;  /* 0x00000400011b7983 */ /* 0x000ea80000300800 */
[----:B------:R-:W-:Y:S04]  /*5b7a0*/  STL.64 [R1+0x4700], R24 ;  /* 0x0047001801007387 */ /* 0x000fe80000100a00 */
[----:B--2---:R-:W-:Y:S04]  /*5b7b0*/  STL.64 [R1+0x4720], R26 ;  /* 0x0047201a01007387 */ /* 0x004fe80000100a00 */
        /* <DEDUP_REMOVED lines=17> */
[----:B------:R-:W3:Y:S04]  /*5b8d0*/  LDL.LU R24, [R1+0x18] ;  /* 0x0000180001187983 */ /* 0x000ee80000300800 */
[----:B------:R-:W3:Y:S04]  /*5b8e0*/  LDL.LU R25, [R1+0x1c] ;  /* 0x00001c0001197983 */ /* 0x000ee80000300800 */
[----:B--2---:R-:W-:Y:S04]  /*5b8f0*/  STL.64 [R1+0x4750], R26 ;  /* 0x0047501a01007387 */ /* 0x004fe80000100a00 */
        /* <DEDUP_REMOVED lines=21> */
[----:B------:R-:W2:Y:S01]  /*5ba50*/  LDL.LU R19, [R1+0xec] ;  /* 0x0000ec0001137983 */ /* 0x000ea20000300800 */
[----:B------:R-:W-:-:S07]  /*5ba60*/  F2FP.F16.E4M3.UNPACK_B R15, R29 ;  /* 0x0000001dff0f723e */ /* 0x000fce00020006ff */
[C---:B---3--:R-:W-:Y:S01]  /*5ba70*/  HMMA.16816.F32 R24, R12.reuse, R24, R20 ;  /* 0x000000180c18723c */ /* 0x048fe20000001814 */
        /* <DEDUP_REMOVED lines=19> */
[----:B------:R-:W2:Y:S04]  /*5bbb0*/  LDL.LU.64 R22, [R1+0x4760] ;  /* 0x0047600001167983 */ /* 0x000ea80000300a00 */
[----:B------:R-:W2:Y:S04]  /*5bbc0*/  LDL.LU.64 R20, [R1+0x4758] ;  /* 0x0047580001147983 */ /* 0x000ea80000300a00 */
        /* <DEDUP_REMOVED lines=41> */
[----:B0-----:R-:W3:Y:S04]  /*5be60*/  LDL.LU R24, [R1+0x20] ;  /* 0x0000200001187983 */ /* 0x001ee80000300800 */
[----:B------:R-:W3:Y:S04]  /*5be70*/  LDL.LU R25, [R1+0x24] ;  /* 0x0000240001197983 */ /* 0x000ee80000300800 */
[----:B-1----:R-:W3:Y:S04]  /*5be80*/  LDL.LU R26, [R1+0x28] ;  /* 0x00002800011a7983 */ /* 0x002ee80000300800 */
        /* <DEDUP_REMOVED lines=11> */
[----:B------:R-:W3:Y:S04]  /*5bf40*/  LDL.LU.64 R16, [R1+0x46c0] ;  /* 0x0046c00001107983 */ /* 0x000ee80000300a00 */
[----:B------:R-:W2:Y:S04]  /*5bf50*/  LDL.LU R22, [R1+0x3090] ;  /* 0x0030900001167983 */ /* 0x000ea80000300800 */
[----:B------:R-:W2:Y:S01]  /*5bf60*/  LDL.LU R23, [R1+0x309c] ;  /* 0x00309c0001177983 */ /* 0x000ea20000300800 */
[----:B---3--:R-:W-:-:S15]  /*5bf70*/  HMMA.16816.F32 R16, R12, R20, R16 ;  /* 0x000000140c10723c */ /* 0x008fde0000001810 */
[----:B------:R-:W-:-:S04]  /*5bf80*/  NOP ;  /* 0x0000000000007918 */ /* 0x000fc80000000000 */
[----:B------:R-:W-:Y:S04]  /*5bf90*/  STL.64 [R1+0xe0], R16 ;  /* 0x0000e01001007387 */ /* 0x000fe80000100a00 */
[----:B------:R0:W-:Y:S04]  /*5bfa0*/  STL.64 [R1+0xe8], R18 ;  /* 0x0000e81201007387 */ /* 0x0001e80000100a00 */
[----:B0-----:R-:W3:Y:S04]  /*5bfb0*/  LDL.LU.64 R18, [R1+0x46b8] ;  /* 0x0046b80001127983 */ /* 0x001ee80000300a00 */
[----:B------:R-:W2:Y:S04]  /*5bfc0*/  LDL.LU.64 R16, [R1+0x46b0] ;  /* 0x0046b00001107983 */ /* 0x000ea80000300a00 */
[----:B------:R-:W2:Y:S04]  /*5bfd0*/  LDL.LU R20, [R1+0x3088] ;  /* 0x0030880001147983 */ /* 0x000ea80000300800 */
[----:B------:R-:W2:Y:S01]  /*5bfe0*/  LDL.LU R21, [R1+0x3094] ;  /* 0x0030940001157983 */ /* 0x000ea20000300800 */
[----:B---3--:R-:W-:-:S15]  /*5bff0*/  HMMA.16816.F32 R8, R12, R18, R8 ;  /* 0x000000120c08723c */ /* 0x008fde0000001808 */
[----:B------:R-:W-:-:S04]  /*5c000*/  NOP ;  /* 0x0000000000007918 */ /* 0x000fc80000000000 */
[----:B------:R-:W-:Y:S04]  /*5c010*/  STL.64 [R1+0xc0], R8 ;  /* 0x0000c00801007387 */ /* 0x000fe80000100a00 */
[----:B------:R0:W-:Y:S04]  /*5c020*/  STL.64 [R1+0xc8], R10 ;  /* 0x0000c80a01007387 */ /* 0x0001e80000100a00 */
[----:B0-----:R-:W2:Y:S04]  /*5c030*/  LDL.LU.64 R10, [R1+0x46a8] ;  /* 0x0046a800010a7983 */ /* 0x001ea80000300a00 */
[----:B------:R-:W2:Y:S04]  /*5c040*/  LDL.LU.64 R8, [R1+0x46a0] ;  /* 0x0046a00001087983 */ /* 0x000ea80000300a00 */
[----:B------:R-:W3:Y:S01]  /*5c050*/  LDL.LU R19, [R1+0x308c] ;  /* 0x00308c0001137983 */ /* 0x000ee20000300800 */
[----:B--2---:R-:W-:-:S15]  /*5c060*/  HMMA.16816.F32 R8, R12, R16, R8 ;  /* 0x000000100c08723c */ /* 0x004fde0000001808 */
[----:B------:R-:W-:-:S04]  /*5c070*/  NOP ;  /* 0x0000000000007918 */ /* 0x000fc80000000000 */
        /* <DEDUP_REMOVED lines=10> */
[----:B--2---:R-:W-:Y:S02]  /*5c120*/  HMMA.16816.F32 R8, R12, R8, R4 ;  /* 0x000000080c08723c */ /* 0x004fe40000001804 */
[----:B------:R-:W2:Y:S04]  /*5c130*/  LDL.LU.64 R6, [R1+0x4678] ;  /* 0x0046780001067983 */ /* 0x000ea80000300a00 */
[----:B------:R-:W4:-:S13]  /*5c140*/  LDL.LU.64 R4, [R1+0x4670] ;  /* 0x0046700001047983 */ /* 0x000f1a0000300a00 */
[----:B------:R0:W-:Y:S04]  /*5c150*/  STL.64 [R1+0x50], R8 ;  /* 0x0000500801007387 */ /* 0x0001e80000100a00 */
[----:B------:R1:W-:Y:S04]  /*5c160*/  STL.64 [R1+0x58], R10 ;  /* 0x0000580a01007387 */ /* 0x0003e80000100a00 */
[----:B0-----:R-:W4:Y:S04]  /*5c170*/  LDL.LU R8, [R1+0x30] ;  /* 0x0000300001087983 */ /* 0x001f280000300800 */
[----:B------:R-:W4:Y:S04]  /*5c180*/  LDL.LU R9, [R1+0x34] ;  /* 0x0000340001097983 */ /* 0x000f280000300800 */
[----:B-1----:R-:W4:Y:S04]  /*5c190*/  LDL.LU R10, [R1+0x38] ;  /* 0x00003800010a7983 */ /* 0x002f280000300800 */
[----:B------:R-:W4:Y:S01]  /*5c1a0*/  LDL.LU R11, [R1+0x3c] ;  /* 0x00003c00010b7983 */ /* 0x000f220000300800 */
[----:B--2---:R-:W-:-:S15]  /*5c1b0*/  HMMA.16816.F32 R24, R12, R6, R24 ;  /* 0x000000060c18723c */ /* 0x004fde0000001818 */
[----:B------:R-:W-:-:S04]  /*5c1c0*/  NOP ;  /* 0x0000000000007918 */ /* 0x000fc80000000000 */
        /* <DEDUP_REMOVED lines=8> */
[----:B------:R-:W4:Y:S01]  /*5c250*/  LDL.LU R16, [R1+0x120] ;  /* 0x0001200001107983 */ /* 0x000f220000300800 */
[----:B---3--:R-:W-:Y:S01]  /*5c260*/  IMAD R4, R20, 0x100, R19 ;  /* 0x0000010014047824 */ /* 0x008fe200078e0213 */
[----:B--2---:R-:W-:-:S15]  /*5c270*/  HMMA.16816.F32 R8, R12, R2, R24 ;  /* 0x000000020c08723c */ /* 0x004fde0000001818 */
[----:B------:R-:W-:-:S04]  /*5c280*/  NOP ;  /* 0x0000000000007918 */ /* 0x000fc80000000000 */
[----:B------:R-:W-:Y:S04]  /*5c290*/  STL.64 [R1+0x20], R8 ;  /* 0x0000200801007387 */ /* 0x000fe80000100a00 */
[----:B------:R-:W-:Y:S04]  /*5c2a0*/  STL.64 [R1+0x28], R10 ;  /* 0x0000280a01007387 */ /* 0x000fe80000100a00 */
[----:B------:R-:W4:Y:S04]  /*5c2b0*/  LDL.LU R17, [R1+0x124] ;  /* 0x0001240001117983 */ /* 0x000f280000300800 */
[----:B------:R-:W2:Y:S04]  /*5c2c0*/  LDL.LU R18, [R1+0x128] ;  /* 0x0001280001127983 */ /* 0x000ea80000300800 */
[----:B------:R-:W2:Y:S04]  /*5c2d0*/  LDL.LU R19, [R1+0x12c] ;  /* 0x00012c0001137983 */ /* 0x000ea80000300800 */
[----:B--2---:R-:W-:Y:S04]  /*5c2e0*/  STL.64 [R1+0x4608], R18 ;  /* 0x0046081201007387 */ /* 0x004fe80000100a00 */
[----:B----4-:R0:W-:Y:S04]  /*5c2f0*/  STL.64 [R1+0x4600], R16 ;  /* 0x0046001001007387 */ /* 0x0101e80000100a00 */
[----:B0-----:R-:W2:Y:S04]  /*5c300*/  LDL.LU R16, [R1+0x1a0] ;  /* 0x0001a00001107983 */ /* 0x001ea80000300800 */
[----:B------:R-:W2:Y:S04]  /*5c310*/  LDL.LU R17, [R1+0x1a4] ;  /* 0x0001a40001117983 */ /* 0x000ea80000300800 */
[----:B------:R-:W3:Y:S04]  /*5c320*/  LDL.LU R18, [R1+0x1a8] ;  /* 0x0001a80001127983 */ /* 0x000ee80000300800 */
[----:B------:R-:W3:Y:S01]  /*5c330*/  LDL.LU R19, [R1+0x1ac] ;  /* 0x0001ac0001137983 */ /* 0x000ee20000300800 */
[----:B------:R-:W-:-:S02]  /*5c340*/  IMAD R5, R22, 0x100, R21 ;  /* 0x0000010016057824 */ /* 0x000fc400078e0215 */
[----:B------:R-:W-:Y:S02]  /*5c350*/  IMAD R6, R28, 0x100, R23 ;  /* 0x000001001c067824 */ /* 0x000fe400078e0217 */
[----:B------:R-:W-:Y:S01]  /*5c360*/  IMAD R7, R0, 0x100, R29 ;  /* 0x0000010000077824 */ /* 0x000fe200078e021d */
[----:B------:R-:W4:Y:S04]  /*5c370*/  LDL R20, [R1+0x1ebc] ;  /* 0x001ebc0001147983 */ /* 0x000f280000100800 */
[----:B------:R-:W4:Y:S04]  /*5c380*/  LDL R0, [R1+0x1ec8] ;  /* 0x001ec80001007983 */ /* 0x000f280000100800 */
[----:B------:R-:W4:Y:S04]  /*5c390*/  LDL R21, [R1+0x1ecc] ;  /* 0x001ecc0001157983 */ /* 0x000f280000100800 */
[----:B------:R-:W4:Y:S04]  /*5c3a0*/  LDL R28, [R1+0x1ed8] ;  /* 0x001ed800011c7983 */ /* 0x000f280000100800 */
[----:B---3--:R-:W-:Y:S04]  /*5c3b0*/  STL.64 [R1+0x4618], R18 ;  /* 0x0046181201007387 */ /* 0x008fe80000100a00 */
[----:B--2---:R0:W-:Y:S04]  /*5c3c0*/  STL.64 [R1+0x4610], R16 ;  /* 0x0046101001007387 */ /* 0x0041e80000100a00 */
[----:B0-----:R-:W2:Y:S04]  /*5c3d0*/  LDL.LU R16, [R1+0x190] ;  /* 0x0001900001107983 */ /* 0x001ea80000300800 */
[----:B------:R-:W2:Y:S04]  /*5c3e0*/  LDL.LU R17, [R1+0x194] ;  /* 0x0001940001117983 */ /* 0x000ea80000300800 */
[----:B------:R-:W3:Y:S04]  /*5c3f0*/  LDL.LU R18, [R1+0x198] ;  /* 0x0001980001127983 */ /* 0x000ee80000300800 */
[----:B------:R-:W3:Y:S04]  /*5c400*/  LDL.LU R19, [R1+0x19c] ;  /* 0x00019c0001137983 */ /* 0x000ee80000300800 */
[----:B------:R-:W2:Y:S04]  /*5c410*/  LDL R23, [R1+0x1eac] ;  /* 0x001eac0001177983 */ /* 0x000ea80000100800 */
[----:B---3--:R-:W-:Y:S04]  /*5c420*/  STL.64 [R1+0x4628], R18 ;  /* 0x0046281201007387 */ /* 0x008fe80000100a00 */
[----:B--2---:R0:W-:Y:S04]  /*5c430*/  STL.64 [R1+0x4620], R16 ;  /* 0x0046201001007387 */ /* 0x0041e80000100a00 */
[----:B0-----:R-:W2:Y:S04]  /*5c440*/  LDL.LU R16, [R1+0x180] ;  /* 0x0001800001107983 */ /* 0x001ea80000300800 */
[----:B------:R-:W2:Y:S04]  /*5c450*/  LDL.LU R17, [R1+0x184] ;  /* 0x0001840001117983 */ /* 0x000ea80000300800 */
[----:B------:R-:W3:Y:S04]  /*5c460*/  LDL.LU R18, [R1+0x188] ;  /* 0x0001880001127983 */ /* 0x000ee80000300800 */
[----:B------:R-:W3:Y:S04]  /*5c470*/  LDL.LU R19, [R1+0x18c] ;  /* 0x00018c0001137983 */ /* 0x000ee80000300800 */
[----:B------:R-:W2:Y:S04]  /*5c480*/  LDL R2, [R1+0x1e9c] ;  /* 0x001e9c0001027983 */ /* 0x000ea80000100800 */
[----:B------:R-:W4:Y:S04]  /*5c490*/  LDL R3, [R1+0x1ea8] ;  /* 0x001ea80001037983 */ /* 0x000f280000100800 */
[----:B---3--:R-:W-:Y:S04]  /*5c4a0*/  STL.64 [R1+0x4638], R18 ;  /* 0x0046381201007387 */ /* 0x008fe80000100a00 */
[----:B--2---:R0:W-:Y:S04]  /*5c4b0*/  STL.64 [R1+0x4630], R16 ;  /* 0x0046301001007387 */ /* 0x0041e80000100a00 */
[----:B0-----:R-:W2:Y:S04]  /*5c4c0*/  LDL.LU R16, [R1+0x150] ;  /* 0x0001500001107983 */ /* 0x001ea80000300800 */
[----:B------:R-:W2:Y:S04]  /*5c4d0*/  LDL.LU R17, [R1+0x154] ;  /* 0x0001540001117983 */ /* 0x000ea80000300800 */
[----:B------:R-:W3:Y:S04]  /*5c4e0*/  LDL.LU R18, [R1+0x158] ;  /* 0x0001580001127983 */ /* 0x000ee80000300800 */
[----:B------:R-:W3:Y:S04]  /*5c4f0*/  LDL.LU R19, [R1+0x15c] ;  /* 0x00015c0001137983 */ /* 0x000ee80000300800 */
[----:B---3--:R0:W-:Y:S04]  /*5c500*/  STL.64 [R1+0x4648], R18 ;  /* 0x0046481201007387 */ /* 0x0081e80000100a00 */
[----:B0-----:R-:W3:Y:S04]  /*5c510*/  LDL R19, [R1+0x1e98] ;  /* 0x001e980001137983 */ /* 0x001ee80000100800 */
[----:B--2---:R-:W-:Y:S04]  /*5c520*/  STL.64 [R1+0x4640], R16 ;  /* 0x0046401001007387 */ /* 0x004fe80000100a00 */
[----:B------:R-:W2:Y:S04]  /*5c530*/  LDL R29, [R1+0x1edc] ;  /* 0x001edc00011d7983 */ /* 0x000ea80000100800 */
[----:B------:R-:W2:Y:S04]  /*5c540*/  LDL R26, [R1+0x1ee8] ;  /* 0x001ee800011a7983 */ /* 0x000ea80000100800 */
[----:B------:R-:W2:Y:S04]  /*5c550*/  LDL.LU R8, [R1+0x1b0] ;  /* 0x0001b00001087983 */ /* 0x000ea80000300800 */
[----:B------:R-:W2:Y:S04]  /*5c560*/  LDL.LU R9, [R1+0x1b4] ;  /* 0x0001b40001097983 */ /* 0x000ea80000300800 */
[----:B------:R-:W2:Y:S04]  /*5c570*/  LDL.LU R10, [R1+0x1b8] ;  /* 0x0001b800010a7983 */ /* 0x000ea80000300800 */
[----:B------:R-:W2:Y:S01]  /*5c580*/  LDL.LU R11, [R1+0x1bc] ;  /* 0x0001bc00010b7983 */ /* 0x000ea20000300800 */
[----:B------:R-:W-:-:S02]  /*5c590*/  F2FP.F16.E4M3.UNPACK_B R12, R4 ;  /* 0x00000004ff0c723e */ /* 0x000fc400020006ff */
[----:B------:R-:W-:Y:S01]  /*5c5a0*/  F2FP.F16.E4M3.UNPACK_B R13, R5 ;  /* 0x00000005ff0d723e */ /* 0x000fe200020006ff */
[----:B--2---:R-:W-:Y:S04]  /*5c5b0*/  STL.64 [R1+0x4658], R10 ;  /* 0x0046580a01007387 */ /* 0x004fe80000100a00 */
[----:B------:R0:W-:Y:S04]  /*5c5c0*/  STL.64 [R1+0x4650], R8 ;  /* 0x0046500801007387 */ /* 0x0001e80000100a00 */
[----:B0-----:R-:W2:Y:S04]  /*5c5d0*/  LDL.LU R8, [R1+0x100] ;  /* 0x0001000001087983 */ /* 0x001ea80000300800 */
[----:B------:R-:W2:Y:S04]  /*5c5e0*/  LDL.LU R9, [R1+0x104] ;  /* 0x0001040001097983 */ /* 0x000ea80000300800 */
[----:B------:R-:W2:Y:S04]  /*5c5f0*/  LDL.LU R10, [R1+0x108] ;  /* 0x00010800010a7983 */ /* 0x000ea80000300800 */
[----:B------:R-:W2:Y:S01]  /*5c600*/  LDL.LU R11, [R1+0x10c] ;  /* 0x00010c00010b7983 */ /* 0x000ea20000300800 */
[----:B------:R-:W-:-:S02]  /*5c610*/  F2FP.F16.E4M3.UNPACK_B R14, R6 ;  /* 0x00000006ff0e723e */ /* 0x000fc400020006ff */
[----:B------:R-:W-:Y:S02]  /*5c620*/  F2FP.F16.E4M3.UNPACK_B R15, R7 ;  /* 0x00000007ff0f723e */ /* 0x000fe400020006ff */
[----:B---3--:R-:W-:Y:S02]  /*5c630*/  F2FP.F16.E4M3.UNPACK_B R16, R19 ;  /* 0x00000013ff10723e */ /* 0x008fe400020006ff */
[----:B------:R-:W-:Y:S01]  /*5c640*/  F2FP.F16.E4M3.UNPACK_B R17, R2 ;  /* 0x00000002ff11723e */ /* 0x000fe200020006ff */
[----:B------:R-:W3:Y:S04]  /*5c650*/  LDL R27, [R1+0x1eec] ;  /* 0x001eec00011b7983 */ /* 0x000ee80000100800 */
[----:B------:R-:W3:Y:S04]  /*5c660*/  LDL R24, [R1+0x1ef8] ;  /* 0x001ef80001187983 */ /* 0x000ee80000100800 */
[----:B------:R-:W3:Y:S04]  /*5c670*/  LDL R25, [R1+0x1efc] ;  /* 0x001efc0001197983 */ /* 0x000ee80000100800 */
[----:B------:R-:W3:Y:S04]  /*5c680*/  LDL R22, [R1+0x1f08] ;  /* 0x001f080001167983 */ /* 0x000ee80000100800 */
[----:B------:R-:W3:Y:S04]  /*5c690*/  LDL R4, [R1+0x1eb8] ;  /* 0x001eb80001047983 */ /* 0x000ee80000100800 */
        /* <DEDUP_REMOVED lines=8> */
[----:B----4-:R-:W-:-:S02]  /*5c720*/  F2FP.F16.E4M3.UNPACK_B R2, R3 ;  /* 0x00000003ff02723e */ /* 0x010fc400020006ff */
[----:B------:R-:W-:Y:S02]  /*5c730*/  F2FP.F16.E4M3.UNPACK_B R3, R23 ;  /* 0x00000017ff03723e */ /* 0x000fe400020006ff */
[----:B------:R-:W4:Y:S04]  /*5c740*/  LDL R23, [R1+0x1f0c] ;  /* 0x001f0c0001177983 */ /* 0x000f280000100800 */
[----:B------:R-:W-:Y:S04]  /*5c750*/  STL [R1+0x10], R2 ;  /* 0x0000100201007387 */ /* 0x000fe80000100800 */
[----:B------:R-:W-:Y:S01]  /*5c760*/  STL [R1+0x14], R3 ;  /* 0x0000140301007387 */ /* 0x000fe20000100800 */
[----:B--2---:R-:W-:-:S15]  /*5c770*/  HMMA.16816.F32 R16, R12, R2, R16 ;  /* 0x000000020c10723c */ /* 0x004fde0000001810 */
[----:B------:R-:W-:-:S04]  /*5c780*/  NOP ;  /* 0x0000000000007918 */ /* 0x000fc80000000000 */
[----:B------:R-:W-:Y:S04]  /*5c790*/  STL.64 [R1+0x90], R16 ;  /* 0x0000901001007387 */ /* 0x000fe80000100a00 */
[----:B------:R0:W-:Y:S04]  /*5c7a0*/  STL.64 [R1+0x98], R18 ;  /* 0x0000981201007387 */ /* 0x0001e80000100a00 */
[----:B0-----:R-:W2:Y:S04]  /*5c7b0*/  LDL.LU.64 R18, [R1+0x4638] ;  /* 0x0046380001127983 */ /* 0x001ea80000300a00 */
[----:B------:R-:W2:Y:S01]  /*5c7c0*/  LDL.LU.64 R16, [R1+0x4630] ;  /* 0x0046300001107983 */ /* 0x000ea20000300a00 */
[----:B---3--:R-:W-:-:S02]  /*5c7d0*/  F2FP.F16.E4M3.UNPACK_B R4, R4 ;  /* 0x00000004ff04723e */ /* 0x008fc400020006ff */
[----:B------:R-:W-:-:S05]  /*5c7e0*/  F2FP.F16.E4M3.UNPACK_B R5, R20 ;  /* 0x00000014ff05723e */ /* 0x000fca00020006ff */
[----:B------:R-:W-:Y:S02]  /*5c7f0*/  STL.64 [R1+0x8], R4 ;  /* 0x0000080401007387 */ /* 0x000fe40000100a00 */
[----:B--2---:R-:W-:-:S15]  /*5c800*/  HMMA.16816.F32 R16, R12, R4, R16 ;  /* 0x000000040c10723c */ /* 0x004fde0000001810 */
[----:B------:R-:W-:-:S04]  /*5c810*/  NOP ;  /* 0x0000000000007918 */ /* 0x000fc80000000000 */
[----:B------:R-:W-:Y:S04]  /*5c820*/  STL.64 [R1+0xb0], R16 ;  /* 0x0000b01001007387 */ /* 0x000fe80000100a00 */
[----:B------:R0:W-:Y:S04]  /*5c830*/  STL.64 [R1+0xb8], R18 ;  /* 0x0000b81201007387 */ /* 0x0001e80000100a00 */
[----:B0-----:R-:W2:Y:S04]  /*5c840*/  LDL.LU.64 R18, [R1+0x4628] ;  /* 0x0046280001127983 */ /* 0x001ea80000300a00 */
[----:B------:R-:W2:Y:S01]  /*5c850*/  LDL.LU.64 R16, [R1+0x4620] ;  /* 0x0046200001107983 */ /* 0x000ea20000300a00 */
[----:B------:R-:W-:-:S02]  /*5c860*/  F2FP.F16.E4M3.UNPACK_B R6, R0 ;  /* 0x00000000ff06723e */ /* 0x000fc400020006ff */
[----:B------:R-:W-:-:S03]  /*5c870*/  F2FP.F16.E4M3.UNPACK_B R7, R21 ;  /* 0x00000015ff07723e */ /* 0x000fc600020006ff */
        /* <DEDUP_REMOVED lines=8> */
[----:B------:R-:W-:-:S02]  /*5c900*/  F2FP.F16.E4M3.UNPACK_B R28, R28 ;  /* 0x0000001cff1c723e */ /* 0x000fc400020006ff */
[----:B------:R-:W-:Y:S02]  /*5c910*/  F2FP.F16.E4M3.UNPACK_B R29, R29 ;  /* 0x0000001dff1d723e */ /* 0x000fe400020006ff */
[----:B------:R-:W-:Y:S02]  /*5c920*/  F2FP.F16.E4M3.UNPACK_B R26, R26 ;  /* 0x0000001aff1a723e */ /* 0x000fe400020006ff */
[----:B------:R-:W-:-:S03]  /*5c930*/  F2FP.F16.E4M3.UNPACK_B R27, R27 ;  /* 0x0000001bff1b723e */ /* 0x000fc600020006ff */
[----:B--2---:R-:W-:-:S15]  /*5c940*/  HMMA.16816.F32 R16, R12, R28, R16 ;  /* 0x0000001c0c10723c */ /* 0x004fde0000001810 */
[----:B------:R-:W-:-:S04]  /*5c950*/  NOP ;  /* 0x0000000000007918 */ /* 0x000fc80000000000 */
[----:B------:R-:W-:Y:S04]  /*5c960*/  STL.64 [R1+0xf0], R16 ;  /* 0x0000f01001007387 */ /* 0x000fe80000100a00 */
[----:B------:R0:W-:Y:S04]  /*5c970*/  STL.64 [R1+0xf8], R18 ;  /* 0x0000f81201007387 */ /* 0x0001e80000100a00 */
[----:B0-----:R-:W2:Y:S04]  /*5c980*/  LDL.LU.64 R18, [R1+0x4608] ;  /* 0x0046080001127983 */ /* 0x001ea80000300a00 */
[----:B------:R-:W2:Y:S01]  /*5c990*/  LDL.LU.64 R16, [R1+0x4600] ;  /* 0x0046000001107983 */ /* 0x000ea20000300a00 */
[----:B------:R-:W-:Y:S01]  /*5c9a0*/  HMMA.16816.F32 R8, R12, R26, R8 ;  /* 0x0000001a0c08723c */ /* 0x000fe20000001808 */
[----:B------:R-:W-:-:S02]  /*5c9b0*/  F2FP.F16.E4M3.UNPACK_B R24, R24 ;  /* 0x00000018ff18723e */ /* 0x000fc400020006ff */
[----:B------:R-:W-:Y:S01]  /*5c9c0*/  F2FP.F16.E4M3.UNPACK_B R25, R25 ;  /* 0x00000019ff19723e */ /* 0x000fe200020006ff */
[----:B------:R-:W-:Y:S04]  /*5c9d0*/  STL [R1+0x4594], R28 ;  /* 0x0045941c01007387 */ /* 0x000fe80000100800 */
[----:B------:R-:W-:Y:S04]  /*5c9e0*/  STL [R1+0x4590], R29 ;  /* 0x0045901d01007387 */ /* 0x000fe80000100800 */
[----:B------:R-:W3:Y:S07]  /*5c9f0*/  LDL R20, [R1+0x1f18] ;  /* 0x001f180001147983 */ /* 0x000eee0000100800 */
[----:B------:R-:W-:Y:S04]  /*5ca00*/  STL.64 [R1+0x100], R8 ;  /* 0x0001000801007387 */ /* 0x000fe80000100a00 */
[----:B------:R2:W-:Y:S04]  /*5ca10*/  STL.64 [R1+0x108], R10 ;  /* 0x0001080a01007387 */ /* 0x0005e80000100a00 */
[----:B------:R-:W-:Y:S04]  /*5ca20*/  STL.64 [R1+0x4538], R26 ;  /* 0x0045381a01007387 */ /* 0x000fe80000100a00 */
[----:B------:R0:W-:Y:S01]  /*5ca30*/  STL.64 [R1+0x4530], R24 ;  /* 0x0045301801007387 */ /* 0x0001e20000100a00 */
[----:B--2---:R-:W-:-:S15]  /*5ca40*/  HMMA.16816.F32 R8, R12, R24, R16 ;  /* 0x000000180c08723c */ /* 0x004fde0000001810 */
[----:B------:R-:W-:-:S04]  /*5ca50*/  NOP ;  /* 0x0000000000007918 */ /* 0x000fc80000000000 */
[----:B------:R1:W-:Y:S04]  /*5ca60*/  STL.64 [R1+0x120], R8 ;  /* 0x0001200801007387 */ /* 0x0003e80000100a00 */
[----:B------:R2:W-:Y:S04]  /*5ca70*/  STL.64 [R1+0x128], R10 ;  /* 0x0001280a01007387 */ /* 0x0005e80000100a00 */
[----:B0-----:R-:W3:Y:S04]  /*5ca80*/  LDL.LU R24, [R1+0x140] ;  /* 0x0001400001187983 */ /* 0x001ee80000300800 */
[----:B------:R-:W3:Y:S04]  /*5ca90*/  LDL.LU R25, [R1+0x144] ;  /* 0x0001440001197983 */ /* 0x000ee80000300800 */
[----:B------:R-:W3:Y:S04]  /*5caa0*/  LDL.LU R26, [R1+0x148] ;  /* 0x00014800011a7983 */ /* 0x000ee80000300800 */
[----:B------:R-:W3:Y:S04]  /*5cab0*/  LDL.LU R27, [R1+0x14c] ;  /* 0x00014c00011b7983 */ /* 0x000ee80000300800 */
[----:B------:R-:W3:Y:S04]  /*5cac0*/  LDL R21, [R1+0x1f1c] ;  /* 0x001f1c0001157983 */ /* 0x000ee80000100800 */
[----:B------:R-:W3:Y:S04]  /*5cad0*/  LDL R18, [R1+0x1f28] ;  /* 0x001f280001127983 */ /* 0x000ee80000100800 */
[----:B------:R-:W3:Y:S04]  /*5cae0*/  LDL R19, [R1+0x1f2c] ;  /* 0x001f2c0001137983 */ /* 0x000ee80000100800 */
[----:B------:R-:W3:Y:S04]  /*5caf0*/  LDL R16, [R1+0x1f38] ;  /* 0x001f380001107983 */ /* 0x000ee80000100800 */
[----:B-1----:R-:W3:Y:S04]  /*5cb00*/  LDL R8, [R1+0x1f58] ;  /* 0x001f580001087983 */ /* 0x002ee80000100800 */
[----:B--2---:R-:W2:Y:S04]  /*5cb10*/  LDL R10, [R1+0x1f48] ;  /* 0x001f4800010a7983 */ /* 0x004ea80000100800 */
[----:B------:R-:W2:Y:S04]  /*5cb20*/  LDL R11, [R1+0x1f4c] ;  /* 0x001f4c00010b7983 */ /* 0x000ea80000100800 */
[----:B------:R-:W3:Y:S04]  /*5cb30*/  LDL R9, [R1+0x1f5c] ;  /* 0x001f5c0001097983 */ /* 0x000ee80000100800 */
[----:B------:R-:W4:Y:S04]  /*5cb40*/  LDL R17, [R1+0x1f3c] ;  /* 0x001f3c0001117983 */ /* 0x000f280000100800 */
[----:B--2---:R-:W-:Y:S04]  /*5cb50*/  STL.64 [R1+0x45e8], R10 ;  /* 0x0045e80a01007387 */ /* 0x004fe80000100a00 */
[----:B---3--:R0:W-:Y:S04]  /*5cb60*/  STL.64 [R1+0x45e0], R8 ;  /* 0x0045e00801007387 */ /* 0x0081e80000100a00 */
[----:B0-----:R-:W2:Y:S04]  /*5cb70*/  LDL.LU R8, [R1+0x1d0] ;  /* 0x0001d00001087983 */ /* 0x001ea80000300800 */
[----:B------:R-:W2:Y:S04]  /*5cb80*/  LDL.LU R9, [R1+0x1d4] ;  /* 0x0001d40001097983 */ /* 0x000ea80000300800 */
[----:B------:R-:W3:Y:S04]  /*5cb90*/  LDL.LU R10, [R1+0x1d8] ;  /* 0x0001d800010a7983 */ /* 0x000ee80000300800 */
[----:B------:R-:W3:Y:S01]  /*5cba0*/  LDL.LU R11, [R1+0x1dc] ;  /* 0x0001dc00010b7983 */ /* 0x000ee20000300800 */
[----:B------:R-:W-:-:S02]  /*5cbb0*/  IMAD.MOV.U32 R0, RZ, RZ, R5 ;  /* 0x000000ffff007224 */ /* 0x000fc400078e0005 */
[----:B------:R-:W-:Y:S02]  /*5cbc0*/  IMAD.MOV.U32 R5, RZ, RZ, R6 ;  /* 0x000000ffff057224 */ /* 0x000fe400078e0006 */
[----:B------:R-:W-:Y:S02]  /*5cbd0*/  IMAD.MOV.U32 R3, RZ, RZ, R7 ;  /* 0x000000ffff037224 */ /* 0x000fe400078e0007 */
[----:B------:R-:W-:Y:S01]  /*5cbe0*/  IMAD.MOV.U32 R2, RZ, RZ, R4 ;  /* 0x000000ffff027224 */ /* 0x000fe200078e0004 */
[----:B------:R-:W-:Y:S02]  /*5cbf0*/  F2FP.F16.E4M3.UNPACK_B R22, R22 ;  /* 0x00000016ff16723e */ /* 0x000fe400020006ff */
[----:B----4-:R-:W-:Y:S01]  /*5cc00*/  F2FP.F16.E4M3.UNPACK_B R23, R23 ;  /* 0x00000017ff17723e */ /* 0x010fe200020006ff */
[----:B---3--:R-:W-:Y:S04]  /*5cc10*/  STL.64 [R1+0x45f8], R10 ;  /* 0x0045f80a01007387 */ /* 0x008fe80000100a00 */
[----:B--2---:R0:W-:Y:S04]  /*5cc20*/  STL.64 [R1+0x45f0], R8 ;  /* 0x0045f00801007387 */ /* 0x0041e80000100a00 */
[----:B0-----:R-:W2:Y:S04]  /*5cc30*/  LDL.LU R8, [R1+0x170] ;  /* 0x0001700001087983 */ /* 0x001ea80000300800 */
[----:B------:R-:W2:Y:S04]  /*5cc40*/  LDL.LU R9, [R1+0x174] ;  /* 0x0001740001097983 */ /* 0x000ea80000300800 */
[----:B------:R-:W2:Y:S04]  /*5cc50*/  LDL.LU R10, [R1+0x178] ;  /* 0x00017800010a7983 */ /* 0x000ea80000300800 */
[----:B------:R-:W2:Y:S04]  /*5cc60*/  LDL.LU R11, [R1+0x17c] ;  /* 0x00017c00010b7983 */ /* 0x000ea80000300800 */
[----:B------:R-:W3:Y:S04]  /*5cc70*/  LDL R6, [R1+0x1f68] ;  /* 0x001f680001067983 */ /* 0x000ee80000100800 */
[----:B------:R-:W3:Y:S04]  /*5cc80*/  LDL R7, [R1+0x1f6c] ;  /* 0x001f6c0001077983 */ /* 0x000ee80000100800 */
[----:B------:R-:W4:Y:S01]  /*5cc90*/  LDL R4, [R1+0x1f78] ;  /* 0x001f780001047983 */ /* 0x000f220000100800 */
[----:B------:R-:W-:Y:S01]  /*5cca0*/  HMMA.16816.F32 R24, R12, R22, R24 ;  /* 0x000000160c18723c */ /* 0x000fe20000001818 */
[----:B------:R-:W-:-:S02]  /*5ccb0*/  F2FP.F16.E4M3.UNPACK_B R20, R20 ;  /* 0x00000014ff14723e */ /* 0x000fc400020006ff */
[----:B------:R-:W-:-:S15]  /*5ccc0*/  F2FP.F16.E4M3.UNPACK_B R21, R21 ;  /* 0x00000015ff15723e */ /* 0x000fde00020006ff */
[----:B------:R-:W-:Y:S01]  /*5ccd0*/  NOP ;  /* 0x0000000000007918 */ /* 0x000fe20000000000 */
[----:B------:R-:W-:Y:S04]  /*5cce0*/  STL.64 [R1+0x140], R24 ;  /* 0x0001401801007387 */ /* 0x000fe80000100a00 */
[----:B------:R-:W-:Y:S01]  /*5ccf0*/  STL.64 [R1+0x148], R26 ;  /* 0x0001481a01007387 */ /* 0x000fe20000100a00 */
[----:B--2---:R-:W-:Y:S03]  /*5cd00*/  HMMA.16816.F32 R8, R12, R20, R8 ;  /* 0x000000140c08723c */ /* 0x004fe60000001808 */
[----:B---3--:R-:W-:Y:S04]  /*5cd10*/  STL.64 [R1+0x45d8], R6 ;  /* 0x0045d80601007387 */ /* 0x008fe80000100a00 */
[----:B----4-:R0:W-:Y:S04]  /*5cd20*/  STL.64 [R1+0x45d0], R4 ;  /* 0x0045d00401007387 */ /* 0x0101e80000100a00 */
        /* <DEDUP_REMOVED lines=8> */
[----:B------:R-:W-:Y:S04]  /*5cdb0*/  STL.64 [R1+0x160], R8 ;  /* 0x0001600801007387 */ /* 0x000fe80000100a00 */
[----:B------:R0:W-:Y:S04]  /*5cdc0*/  STL.64 [R1+0x168], R10 ;  /* 0x0001680a01007387 */ /* 0x0001e80000100a00 */
[----:B0-----:R-:W4:Y:S04]  /*5cdd0*/  LDL.LU.64 R10, [R1+0x45f8] ;  /* 0x0045f800010a7983 */ /* 0x001f280000300a00 */
[----:B------:R-:W4:Y:S01]  /*5cde0*/  LDL.LU.64 R8, [R1+0x45f0] ;  /* 0x0045f00001087983 */ /* 0x000f220000300a00 */
[----:B------:R-:W-:-:S02]  /*5cdf0*/  F2FP.F16.E4M3.UNPACK_B R18, R18 ;  /* 0x00000012ff12723e */ /* 0x000fc400020006ff */
[----:B------:R-:W-:Y:S02]  /*5ce00*/  F2FP.F16.E4M3.UNPACK_B R19, R19 ;  /* 0x00000013ff13723e */ /* 0x000fe400020006ff */
[----:B------:R-:W-:Y:S02]  /*5ce10*/  F2FP.F16.E4M3.UNPACK_B R16, R16 ;  /* 0x00000010ff10723e */ /* 0x000fe400020006ff */
[----:B------:R-:W-:Y:S01]  /*5ce20*/  F2FP.F16.E4M3.UNPACK_B R17, R17 ;  /* 0x00000011ff11723e */ /* 0x000fe200020006ff */
[----:B------:R-:W-:Y:S04]  /*5ce30*/  STL.64 [R1+0x4548], R22 ;  /* 0x0045481601007387 */ /* 0x000fe80000100a00 */
[----:B------:R0:W-:Y:S04]  /*5ce40*/  STL.64 [R1+0x4540], R20 ;  /* 0x0045401401007387 */ /* 0x0001e80000100a00 */
[----:B0-----:R-:W3:Y:S04]  /*5ce50*/  LDL.LU R20, [R1+0x230] ;  /* 0x0002300001147983 */ /* 0x001ee80000300800 */
[----:B------:R-:W3:Y:S04]  /*5ce60*/  LDL.LU R21, [R1+0x234] ;  /* 0x0002340001157983 */ /* 0x000ee80000300800 */
[----:B------:R-:W3:Y:S04]  /*5ce70*/  LDL.LU R22, [R1+0x238] ;  /* 0x0002380001167983 */ /* 0x000ee80000300800 */
[----:B------:R-:W3:Y:S01]  /*5ce80*/  LDL.LU R23, [R1+0x23c] ;  /* 0x00023c0001177983 */ /* 0x000ee20000300800 */
[C---:B--2---:R-:W-:Y:S08]  /*5ce90*/  HMMA.16816.F32 R4, R12.reuse, R16, R4 ;  /* 0x000000100c04723c */ /* 0x044ff00000001804 */
        /* <DEDUP_REMOVED lines=10> */
[----:B------:R-:W-:Y:S04]  /*5cf40*/  STL [R1+0x4518], R17 ;  /* 0x0045181101007387 */ /* 0x000fe80000100800 */
[----:B------:R-:W-:Y:S04]  /*5cf50*/  STL.64 [R1+0x4588], R18 ;  /* 0x0045881201007387 */ /* 0x000fe80000100a00 */
[----:B------:R0:W-:Y:S04]  /*5cf60*/  STL [R1+0x4580], R16 ;  /* 0x0045801001007387 */ /* 0x0001e80000100800 */
[----:B0-----:R-:W3:Y:S04]  /*5cf70*/  LDL.LU R16, [R1+0x210] ;  /* 0x0002100001107983 */ /* 0x001ee80000300800 */
[----:B------:R-:W3:Y:S04]  /*5cf80*/  LDL.LU R17, [R1+0x214] ;  /* 0x0002140001117983 */ /* 0x000ee80000300800 */
[----:B------:R-:W3:Y:S04]  /*5cf90*/  LDL.LU R18, [R1+0x218] ;  /* 0x0002180001127983 */ /* 0x000ee80000300800 */
[----:B------:R-:W3:Y:S01]  /*5cfa0*/  LDL.LU R19, [R1+0x21c] ;  /* 0x00021c0001137983 */ /* 0x000ee20000300800 */
[----:B--2---:R-:W-:-:S02]  /*5cfb0*/  F2FP.F16.E4M3.UNPACK_B R10, R10 ;  /* 0x0000000aff0a723e */ /* 0x004fc400020006ff */
[----:B------:R-:W-:Y:S02]  /*5cfc0*/  F2FP.F16.E4M3.UNPACK_B R11, R11 ;  /* 0x0000000bff0b723e */ /* 0x000fe400020006ff */
[----:B----4-:R-:W-:Y:S02]  /*5cfd0*/  F2FP.F16.E4M3.UNPACK_B R8, R8 ;  /* 0x00000008ff08723e */ /* 0x010fe400020006ff */
[----:B------:R-:W-:-:S03]  /*5cfe0*/  F2FP.F16.E4M3.UNPACK_B R9, R9 ;  /* 0x00000009ff09723e */ /* 0x000fc600020006ff */
[----:B---3--:R-:W-:-:S15]  /*5cff0*/  HMMA.16816.F32 R16, R12, R10, R16 ;  /* 0x0000000a0c10723c */ /* 0x008fde0000001810 */
[----:B------:R-:W-:-:S04]  /*5d000*/  NOP ;  /* 0x0000000000007918 */ /* 0x000fc80000000000 */
[----:B------:R-:W-:Y:S04]  /*5d010*/  STL.64 [R1+0x1c0], R16 ;  /* 0x0001c01001007387 */ /* 0x000fe80000100a00 */
[----:B------:R0:W-:Y:S02]  /*5d020*/  STL.64 [R1+0x1c8], R18 ;  /* 0x0001c81201007387 */ /* 0x0001e40000100a00 */
[----:B0-----:R-:W-:Y:S02]  /*5d030*/  HMMA.16816.F32 R16, R12, R8, R20 ;  /* 0x000000080c10723c */ /* 0x001fe40000001814 */
        /* <DEDUP_REMOVED lines=8> */
[----:B------:R-:W-:-:S02]  /*5d0c0*/  F2FP.F16.E4M3.UNPACK_B R6, R6 ;  /* 0x00000006ff06723e */ /* 0x000fc400020006ff */
[----:B------:R-:W-:Y:S01]  /*5d0d0*/  F2FP.F16.E4M3.UNPACK_B R7, R7 ;  /* 0x00000007ff07723e */ /* 0x000fe200020006ff */
[----:B---3--:R-:W-:Y:S04]  /*5d0e0*/  STL.64 [R1+0x4558], R10 ;  /* 0x0045580a01007387 */ /* 0x008fe80000100a00 */
[----:B--2---:R0:W-:Y:S02]  /*5d0f0*/  STL.64 [R1+0x4550], R8 ;  /* 0x0045500801007387 */ /* 0x0041e40000100a00 */
[----:B0-----:R-:W-:Y:S01]  /*5d100*/  HMMA.16816.F32 R8, R12, R6, R24 ;  /* 0x000000060c08723c */ /* 0x001fe20000001818 */
[----:B------:R-:W-:Y:S02]  /*5d110*/  IMAD.MOV.U32 R26, RZ, RZ, R5 ;  /* 0x000000ffff1a7224 */ /* 0x000fe400078e0005 */
[----:B------:R-:W-:-:S02]  /*5d120*/  IMAD.MOV.U32 R27, RZ, RZ, R3 ;  /* 0x000000ffff1b7224 */ /* 0x000fc400078e0003 */
[----:B------:R-:W-:Y:S02]  /*5d130*/  IMAD.MOV.U32 R24, RZ, RZ, R2 ;  /* 0x000000ffff187224 */ /* 0x000fe400078e0002 */
[----:B------:R-:W-:-:S12]  /*5d140*/  IMAD.MOV.U32 R25, RZ, RZ, R0 ;  /* 0x000000ffff197224 */ /* 0x000fd800078e0000 */
[----:B------:R0:W-:Y:S04]  /*5d150*/  STL.64 [R1+0x2f0], R8 ;  /* 0x0002f00801007387 */ /* 0x0001e80000100a00 */
[----:B------:R1:W-:Y:S04]  /*5d160*/  STL.64 [R1+0x2f8], R10 ;  /* 0x0002f80a01007387 */ /* 0x0003e80000100a00 */
[----:B------:R-:W-:Y:S04]  /*5d170*/  STL.64 [R1+0x4568], R26 ;  /* 0x0045681a01007387 */ /* 0x000fe80000100a00 */
[----:B------:R-:W-:Y:S04]  /*5d180*/  STL.64 [R1+0x4560], R24 ;  /* 0x0045601801007387 */ /* 0x000fe80000100a00 */
[----:B0-----:R-:W2:Y:S04]  /*5d190*/  LDL.LU R8, [R1+0x1e50] ;  /* 0x001e500001087983 */ /* 0x001ea80000300800 */
[----:B------:R-:W2:Y:S04]  /*5d1a0*/  LDL.LU R9, [R1+0x1e54] ;  /* 0x001e540001097983 */ /* 0x000ea80000300800 */
[----:B-1----:R-:W3:Y:S04]  /*5d1b0*/  LDL.LU R10, [R1+0x1e58] ;  /* 0x001e5800010a7983 */ /* 0x002ee80000300800 */
[----:B------:R-:W3:Y:S04]  /*5d1c0*/  LDL.LU R11, [R1+0x1e5c] ;  /* 0x001e5c00010b7983 */ /* 0x000ee80000300800 */
[----:B------:R-:W4:Y:S04]  /*5d1d0*/  LDL.LU R16, [R1+0x1e70] ;  /* 0x001e700001107983 */ /* 0x000f280000300800 */
[----:B------:R-:W4:Y:S04]  /*5d1e0*/  LDL.LU R17, [R1+0x1e74] ;  /* 0x001e740001117983 */ /* 0x000f280000300800 */
[----:B------:R-:W2:Y:S04]  /*5d1f0*/  LDL.LU R18, [R1+0x1e78] ;  /* 0x001e780001127983 */ /* 0x000ea80000300800 */
[----:B------:R-:W2:Y:S04]  /*5d200*/  LDL.LU R19, [R1+0x1e7c] ;  /* 0x001e7c0001137983 */ /* 0x000ea80000300800 */
[----:B------:R-:W2:Y:S04]  /*5d210*/  LDL R5, [R1+0x1f7c] ;  /* 0x001f7c0001057983 */ /* 0x000ea80000100800 */
[----:B------:R-:W2:Y:S04]  /*5d220*/  LDL R2, [R1+0x1f88] ;  /* 0x001f880001027983 */ /* 0x000ea80000100800 */
[----:B------:R-:W2:Y:S04]  /*5d230*/  LDL R3, [R1+0x1f8c] ;  /* 0x001f8c0001037983 */ /* 0x000ea80000100800 */
[----:B------:R-:W2:Y:S04]  /*5d240*/  LDL.LU R28, [R1+0x30b0] ;  /* 0x0030b000011c7983 */ /* 0x000ea80000300800 */
[----:B--2---:R0:W-:Y:S04]  /*5d250*/  STL [R1+0x45bc], R28 ;  /* 0x0045bc1c01007387 */ /* 0x0041e80000100800 */
[----:B0-----:R-:W2:Y:S04]  /*5d260*/  LDL.LU R28, [R1+0x30ac] ;  /* 0x0030ac00011c7983 */ /* 0x001ea80000300800 */
[----:B------:R-:W2:Y:S04]  /*5d270*/  LDL.LU R29, [R1+0x30b8] ;  /* 0x0030b800011d7983 */ /* 0x000ea80000300800 */
[----:B--2---:R0:W-:Y:S04]  /*5d280*/  STL [R1+0x45b8], R29 ;  /* 0x0045b81d01007387 */ /* 0x0041e80000100800 */
[----:B0-----:R-:W2:Y:S04]  /*5d290*/  LDL.LU R29, [R1+0x30b4] ;  /* 0x0030b400011d7983 */ /* 0x001ea80000300800 */
[----:B------:R-:W2:Y:S04]  /*5d2a0*/  LDL.LU R0, [R1+0x30c0] ;  /* 0x0030c00001007983 */ /* 0x000ea80000300800 */
[----:B--2---:R0:W-:Y:S04]  /*5d2b0*/  STL [R1+0x45b4], R0 ;  /* 0x0045b40001007387 */ /* 0x0041e80000100800 */
[----:B0-----:R-:W2:Y:S04]  /*5d2c0*/  LDL.LU R0, [R1+0x30bc] ;  /* 0x0030bc0001007983 */ /* 0x001ea80000300800 */
[----:B------:R-:W-:Y:S04]  /*5d2d0*/  STL.64 [R1+0x45a8], R18 ;  /* 0x0045a81201007387 */ /* 0x000fe80000100a00 */
[----:B----4-:R0:W-:Y:S04]  /*5d2e0*/  STL.64 [R1+0x45a0], R16 ;  /* 0x0045a01001007387 */ /* 0x0101e80000100a00 */
[----:B0-----:R-:W4:Y:S04]  /*5d2f0*/  LDL.LU R16, [R1+0x1140] ;  /* 0x0011400001107983 */ /* 0x001f280000300800 */
[----:B----4-:R0:W-:Y:S04]  /*5d300*/  STL [R1+0x45b0], R16 ;  /* 0x0045b01001007387 */ /* 0x0101e80000100800 */
        /* <DEDUP_REMOVED lines=10> */
[----:B------:R-:W4:Y:S04]  /*5d3b0*/  LDL.64 R24, [R1+0x18] ;  /* 0x0000180001187983 */ /* 0x000f280000100a00 */
[----:B---3--:R-:W-:Y:S04]  /*5d3c0*/  STL.64 [R1+0x4578], R10 ;  /* 0x0045780a01007387 */ /* 0x008fe80000100a00 */
[----:B------:R-:W-:Y:S04]  /*5d3d0*/  STL.64 [R1+0x4570], R8 ;  /* 0x0045700801007387 */ /* 0x000fe80000100a00 */
[----:B------:R-:W3:Y:S01]  /*5d3e0*/  LDL R26, [R1+0x10] ;  /* 0x00001000011a7983 */ /* 0x000ee20000100800 */
[----:B------:R-:W-:-:S02]  /*5d3f0*/  F2FP.F16.E4M3.UNPACK_B R4, R4 ;  /* 0x00000004ff04723e */ /* 0x000fc400020006ff */
[----:B------:R-:W-:Y:S01]  /*5d400*/  F2FP.F16.E4M3.UNPACK_B R5, R5 ;  /* 0x00000005ff05723e */ /* 0x000fe200020006ff */
[----:B---3--:R0:W-:Y:S04]  /*5d410*/  STL [R1+0x4598], R26 ;  /* 0x0045981a01007387 */ /* 0x0081e80000100800 */
[----:B0-----:R-:W3:Y:S02]  /*5d420*/  LDL.LU R26, [R1+0x30a8] ;  /* 0x0030a800011a7983 */ /* 0x001ee40000300800 */
[----:B--2---:R-:W-:Y:S02]  /*5d430*/  HMMA.16816.F32 R16, R12, R4, R16 ;  /* 0x000000040c10723c */ /* 0x004fe40000001810 */
[----:B------:R-:W2:Y:S04]  /*5d440*/  LDL R27, [R1+0x14] ;  /* 0x00001400011b7983 */ /* 0x000ea80000100800 */
        /* <DEDUP_REMOVED lines=8> */
[----:B------:R-:W-:Y:S04]  /*5d4d0*/  STL.64 [R1+0x1030], R16 ;  /* 0x0010301001007387 */ /* 0x000fe80000100a00 */
[----:B------:R0:W-:Y:S04]  /*5d4e0*/  STL.64 [R1+0x1038], R18 ;  /* 0x0010381201007387 */ /* 0x0001e80000100a00 */
[----:B0-----:R-:W2:Y:S04]  /*5d4f0*/  LDL.LU.64 R18, [R1+0x45c8] ;  /* 0x0045c80001127983 */ /* 0x001ea80000300a00 */
[----:B------:R-:W2:Y:S04]  /*5d500*/  LDL.LU.64 R16, [R1+0x45c0] ;  /* 0x0045c00001107983 */ /* 0x000ea80000300a00 */
[----:B------:R-:W-:Y:S04]  /*5d510*/  STL.64 [R1+0x44e0], R6 ;  /* 0x0044e00601007387 */ /* 0x000fe80000100a00 */
[----:B------:R0:W-:Y:S04]  /*5d520*/  STL.64 [R1+0x44d8], R4 ;  /* 0x0044d80401007387 */ /* 0x0001e80000100a00 */
[----:B0-----:R-:W2:Y:S04]  /*5d530*/  LDL.LU R4, [R1+0x1e20] ;  /* 0x001e200001047983 */ /* 0x001ea80000300800 */
[----:B------:R-:W2:Y:S04]  /*5d540*/  LDL.LU R5, [R1+0x1e24] ;  /* 0x001e240001057983 */ /* 0x000ea80000300800 */
[----:B------:R-:W2:Y:S04]  /*5d550*/  LDL.LU R6, [R1+0x1e28] ;  /* 0x001e280001067983 */ /* 0x000ea80000300800 */
[----:B------:R-:W2:Y:S01]  /*5d560*/  LDL.LU R7, [R1+0x1e2c] ;  /* 0x001e2c0001077983 */ /* 0x000ea20000300800 */
[----:B---3--:R-:W-:-:S03]  /*5d570*/  IMAD R26, R26, 0x100, R28 ;  /* 0x000001001a1a7824 */ /* 0x008fc600078e021c */
[----:B------:R-:W3:Y:S02]  /*5d580*/  LDL.LU R28, [R1+0x45bc] ;  /* 0x0045bc00011c7983 */ /* 0x000ee40000300800 */
[----:B---3--:R-:W-:Y:S02]  /*5d590*/  IMAD R28, R28, 0x100, R29 ;  /* 0x000001001c1c7824 */ /* 0x008fe400078e021d */
[----:B------:R-:W3:Y:S02]  /*5d5a0*/  LDL.LU R29, [R1+0x45b8] ;  /* 0x0045b800011d7983 */ /* 0x000ee40000300800 */
[----:B---3--:R-:W-:Y:S02]  /*5d5b0*/  IMAD R29, R29, 0x100, R0 ;  /* 0x000001001d1d7824 */ /* 0x008fe400078e0200 */
[----:B------:R-:W2:Y:S01]  /*5d5c0*/  LDL.LU R0, [R1+0x45b4] ;  /* 0x0045b40001007983 */ /* 0x000ea20000300800 */
[----:B------:R-:W-:Y:S02]  /*5d5d0*/  F2FP.F16.E4M3.UNPACK_B R2, R2 ;  /* 0x00000002ff02723e */ /* 0x000fe400020006ff */
[----:B------:R-:W-:Y:S01]  /*5d5e0*/  F2FP.F16.E4M3.UNPACK_B R3, R3 ;  /* 0x00000003ff03723e */ /* 0x000fe200020006ff */
[----:B--2---:R-:W-:-:S02]  /*5d5f0*/  IMAD R0, R0, 0x100, R16 ;  /* 0x0000010000007824 */ /* 0x004fc400078e0210 */
[----:B------:R-:W2:Y:S04]  /*5d600*/  LDL.LU R16, [R1+0x45b0] ;  /* 0x0045b00001107983 */ /* 0x000ea80000300800 */
[----:B--2---:R-:W-:Y:S01]  /*5d610*/  HMMA.16816.F32 R12, R12, R2, R16 ;  /* 0x000000020c0c723c */ /* 0x004fe20000001810 */
[----:B------:R-:W4:Y:S04]  /*5d620*/  LDL.LU.64 R18, [R1+0x45a8] ;  /* 0x0045a80001127983 */ /* 0x000f280000300a00 */
[----:B------:R-:W4:Y:S04]  /*5d630*/  LDL.LU.64 R16, [R1+0x45a0] ;  /* 0x0045a00001107983 */ /* 0x000f280000300a00 */
[----:B------:R-:W-:Y:S10]  /*5d640*/  STL [R1+0x44b4], R3 ;  /* 0x0044b40301007387 */ /* 0x000ff40000100800 */
[----:B------:R0:W-:Y:S04]  /*5d650*/  STL.64 [R1+0x2e0], R12 ;  /* 0x0002e00c01007387 */ /* 0x0001e80000100a00 */
[----:B------:R1:W-:Y:S01]  /*5d660*/  STL.64 [R1+0x2e8], R14 ;  /* 0x0002e80e01007387 */ /* 0x0003e20000100a00 */
[----:B0-----:R-:W-:-:S02]  /*5d670*/  F2FP.F16.E4M3.UNPACK_B R12, R26 ;  /* 0x0000001aff0c723e */ /* 0x001fc400020006ff */
[----:B------:R-:W-:Y:S02]  /*5d680*/  F2FP.F16.E4M3.UNPACK_B R13, R28 ;  /* 0x0000001cff0d723e */ /* 0x000fe400020006ff */
[----:B-1----:R-:W-:Y:S02]  /*5d690*/  F2FP.F16.E4M3.UNPACK_B R14, R29 ;  /* 0x0000001dff0e723e */ /* 0x002fe400020006ff */
[----:B------:R-:W-:Y:S01]  /*5d6a0*/  F2FP.F16.E4M3.UNPACK_B R15, R0 ;  /* 0x00000000ff0f723e */ /* 0x000fe200020006ff */
[----:B------:R-:W2:Y:S04]  /*5d6b0*/  LDL.LU R26, [R1+0x4598] ;  /* 0x00459800011a7983 */ /* 0x000ea80000300800 */
[----:B------:R-:W3:Y:S04]  /*5d6c0*/  LDL.LU R28, [R1+0x4594] ;  /* 0x00459400011c7983 */ /* 0x000ee80000300800 */
[----:B------:R-:W3:Y:S01]  /*5d6d0*/  LDL.LU R29, [R1+0x4590] ;  /* 0x00459000011d7983 */ /* 0x000ee20000300800 */
[----:B----4-:R-:W-:-:S15]  /*5d6e0*/  HMMA.16816.F32 R16, R12, R24, R16 ;  /* 0x000000180c10723c */ /* 0x010fde0000001810 */
[----:B------:R-:W-:-:S04]  /*5d6f0*/  NOP ;  /* 0x0000000000007918 */ /* 0x000fc80000000000 */
[----:B------:R-:W-:Y:S04]  /*5d700*/  STL.64 [R1+0x1020], R16 ;  /* 0x0010201001007387 */ /* 0x000fe80000100a00 */
[----:B------:R0:W-:Y:S04]  /*5d710*/  STL.64 [R1+0x1028], R18 ;  /* 0x0010281201007387 */ /* 0x0001e80000100a00 */
[----:B0-----:R-:W4:Y:S04]  /*5d720*/  LDL.LU.64 R18, [R1+0x4588] ;  /* 0x0045880001127983 */ /* 0x001f280000300a00 */
[----:B------:R-:W3:Y:S01]  /*5d730*/  LDL.LU R16, [R1+0x4580] ;  /* 0x0045800001107983 */ /* 0x000ee20000300800 */
[----:B------:R-:W-:-:S02]  /*5d740*/  IMAD.MOV.U32 R17, RZ, RZ, R24 ;  /* 0x000000ffff117224 */ /* 0x000fc400078e0018 */
[C---:B--2---:R-:W-:Y:S01]  /*5d750*/  HMMA.16816.F32 R24, R12.reuse, R26, R8 ;  /* 0x0000001a0c18723c */ /* 0x044fe20000001808 */
[----:B----4-:R-:W-:Y:S04]  /*5d760*/  STL.64 [R1+0x4528], R18 ;  /* 0x0045281201007387 */ /* 0x010fe80000100a00 */
[----:B---3--:R0:W-:Y:S04]  /*5d770*/  STL.64 [R1+0x4520], R16 ;  /* 0x0045201001007387 */ /* 0x0081e80000100a00 */
[----:B0-----:R-:W2:Y:S04]  /*5d780*/  LDL.LU R16, [R1+0x1e30] ;  /* 0x001e300001107983 */ /* 0x001ea80000300800 */
[----:B------:R-:W2:Y:S04]  /*5d790*/  LDL.LU R17, [R1+0x1e34] ;  /* 0x001e340001117983 */ /* 0x000ea80000300800 */
[----:B------:R-:W2:Y:S04]  /*5d7a0*/  LDL.LU R18, [R1+0x1e38] ;  /* 0x001e380001127983 */ /* 0x000ea80000300800 */
[----:B------:R-:W2:Y:S04]  /*5d7b0*/  LDL.LU R19, [R1+0x1e3c] ;  /* 0x001e3c0001137983 */ /* 0x000ea80000300800 */
[----:B------:R-:W3:Y:S04]  /*5d7c0*/  LDL.LU.64 R10, [R1+0x4578] ;  /* 0x00457800010a7983 */ /* 0x000ee80000300a00 */
[----:B------:R-:W3:Y:S04]  /*5d7d0*/  LDL.LU.64 R8, [R1+0x4570] ;  /* 0x0045700001087983 */ /* 0x000ee80000300a00 */
[----:B------:R-:W-:Y:S04]  /*5d7e0*/  STL.64 [R1+0x1010], R24 ;  /* 0x0010101801007387 */ /* 0x000fe80000100a00 */
[----:B------:R0:W-:Y:S04]  /*5d7f0*/  STL.64 [R1+0x1018], R26 ;  /* 0x0010181a01007387 */ /* 0x0001e80000100a00 */
[----:B0-----:R-:W4:Y:S04]  /*5d800*/  LDL.LU.64 R26, [R1+0x4568] ;  /* 0x00456800011a7983 */ /* 0x001f280000300a00 */
[----:B------:R-:W3:Y:S02]  /*5d810*/  LDL.LU.64 R24, [R1+0x4560] ;  /* 0x0045600001187983 */ /* 0x000ee40000300a00 */
[C---:B---3--:R-:W-:Y:S08]  /*5d820*/  HMMA.16816.F32 R8, R12.reuse, R24, R8 ;  /* 0x000000180c08723c */ /* 0x048ff00000001808 */
[C---:B----4-:R-:W-:Y:S11]  /*5d830*/  HMMA.16816.F32 R24, R12.reuse, R26, R20 ;  /* 0x0000001a0c18723c */ /* 0x050ff60000001814 */
[----:B------:R-:W-:Y:S04]  /*5d840*/  STL.64 [R1+0x1000], R8 ;  /* 0x0010000801007387 */ /* 0x000fe80000100a00 */
[----:B------:R0:W-:Y:S04]  /*5d850*/  STL.64 [R1+0x1008], R10 ;  /* 0x0010080a01007387 */ /* 0x0001e80000100a00 */
[----:B0-----:R-:W3:Y:S04]  /*5d860*/  LDL.LU.64 R10, [R1+0x4558] ;  /* 0x00455800010a7983 */ /* 0x001ee80000300a00 */
[----:B------:R-:W3:Y:S04]  /*5d870*/  LDL.LU.64 R8, [R1+0x4550] ;  /* 0x0045500001087983 */ /* 0x000ee80000300a00 */
[----:B------:R-:W4:Y:S04]  /*5d880*/  LDL.LU.64 R22, [R1+0x4548] ;  /* 0x0045480001167983 */ /* 0x000f280000300a00 */
[----:B------:R-:W3:Y:S04]  /*5d890*/  LDL.LU.64 R20, [R1+0x4540] ;  /* 0x0045400001147983 */ /* 0x000ee80000300a00 */
[----:B------:R-:W-:Y:S04]  /*5d8a0*/  STL.64 [R1+0xff0], R24 ;  /* 0x000ff01801007387 */ /* 0x000fe80000100a00 */
[----:B------:R0:W-:Y:S04]  /*5d8b0*/  STL.64 [R1+0xff8], R26 ;  /* 0x000ff81a01007387 */ /* 0x0001e80000100a00 */
[----:B0-----:R-:W3:Y:S04]  /*5d8c0*/  LDL.LU.64 R26, [R1+0x4538] ;  /* 0x00453800011a7983 */ /* 0x001ee80000300a00 */
[----:B------:R-:W4:Y:S01]  /*5d8d0*/  LDL.LU.64 R24, [R1+0x4530] ;  /* 0x0045300001187983 */ /* 0x000f220000300a00 */
[----:B--2---:R-:W-:Y:S03]  /*5d8e0*/  HMMA.16816.F32 R16, R12, R28, R16 ;  /* 0x0000001c0c10723c */ /* 0x004fe60000001810 */
[----:B------:R0:W-:-:S15]  /*5d8f0*/  STL.64 [R1+0x4488], R28 ;  /* 0x0044881c01007387 */ /* 0x0001de0000100a00 */
[----:B------:R-:W-:Y:S01]  /*5d900*/  NOP ;  /* 0x0000000000007918 */ /* 0x000fe20000000000 */
[----:B------:R-:W-:Y:S04]  /*5d910*/  STL.64 [R1+0xfe0], R16 ;  /* 0x000fe01001007387 */ /* 0x000fe80000100a00 */
[----:B------:R3:W-:Y:S04]  /*5d920*/  STL.64 [R1+0xfe8], R18 ;  /* 0x000fe81201007387 */ /* 0x0007e80000100a00 */
[----:B0-----:R-:W2:Y:S01]  /*5d930*/  LDL.64 R28, [R1+0x10] ;  /* 0x00001000011c7983 */ /* 0x001ea20000100a00 */
[C---:B---3--:R-:W-:Y:S08]  /*5d940*/  HMMA.16816.F32 R16, R12.reuse, R26, R4 ;  /* 0x0000001a0c10723c */ /* 0x048ff00000001804 */
[C---:B----4-:R-:W-:Y:S11]  /*5d950*/  HMMA.16816.F32 R4, R12.reuse, R24, R8 ;  /* 0x000000180c04723c */ /* 0x050ff60000001808 */
[----:B------:R-:W-:Y:S04]  /*5d960*/  STL.64 [R1+0xfd0], R16 ;  /* 0x000fd01001007387 */ /* 0x000fe80000100a00 */
[----:B------:R-:W-:Y:S04]  /*5d970*/  STL.64 [R1+0xfd8], R18 ;  /* 0x000fd81201007387 */ /* 0x000fe80000100a00 */
[----:B------:R-:W-:Y:S04]  /*5d980*/  STL.64 [R1+0x4480], R26 ;  /* 0x0044801a01007387 */ /* 0x000fe80000100a00 */
[----:B------:R-:W-:Y:S04]  /*5d990*/  STL.64 [R1+0xfc0], R4 ;  /* 0x000fc00401007387 */ /* 0x000fe80000100a00 */
[----:B------:R-:W-:Y:S04]  /*5d9a0*/  STL.64 [R1+0xfc8], R6 ;  /* 0x000fc80601007387 */ /* 0x000fe80000100a00 */
[----:B------:R0:W-:Y:S04]  /*5d9b0*/  STL.64 [R1+0x4478], R24 ;  /* 0x0044781801007387 */ /* 0x0001e80000100a00 */
[----:B0-----:R-:W3:Y:S04]  /*5d9c0*/  LDL.LU R24, [R1+0x1d70] ;  /* 0x001d700001187983 */ /* 0x001ee80000300800 */
        /* <DEDUP_REMOVED lines=32> */
[----:B------:R-:W3:Y:S02]  /*5dbd0*/  LDL.LU R27, [R1+0x1e0c] ;  /* 0x001e0c00011b7983 */ /* 0x000ee40000300800 */
[----:B---3--:R-:W-:-:S15]  /*5dbe0*/  HMMA.16816.F32 R24, R12, R22, R24 ;  /* 0x000000160c18723c */ /* 0x008fde0000001818 */
[----:B------:R-:W-:-:S04]  /*5dbf0*/  NOP ;  /* 0x0000000000007918 */ /* 0x000fc80000000000 */
[----:B------:R0:W-:Y:S04]  /*5dc00*/  STL.64 [R1+0xfb0], R24 ;  /* 0x000fb01801007387 */ /* 0x0001e80000100a00 */
[----:B------:R1:W-:Y:S04]  /*5dc10*/  STL.64 [R1+0xfb8], R26 ;  /* 0x000fb81a01007387 */ /* 0x0003e80000100a00 */
[----:B0-----:R-:W3:Y:S04]  /*5dc20*/  LDL.LU R24, [R1+0x1d90] ;  /* 0x001d900001187983 */ /* 0x001ee80000300800 */
[----:B------:R-:W3:Y:S04]  /*5dc30*/  LDL.LU R25, [R1+0x1d94] ;  /* 0x001d940001197983 */ /* 0x000ee80000300800 */
[----:B-1----:R-:W4:Y:S04]  /*5dc40*/  LDL.LU R26, [R1+0x1d98] ;  /* 0x001d9800011a7983 */ /* 0x002f280000300800 */
[----:B------:R-:W4:Y:S01]  /*5dc50*/  LDL.LU R27, [R1+0x1d9c] ;  /* 0x001d9c00011b7983 */ /* 0x000f220000300800 */
[C---:B------:R-:W-:Y:S03]  /*5dc60*/  HMMA.16816.F32 R16, R12.reuse, R20, R16 ;  /* 0x000000140c10723c */ /* 0x040fe60000001810 */
[----:B----4-:R-:W-:Y:S04]  /*5dc70*/  STL.64 [R1+0x44d0], R26 ;  /* 0x0044d01a01007387 */ /* 0x010fe80000100a00 */
[----:B---3--:R0:W-:Y:S04]  /*5dc80*/  STL.64 [R1+0x44c8], R24 ;  /* 0x0044c81801007387 */ /* 0x0081e80000100a00 */
[----:B0-----:R-:W3:Y:S04]  /*5dc90*/  LDL.LU R24, [R1+0x1da0] ;  /* 0x001da00001187983 */ /* 0x001ee80000300800 */
[----:B------:R-:W3:Y:S04]  /*5dca0*/  LDL.LU R25, [R1+0x1da4] ;  /* 0x001da40001197983 */ /* 0x000ee80000300800 */
[----:B------:R-:W3:Y:S04]  /*5dcb0*/  LDL.LU R26, [R1+0x1da8] ;  /* 0x001da800011a7983 */ /* 0x000ee80000300800 */
[----:B------:R-:W3:Y:S04]  /*5dcc0*/  LDL.LU R27, [R1+0x1dac] ;  /* 0x001dac00011b7983 */ /* 0x000ee80000300800 */
[----:B------:R-:W-:Y:S04]  /*5dcd0*/  STL.64 [R1+0xfa0], R16 ;  /* 0x000fa01001007387 */ /* 0x000fe80000100a00 */
[----:B------:R0:W-:Y:S04]  /*5dce0*/  STL.64 [R1+0xfa8], R18 ;  /* 0x000fa81201007387 */ /* 0x0001e80000100a00 */
[----:B0-----:R-:W4:Y:S04]  /*5dcf0*/  LDL.LU.64 R18, [R1+0x4528] ;  /* 0x0045280001127983 */ /* 0x001f280000300a00 */
[----:B------:R-:W2:Y:S04]  /*5dd00*/  LDL.LU.64 R16, [R1+0x4520] ;  /* 0x0045200001107983 */ /* 0x000ea80000300a00 */
[----:B------:R-:W3:Y:S04]  /*5dd10*/  LDL.LU R3, [R1+0x30cc] ;  /* 0x0030cc0001037983 */ /* 0x000ee80000300800 */
[----:B------:R-:W3:Y:S04]  /*5dd20*/  LDL.LU R0, [R1+0x30d4] ;  /* 0x0030d40001007983 */ /* 0x000ee80000300800 */
[----:B------:R2:W-:Y:S01]  /*5dd30*/  STL.64 [R1+0x4460], R22 ;  /* 0x0044601601007387 */ /* 0x0005e20000100a00 */
[----:B----4-:R-:W-:Y:S01]  /*5dd40*/  HMMA.16816.F32 R8, R12, R18, R8 ;  /* 0x000000120c08723c */ /* 0x010fe20000001808 */
[----:B--2---:R-:W-:-:S02]  /*5dd50*/  IMAD.MOV.U32 R22, RZ, RZ, R17 ;  /* 0x000000ffff167224 */ /* 0x004fc400078e0011 */
[----:B------:R-:W2:Y:S04]  /*5dd60*/  LDL.LU R17, [R1+0x4518] ;  /* 0x0045180001117983 */ /* 0x000ea80000300800 */
[----:B------:R-:W4:Y:S04]  /*5dd70*/  LDL R23, [R1+0x1c] ;  /* 0x00001c0001177983 */ /* 0x000f280000100800 */
        /* <DEDUP_REMOVED lines=42> */
[----:B------:R-:W3:Y:S04]  /*5e020*/  LDL.LU.64 R24, [R1+0x44c8] ;  /* 0x0044c80001187983 */ /* 0x000ee80000300a00 */
[----:B------:R0:W-:Y:S04]  /*5e030*/  STL [R1+0x440c], R6 ;  /* 0x00440c0601007387 */ /* 0x0001e80000100800 */
[----:B0-----:R-:W2:Y:S04]  /*5e040*/  LDL.LU R6, [R1+0x30d0] ;  /* 0x0030d00001067983 */ /* 0x001ea80000300800 */
[----:B------:R0:W-:Y:S04]  /*5e050*/  STL [R1+0x4408], R7 ;  /* 0x0044080701007387 */ /* 0x0001e80000100800 */
[----:B0-----:R-:W2:Y:S01]  /*5e060*/  LDL.LU R7, [R1+0x30c8] ;  /* 0x0030c80001077983 */ /* 0x001ea20000300800 */
[----:B---3--:R-:W-:-:S15]  /*5e070*/  HMMA.16816.F32 R24, R12, R4, R24 ;  /* 0x000000040c18723c */ /* 0x008fde0000001818 */
[----:B------:R-:W-:-:S04]  /*5e080*/  NOP ;  /* 0x0000000000007918 */ /* 0x000fc80000000000 */
[----:B------:R-:W-:Y:S04]  /*5e090*/  STL.64 [R1+0xf40], R24 ;  /* 0x000f401801007387 */ /* 0x000fe80000100a00 */
[----:B------:R0:W-:Y:S01]  /*5e0a0*/  STL.64 [R1+0xf48], R26 ;  /* 0x000f481a01007387 */ /* 0x0001e20000100a00 */
[----:B--2---:R-:W-:-:S03]  /*5e0b0*/  IMAD R7, R7, 0x100, R3 ;  /* 0x0000010007077824 */ /* 0x004fc600078e0203 */
[----:B0-----:R-:W2:Y:S04]  /*5e0c0*/  LDL.LU.64 R26, [R1+0x44c0] ;  /* 0x0044c000011a7983 */ /* 0x001ea80000300a00 */
[----:B------:R-:W2:Y:S04]  /*5e0d0*/  LDL.LU.64 R24, [R1+0x44b8] ;  /* 0x0044b80001187983 */ /* 0x000ea80000300a00 */
[----:B------:R0:W-:Y:S04]  /*5e0e0*/  STL [R1+0x4414], R4 ;  /* 0x0044140401007387 */ /* 0x0001e80000100800 */
[----:B0-----:R-:W3:Y:S04]  /*5e0f0*/  LDL.LU R4, [R1+0x30d8] ;  /* 0x0030d80001047983 */ /* 0x001ee80000300800 */
[----:B------:R0:W-:Y:S04]  /*5e100*/  STL [R1+0x4410], R5 ;  /* 0x0044100501007387 */ /* 0x0001e80000100800 */
[----:B0-----:R-:W3:Y:S04]  /*5e110*/  LDL.LU R5, [R1+0x30dc] ;  /* 0x0030dc0001057983 */ /* 0x001ee80000300800 */
[----:B------:R-:W2:Y:S01]  /*5e120*/  LDL.LU R3, [R1+0x44b4] ;  /* 0x0044b40001037983 */ /* 0x000ea20000300800 */
[----:B------:R-:W-:-:S03]  /*5e130*/  IMAD R6, R6, 0x100, R0 ;  /* 0x0000010006067824 */ /* 0x000fc600078e0200 */
[----:B------:R-:W4:Y:S04]  /*5e140*/  LDL.LU R0, [R1+0x44b0] ;  /* 0x0044b00001007983 */ /* 0x000f280000300800 */
[----:B------:R-:W-:Y:S01]  /*5e150*/  STL [R1+0x43dc], R2 ;  /* 0x0043dc0201007387 */ /* 0x000fe20000100800 */
[----:B--2---:R-:W-:Y:S01]  /*5e160*/  HMMA.16816.F32 R8, R12, R2, R8 ;  /* 0x000000020c08723c */ /* 0x004fe20000001808 */
[----:B---3--:R-:W-:Y:S02]  /*5e170*/  IMAD R5, R4, 0x100, R5 ;  /* 0x0000010004057824 */ /* 0x008fe400078e0205 */
[----:B------:R-:W-:Y:S01]  /*5e180*/  IMAD R4, R21, 0x100, R20 ;  /* 0x0000010015047824 */ /* 0x000fe200078e0214 */
[----:B------:R-:W-:Y:S02]  /*5e190*/  F2FP.F16.E4M3.UNPACK_B R12, R7 ;  /* 0x00000007ff0c723e */ /* 0x000fe400020006ff */
[----:B------:R-:W-:-:S02]  /*5e1a0*/  F2FP.F16.E4M3.UNPACK_B R13, R6 ;  /* 0x00000006ff0d723e */ /* 0x000fc400020006ff */
[----:B------:R-:W-:Y:S02]  /*5e1b0*/  F2FP.F16.E4M3.UNPACK_B R14, R5 ;  /* 0x00000005ff0e723e */ /* 0x000fe400020006ff */
[----:B------:R-:W-:Y:S01]  /*5e1c0*/  F2FP.F16.E4M3.UNPACK_B R15, R4 ;  /* 0x00000004ff0f723e */ /* 0x000fe200020006ff */
[----:B------:R-:W-:Y:S06]  /*5e1d0*/  STL [R1+0x43d8], R3 ;  /* 0x0043d80301007387 */ /* 0x000fec0000100800 */
[C---:B----4-:R-:W-:Y:S02]  /*5e1e0*/  HMMA.16816.F32 R16, R12.reuse, R22, R16 ;  /* 0x000000160c10723c */ /* 0x050fe40000001810 */
[----:B------:R-:W-:Y:S04]  /*5e1f0*/  STL.64 [R1+0x2d0], R8 ;  /* 0x0002d00801007387 */ /* 0x000fe80000100a00 */
[----:B------:R0:W-:Y:S02]  /*5e200*/  STL.64 [R1+0x2d8], R10 ;  /* 0x0002d80a01007387 */ /* 0x0001e40000100a00 */
[----:B0-----:R-:W-:Y:S01]  /*5e210*/  HMMA.16816.F32 R8, R12, R28, R24 ;  /* 0x0000001c0c08723c */ /* 0x001fe20000001818 */
[----:B------:R-:W-:-:S02]  /*5e220*/  IMAD.MOV.U32 R6, RZ, RZ, R28 ;  /* 0x000000ffff067224 */ /* 0x000fc400078e001c */
[----:B------:R-:W-:-:S08]  /*5e230*/  IMAD.MOV.U32 R7, RZ, RZ, R29 ;  /* 0x000000ffff077224 */ /* 0x000fd000078e001d */
[----:B------:R0:W-:Y:S04]  /*5e240*/  STL.64 [R1+0xf30], R16 ;  /* 0x000f301001007387 */ /* 0x0001e80000100a00 */
[----:B------:R1:W-:Y:S04]  /*5e250*/  STL.64 [R1+0xf38], R18 ;  /* 0x000f381201007387 */ /* 0x0003e80000100a00 */
[----:B------:R-:W-:Y:S04]  /*5e260*/  STL.64 [R1+0xf20], R8 ;  /* 0x000f200801007387 */ /* 0x000fe80000100a00 */
[----:B------:R-:W-:Y:S04]  /*5e270*/  STL.64 [R1+0xf28], R10 ;  /* 0x000f280a01007387 */ /* 0x000fe80000100a00 */
[----:B------:R2:W-:Y:S04]  /*5e280*/  STL.64 [R1+0x4490], R6 ;  /* 0x0044900601007387 */ /* 0x0005e80000100a00 */
[----:B0-----:R-:W3:Y:S04]  /*5e290*/  LDL.LU R16, [R1+0x1d00] ;  /* 0x001d000001107983 */ /* 0x001ee80000300800 */
[----:B------:R-:W3:Y:S04]  /*5e2a0*/  LDL.LU R17, [R1+0x1d04] ;  /* 0x001d040001117983 */ /* 0x000ee80000300800 */
[----:B-1----:R-:W4:Y:S04]  /*5e2b0*/  LDL.LU R18, [R1+0x1d08] ;  /* 0x001d080001127983 */ /* 0x002f280000300800 */
[----:B------:R-:W4:Y:S04]  /*5e2c0*/  LDL.LU R19, [R1+0x1d0c] ;  /* 0x001d0c0001137983 */ /* 0x000f280000300800 */
[----:B------:R-:W3:Y:S04]  /*5e2d0*/  LDL.LU R20, [R1+0x1d20] ;  /* 0x001d200001147983 */ /* 0x000ee80000300800 */
[----:B------:R-:W3:Y:S04]  /*5e2e0*/  LDL.LU R21, [R1+0x1d24] ;  /* 0x001d240001157983 */ /* 0x000ee80000300800 */
[----:B------:R-:W3:Y:S04]  /*5e2f0*/  LDL.LU R22, [R1+0x1d28] ;  /* 0x001d280001167983 */ /* 0x000ee80000300800 */
[----:B------:R-:W3:Y:S04]  /*5e300*/  LDL.LU R23, [R1+0x1d2c] ;  /* 0x001d2c0001177983 */ /* 0x000ee80000300800 */
[----:B------:R-:W3:Y:S04]  /*5e310*/  LDL.LU R4, [R1+0x1d50] ;  /* 0x001d500001047983 */ /* 0x000ee80000300800 */
[----:B------:R-:W3:Y:S04]  /*5e320*/  LDL.LU R5, [R1+0x1d54] ;  /* 0x001d540001057983 */ /* 0x000ee80000300800 */
[----:B--2---:R-:W2:Y:S04]  /*5e330*/  LDL.LU R6, [R1+0x1d58] ;  /* 0x001d580001067983 */ /* 0x004ea80000300800 */
[----:B------:R-:W2:Y:S04]  /*5e340*/  LDL.LU R7, [R1+0x1d5c] ;  /* 0x001d5c0001077983 */ /* 0x000ea80000300800 */
[----:B--2---:R-:W-:Y:S04]  /*5e350*/  STL.64 [R1+0x44a0], R6 ;  /* 0x0044a00601007387 */ /* 0x004fe80000100a00 */
[----:B---3--:R0:W-:Y:S04]  /*5e360*/  STL.64 [R1+0x4498], R4 ;  /* 0x0044980401007387 */ /* 0x0081e80000100a00 */
[----:B0-----:R-:W2:Y:S04]  /*5e370*/  LDL.LU R4, [R1+0x1d60] ;  /* 0x001d600001047983 */ /* 0x001ea80000300800 */
[----:B------:R-:W2:Y:S04]  /*5e380*/  LDL.LU R5, [R1+0x1d64] ;  /* 0x001d640001057983 */ /* 0x000ea80000300800 */
[----:B------:R-:W2:Y:S04]  /*5e390*/  LDL.LU R6, [R1+0x1d68] ;  /* 0x001d680001067983 */ /* 0x000ea80000300800 */
[----:B------:R-:W2:Y:S04]  /*5e3a0*/  LDL.LU R7, [R1+0x1d6c] ;  /* 0x001d6c0001077983 */ /* 0x000ea80000300800 */
[----:B------:R-:W3:Y:S04]  /*5e3b0*/  LDL.64 R28, [R1] ;  /* 0x00000000011c7983 */ /* 0x000ee80000100a00 */
[----:B---3--:R0:W-:Y:S04]  /*5e3c0*/  STL.64 [R1+0x44a8], R28 ;  /* 0x0044a81c01007387 */ /* 0x0081e80000100a00 */
[----:B0-----:R-:W2:Y:S04]  /*5e3d0*/  LDL.64 R28, [R1+0x8] ;  /* 0x00000800011c7983 */ /* 0x001ea80000100a00 */
[----:B------:R-:W3:Y:S04]  /*5e3e0*/  LDL.LU R24, [R1+0x1d40] ;  /* 0x001d400001187983 */ /* 0x000ee80000300800 */
[----:B------:R-:W3:Y:S04]  /*5e3f0*/  LDL.LU R25, [R1+0x1d44] ;  /* 0x001d440001197983 */ /* 0x000ee80000300800 */
[----:B------:R-:W3:Y:S04]  /*5e400*/  LDL.LU R26, [R1+0x1d48] ;  /* 0x001d4800011a7983 */ /* 0x000ee80000300800 */
[----:B------:R-:W3:Y:S04]  /*5e410*/  LDL.LU R27, [R1+0x1d4c] ;  /* 0x001d4c00011b7983 */ /* 0x000ee80000300800 */
        /* <DEDUP_REMOVED lines=16> */
[----:B--2---:R-:W-:Y:S01]  /*5e520*/  HMMA.16816.F32 R4, R12, R28, R4 ;  /* 0x0000001c0c04723c */ /* 0x004fe20000001804 */
[----:B------:R-:W-:-:S02]  /*5e530*/  IMAD.MOV.U32 R3, RZ, RZ, R28 ;  /* 0x000000ffff037224 */ /* 0x000fc400078e001c */
[----:B------:R-:W-:Y:S01]  /*5e540*/  IMAD.MOV.U32 R2, RZ, RZ, R29 ;  /* 0x000000ffff027224 */ /* 0x000fe200078e001d */
[----:B---3--:R-:W-:Y:S04]  /*5e550*/  STL.64 [R1+0x4430], R10 ;  /* 0x0044300a01007387 */ /* 0x008fe80000100a00 */
[----:B------:R0:W-:Y:S04]  /*5e560*/  STL.64 [R1+0x4428], R8 ;  /* 0x0044280801007387 */ /* 0x0001e80000100a00 */
[----:B0-----:R-:W2:Y:S04]  /*5e570*/  LDL.LU R8, [R1+0x1cf0] ;  /* 0x001cf00001087983 */ /* 0x001ea80000300800 */
[----:B------:R-:W2:Y:S04]  /*5e580*/  LDL.LU R9, [R1+0x1cf4] ;  /* 0x001cf40001097983 */ /* 0x000ea80000300800 */
[----:B------:R-:W2:Y:S04]  /*5e590*/  LDL.LU R10, [R1+0x1cf8] ;  /* 0x001cf800010a7983 */ /* 0x000ea80000300800 */
[----:B------:R-:W3:Y:S01]  /*5e5a0*/  LDL.LU.64 R28, [R1+0x44a8] ;  /* 0x0044a800011c7983 */ /* 0x000ee20000300a00 */
[----:B------:R-:W-:-:S03]  /*5e5b0*/  IMAD.MOV.U32 R11, RZ, RZ, R0 ;  /* 0x000000ffff0b7224 */ /* 0x000fc600078e0000 */
[----:B------:R-:W-:Y:S04]  /*5e5c0*/  STL.64 [R1+0xf10], R4 ;  /* 0x000f100401007387 */ /* 0x000fe80000100a00 */
[----:B------:R0:W-:Y:S01]  /*5e5d0*/  STL [R1+0xf18], R6 ;  /* 0x000f180601007387 */ /* 0x0001e20000100800 */
[----:B------:R-:W-:-:S03]  /*5e5e0*/  IMAD.MOV.U32 R0, RZ, RZ, R7 ;  /* 0x000000ffff007224 */ /* 0x000fc600078e0007 */
[----:B0-----:R-:W3:Y:S04]  /*5e5f0*/  LDL.LU.64 R6, [R1+0x44a0] ;  /* 0x0044a00001067983 */ /* 0x001ee80000300a00 */
[----:B------:R-:W3:Y:S04]  /*5e600*/  LDL.LU.64 R4, [R1+0x4498] ;  /* 0x0044980001047983 */ /* 0x000ee80000300a00 */
[----:B------:R-:W-:Y:S01]  /*5e610*/  STL [R1+0x3620], R0 ;  /* 0x0036200001007387 */ /* 0x000fe20000100800 */
[----:B---3--:R-:W-:-:S15]  /*5e620*/  HMMA.16816.F32 R4, R12, R28, R4 ;  /* 0x0000001c0c04723c */ /* 0x008fde0000001804 */
[----:B------:R-:W-:-:S04]  /*5e630*/  NOP ;  /* 0x0000000000007918 */ /* 0x000fc80000000000 */
[----:B------:R0:W-:Y:S04]  /*5e640*/  STL.64 [R1+0xf00], R4 ;  /* 0x000f000401007387 */ /* 0x0001e80000100a00 */
[----:B------:R1:W-:Y:S01]  /*5e650*/  STL.64 [R1+0xf08], R6 ;  /* 0x000f080601007387 */ /* 0x0003e20000100a00 */
[----:B0-----:R-:W-:-:S03]  /*5e660*/  IMAD.MOV.U32 R4, RZ, RZ, R28 ;  /* 0x000000ffff047224 */ /* 0x001fc600078e001c */
[----:B-1----:R-:W3:Y:S01]  /*5e670*/  LDL.LU.64 R6, [R1+0x4490] ;  /* 0x0044900001067983 */ /* 0x002ee20000300a00 */
[----:B------:R-:W-:-:S03]  /*5e680*/  IMAD.MOV.U32 R5, RZ, RZ, R29 ;  /* 0x000000ffff057224 */ /* 0x000fc600078e001d */
        /* <DEDUP_REMOVED lines=59> */
[----:B------:R-:W-:Y:S04]  /*5ea40*/  STL [R1+0x4330], R17 ;  /* 0x0043301101007387 */ /* 0x000fe80000100800 */
[----:B------:R-:W-:Y:S04]  /*5ea50*/  STL.64 [R1+0x43b0], R18 ;  /* 0x0043b01201007387 */ /* 0x000fe80000100a00 */
[----:B------:R2:W-:Y:S01]  /*5ea60*/  STL [R1+0x43a8], R16 ;  /* 0x0043a81001007387 */ /* 0x0005e20000100800 */
[C---:B---3--:R-:W-:Y:S08]  /*5ea70*/  HMMA.16816.F32 R20, R12.reuse, R10, R20 ;  /* 0x0000000a0c14723c */ /* 0x048ff00000001814 */
[----:B--2---:R-:W-:Y:S01]  /*5ea80*/  HMMA.16816.F32 R16, R12, R8, R24 ;  /* 0x000000080c10723c */ /* 0x004fe20000001818 */
[----:B------:R-:W-:-:S02]  /*5ea90*/  IMAD.MOV.U32 R26, RZ, RZ, R4 ;  /* 0x000000ffff1a7224 */ /* 0x000fc400078e0004 */
[----:B------:R-:W-:-:S08]  /*5eaa0*/  IMAD.MOV.U32 R27, RZ, RZ, R5 ;  /* 0x000000ffff1b7224 */ /* 0x000fd000078e0005 */
[----:B------:R0:W-:Y:S04]  /*5eab0*/  STL.64 [R1+0xe80], R20 ;  /* 0x000e801401007387 */ /* 0x0001e80000100a00 */
[----:B------:R1:W-:Y:S04]  /*5eac0*/  STL.64 [R1+0xe88], R22 ;  /* 0x000e881601007387 */ /* 0x0003e80000100a00 */
[----:B------:R-:W2:Y:S04]  /*5ead0*/  LDL.LU R4, [R1+0x4414] ;  /* 0x0044140001047983 */ /* 0x000ea80000300800 */
[----:B------:R-:W-:Y:S04]  /*5eae0*/  STL.64 [R1+0xe70], R16 ;  /* 0x000e701001007387 */ /* 0x000fe80000100a00 */
[----:B------:R-:W-:Y:S04]  /*5eaf0*/  STL.64 [R1+0xe78], R18 ;  /* 0x000e781201007387 */ /* 0x000fe80000100a00 */
[----:B------:R-:W2:Y:S04]  /*5eb00*/  LDL.LU R5, [R1+0x4410] ;  /* 0x0044100001057983 */ /* 0x000ea80000300800 */
[----:B------:R-:W-:Y:S04]  /*5eb10*/  STL.64 [R1+0x4378], R26 ;  /* 0x0043781a01007387 */ /* 0x000fe80000100a00 */
[----:B0-----:R-:W3:Y:S04]  /*5eb20*/  LDL.LU R20, [R1+0x1c60] ;  /* 0x001c600001147983 */ /* 0x001ee80000300800 */
[----:B------:R-:W3:Y:S04]  /*5eb30*/  LDL.LU R21, [R1+0x1c64] ;  /* 0x001c640001157983 */ /* 0x000ee80000300800 */
[----:B-1----:R-:W4:Y:S04]  /*5eb40*/  LDL.LU R22, [R1+0x1c68] ;  /* 0x001c680001167983 */ /* 0x002f280000300800 */
[----:B------:R-:W4:Y:S01]  /*5eb50*/  LDL.LU R23, [R1+0x1c6c] ;  /* 0x001c6c0001177983 */ /* 0x000f220000300800 */
[----:B------:R-:W-:-:S02]  /*5eb60*/  IMAD.MOV.U32 R24, RZ, RZ, R3 ;  /* 0x000000ffff187224 */ /* 0x000fc400078e0003 */
[----:B------:R-:W-:Y:S01]  /*5eb70*/  IMAD.MOV.U32 R25, RZ, RZ, R2 ;  /* 0x000000ffff197224 */ /* 0x000fe200078e0002 */
[----:B----4-:R-:W-:Y:S04]  /*5eb80*/  STL.64 [R1+0x4388], R22 ;  /* 0x0043881601007387 */ /* 0x010fe80000100a00 */
[----:B---3--:R0:W-:Y:S04]  /*5eb90*/  STL.64 [R1+0x4380], R20 ;  /* 0x0043801401007387 */ /* 0x0081e80000100a00 */
[----:B------:R-:W-:Y:S04]  /*5eba0*/  STL.64 [R1+0x4390], R24 ;  /* 0x0043901801007387 */ /* 0x000fe80000100a00 */
        /* <DEDUP_REMOVED lines=39> */
[----:B---3--:R-:W-:Y:S04]  /*5ee20*/  STL.64 [R1+0x4398], R20 ;  /* 0x0043981401007387 */ /* 0x008fe80000100a00 */
[----:B------:R-:W2:Y:S04]  /*5ee30*/  LDL.LU R6, [R1+0x440c] ;  /* 0x00440c0001067983 */ /* 0x000ea80000300800 */
[----:B------:R0:W-:Y:S04]  /*5ee40*/  STL [R1+0x43c0], R26 ;  /* 0x0043c01a01007387 */ /* 0x0001e80000100800 */
[----:B0-----:R-:W3:Y:S04]  /*5ee50*/  LDL.LU R26, [R1+0x30e8] ;  /* 0x0030e800011a7983 */ /* 0x001ee80000300800 */
[----:B------:R-:W2:Y:S04]  /*5ee60*/  LDL.LU R7, [R1+0x4408] ;  /* 0x0044080001077983 */ /* 0x000ea80000300800 */
[----:B------:R-:W4:Y:S04]  /*5ee70*/  LDL.LU R20, [R1+0x1c80] ;  /* 0x001c800001147983 */ /* 0x000f280000300800 */
[----:B------:R-:W4:Y:S04]  /*5ee80*/  LDL.LU R21, [R1+0x1c84] ;  /* 0x001c840001157983 */ /* 0x000f280000300800 */
[----:B------:R-:W4:Y:S04]  /*5ee90*/  LDL.LU R22, [R1+0x1c88] ;  /* 0x001c880001167983 */ /* 0x000f280000300800 */
[----:B------:R-:W4:Y:S04]  /*5eea0*/  LDL.LU R23, [R1+0x1c8c] ;  /* 0x001c8c0001177983 */ /* 0x000f280000300800 */
[----:B------:R-:W-:Y:S04]  /*5eeb0*/  STL.64 [R1+0x4318], R10 ;  /* 0x0043180a01007387 */ /* 0x000fe80000100a00 */
[----:B------:R0:W-:Y:S04]  /*5eec0*/  STL.64 [R1+0x4310], R8 ;  /* 0x0043100801007387 */ /* 0x0001e80000100a00 */
[----:B0-----:R-:W3:Y:S04]  /*5eed0*/  LDL.LU R8, [R1+0x1c30] ;  /* 0x001c300001087983 */ /* 0x001ee80000300800 */
[----:B------:R-:W3:Y:S04]  /*5eee0*/  LDL.LU R9, [R1+0x1c34] ;  /* 0x001c340001097983 */ /* 0x000ee80000300800 */
[----:B------:R-:W4:Y:S04]  /*5eef0*/  LDL.LU R10, [R1+0x1c38] ;  /* 0x001c3800010a7983 */ /* 0x000f280000300800 */
[----:B------:R-:W4:Y:S01]  /*5ef00*/  LDL.LU R11, [R1+0x1c3c] ;  /* 0x001c3c00010b7983 */ /* 0x000f220000300800 */
[----:B--2---:R-:W-:-:S15]  /*5ef10*/  HMMA.16816.F32 R16, R12, R6, R16 ;  /* 0x000000060c10723c */ /* 0x004fde0000001810 */
[----:B------:R-:W-:-:S04]  /*5ef20*/  NOP ;  /* 0x0000000000007918 */ /* 0x000fc80000000000 */
[----:B------:R-:W-:Y:S04]  /*5ef30*/  STL.64 [R1+0xe60], R16 ;  /* 0x000e601001007387 */ /* 0x000fe80000100a00 */
[----:B------:R0:W-:Y:S04]  /*5ef40*/  STL.64 [R1+0xe68], R18 ;  /* 0x000e681201007387 */ /* 0x0001e80000100a00 */
[----:B0-----:R-:W2:Y:S04]  /*5ef50*/  LDL.LU.64 R18, [R1+0x4400] ;  /* 0x0044000001127983 */ /* 0x001ea80000300a00 */
[----:B------:R-:W2:Y:S01]  /*5ef60*/  LDL.LU.64 R16, [R1+0x43f8] ;  /* 0x0043f80001107983 */ /* 0x000ea20000300a00 */
[----:B---3--:R-:W-:Y:S01]  /*5ef70*/  IMAD R26, R26, 0x100, R28 ;  /* 0x000001001a1a7824 */ /* 0x008fe200078e021c */
[----:B--2---:R-:W-:-:S15]  /*5ef80*/  HMMA.16816.F32 R16, R12, R4, R16 ;  /* 0x000000040c10723c */ /* 0x004fde0000001810 */
[----:B------:R-:W-:-:S04]  /*5ef90*/  NOP ;  /* 0x0000000000007918 */ /* 0x000fc80000000000 */
[----:B------:R-:W-:Y:S04]  /*5efa0*/  STL.64 [R1+0xe50], R16 ;  /* 0x000e501001007387 */ /* 0x000fe80000100a00 */
[----:B------:R0:W-:Y:S04]  /*5efb0*/  STL.64 [R1+0xe58], R18 ;  /* 0x000e581201007387 */ /* 0x0001e80000100a00 */
[----:B0-----:R-:W2:Y:S04]  /*5efc0*/  LDL.LU.64 R18, [R1+0x43f0] ;  /* 0x0043f00001127983 */ /* 0x001ea80000300a00 */
[----:B------:R-:W2:Y:S04]  /*5efd0*/  LDL.LU.64 R16, [R1+0x43e8] ;  /* 0x0043e80001107983 */ /* 0x000ea80000300a00 */
[----:B------:R-:W-:Y:S04]  /*5efe0*/  STL.64 [R1+0x42f8], R6 ;  /* 0x0042f80601007387 */ /* 0x000fe80000100a00 */
[----:B------:R0:W-:Y:S04]  /*5eff0*/  STL.64 [R1+0x42f0], R4 ;  /* 0x0042f00401007387 */ /* 0x0001e80000100a00 */
[----:B0-----:R-:W3:Y:S04]  /*5f000*/  LDL.LU R4, [R1+0x1c40] ;  /* 0x001c400001047983 */ /* 0x001ee80000300800 */
[----:B------:R-:W3:Y:S04]  /*5f010*/  LDL.LU R5, [R1+0x1c44] ;  /* 0x001c440001057983 */ /* 0x000ee80000300800 */
[----:B------:R-:W3:Y:S04]  /*5f020*/  LDL.LU R6, [R1+0x1c48] ;  /* 0x001c480001067983 */ /* 0x000ee80000300800 */
[----:B------:R-:W3:Y:S04]  /*5f030*/  LDL.LU R7, [R1+0x1c4c] ;  /* 0x001c4c0001077983 */ /* 0x000ee80000300800 */
[----:B------:R-:W2:Y:S02]  /*5f040*/  LDL.LU R28, [R1+0x43e4] ;  /* 0x0043e400011c7983 */ /* 0x000ea40000300800 */
[----:B--2---:R-:W-:-:S02]  /*5f050*/  IMAD R28, R28, 0x100, R2 ;  /* 0x000001001c1c7824 */ /* 0x004fc400078e0202 */
[----:B------:R-:W2:Y:S01]  /*5f060*/  LDL.LU R2, [R1+0x43e0] ;  /* 0x0043e00001027983 */ /* 0x000ea20000300800 */
[----:B------:R-:W-:Y:S02]  /*5f070*/  IMAD R0, R0, 0x100, R3 ;  /* 0x0000010000007824 */ /* 0x000fe400078e0203 */
[----:B--2---:R-:W-:Y:S02]  /*5f080*/  IMAD R29, R29, 0x100, R2 ;  /* 0x000001001d1d7824 */ /* 0x004fe400078e0202 */
        /* <DEDUP_REMOVED lines=11> */
[----:B------:R-:W4:Y:S04]  /*5f140*/  LDL.LU R26, [R1+0x43c0] ;  /* 0x0043c000011a7983 */ /* 0x000f280000300800 */
[----:B------:R-:W3:Y:S04]  /*5f150*/  LDL.LU R28, [R1+0x43bc] ;  /* 0x0043bc00011c7983 */ /* 0x000ee80000300800 */
[----:B------:R-:W3:Y:S01]  /*5f160*/  LDL.LU R29, [R1+0x43b8] ;  /* 0x0043b800011d7983 */ /* 0x000ee20000300800 */
[----:B--2---:R-:W-:-:S15]  /*5f170*/  HMMA.16816.F32 R16, R12, R24, R16 ;  /* 0x000000180c10723c */ /* 0x004fde0000001810 */
[----:B------:R-:W-:-:S04]  /*5f180*/  NOP ;  /* 0x0000000000007918 */ /* 0x000fc80000000000 */
[----:B------:R-:W-:Y:S04]  /*5f190*/  STL.64 [R1+0xe40], R16 ;  /* 0x000e401001007387 */ /* 0x000fe80000100a00 */
[----:B------:R0:W-:Y:S04]  /*5f1a0*/  STL.64 [R1+0xe48], R18 ;  /* 0x000e481201007387 */ /* 0x0001e80000100a00 */
[----:B0-----:R-:W2:Y:S04]  /*5f1b0*/  LDL.LU.64 R18, [R1+0x43b0] ;  /* 0x0043b00001127983 */ /* 0x001ea80000300a00 */
[----:B------:R-:W3:Y:S01]  /*5f1c0*/  LDL.LU R16, [R1+0x43a8] ;  /* 0x0043a80001107983 */ /* 0x000ee20000300800 */
[----:B------:R-:W-:-:S02]  /*5f1d0*/  IMAD.MOV.U32 R17, RZ, RZ, R24 ;  /* 0x000000ffff117224 */ /* 0x000fc400078e0018 */
[C---:B----4-:R-:W-:Y:S01]  /*5f1e0*/  HMMA.16816.F32 R24, R12.reuse, R26, R20 ;  /* 0x0000001a0c18723c */ /* 0x050fe20000001814 */
[----:B--2---:R-:W-:Y:S04]  /*5f1f0*/  STL.64 [R1+0x4340], R18 ;  /* 0x0043401201007387 */ /* 0x004fe80000100a00 */
[----:B---3--:R0:W-:Y:S04]  /*5f200*/  STL.64 [R1+0x4338], R16 ;  /* 0x0043381001007387 */ /* 0x0081e80000100a00 */
[----:B0-----:R-:W2:Y:S04]  /*5f210*/  LDL.LU R16, [R1+0x1c50] ;  /* 0x001c500001107983 */ /* 0x001ea80000300800 */
[----:B------:R-:W2:Y:S04]  /*5f220*/  LDL.LU R17, [R1+0x1c54] ;  /* 0x001c540001117983 */ /* 0x000ea80000300800 */
[----:B------:R-:W2:Y:S04]  /*5f230*/  LDL.LU R18, [R1+0x1c58] ;  /* 0x001c580001127983 */ /* 0x000ea80000300800 */
[----:B------:R-:W2:Y:S04]  /*5f240*/  LDL.LU R19, [R1+0x1c5c] ;  /* 0x001c5c0001137983 */ /* 0x000ea80000300800 */
[----:B------:R-:W3:Y:S04]  /*5f250*/  LDL.LU.64 R22, [R1+0x43a0] ;  /* 0x0043a00001167983 */ /* 0x000ee80000300a00 */
[----:B------:R-:W3:Y:S04]  /*5f260*/  LDL.LU.64 R20, [R1+0x4398] ;  /* 0x0043980001147983 */ /* 0x000ee80000300a00 */
        /* <DEDUP_REMOVED lines=11> */
[----:B------:R-:W4:-:S13]  /*5f320*/  LDL.LU.64 R20, [R1+0x4368] ;  /* 0x0043680001147983 */ /* 0x000f1a0000300a00 */
        /* <DEDUP_REMOVED lines=63> */
[----:B------:R-:W4:Y:S04]  /*5f720*/  LDL.LU R26, [R1+0x1bb8] ;  /* 0x001bb800011a7983 */ /* 0x000f280000300800 */
[----:B------:R-:W4:Y:S01]  /*5f730*/  LDL.LU R27, [R1+0x1bbc] ;  /* 0x001bbc00011b7983 */ /* 0x000f220000300800 */
[C---:B--2---:R-:W-:Y:S03]  /*5f740*/  HMMA.16816.F32 R16, R12.reuse, R22, R16 ;  /* 0x000000160c10723c */ /* 0x044fe60000001810 */
[----:B----4-:R-:W-:Y:S04]  /*5f750*/  STL.64 [R1+0x42e8], R26 ;  /* 0x0042e81a01007387 */ /* 0x010fe80000100a00 */
[----:B---3--:R0:W-:Y:S04]  /*5f760*/  STL.64 [R1+0x42e0], R24 ;  /* 0x0042e01801007387 */ /* 0x0081e80000100a00 */
        /* <DEDUP_REMOVED lines=13> */
[----:B------:R-:W4:Y:S04]  /*5f840*/  LDL.LU.64 R16, [R1+0x4338] ;  /* 0x0043380001107983 */ /* 0x000f280000300a00 */
[----:B------:R4:W-:Y:S01]  /*5f850*/  STL.64 [R1+0x4270], R22 ;  /* 0x0042701601007387 */ /* 0x0009e20000100a00 */
[----:B---3--:R-:W-:Y:S01]  /*5f860*/  HMMA.16816.F32 R8, R12, R18, R8 ;  /* 0x000000120c08723c */ /* 0x008fe20000001808 */
[----:B----4-:R-:W-:-:S02]  /*5f870*/  IMAD.MOV.U32 R22, RZ, RZ, R17 ;  /* 0x000000ffff167224 */ /* 0x010fc400078e0011 */
[----:B------:R-:W3:Y:S04]  /*5f880*/  LDL.LU R17, [R1+0x4330] ;  /* 0x0043300001117983 */ /* 0x000ee80000300800 */
[----:B------:R-:W4:Y:S04]  /*5f890*/  LDL R23, [R1+0x1c] ;  /* 0x00001c0001177983 */ /* 0x000f280000100800 */
[----:B------:R0:W-:Y:S04]  /*5f8a0*/  STL.64 [R1+0x4268], R20 ;  /* 0x0042681401007387 */ /* 0x0001e80000100a00 */
[----:B0-----:R-:W2:Y:S04]  /*5f8b0*/  LDL.LU R20, [R1+0x3118] ;  /* 0x0031180001147983 */ /* 0x001ea80000300800 */
        /* <DEDUP_REMOVED lines=49> */
[----:B------:R0:W-:Y:S01]  /*5fbd0*/  STL.64 [R1+0x4218], R4 ;  /* 0x0042180401007387 */ /* 0x0001e20000100a00 */
[----:B--2---:R-:W-:Y:S03]  /*5fbe0*/  HMMA.16816.F32 R12, R12, R2, R24 ;  /* 0x000000020c0c723c */ /* 0x004fe60000001818 */
[----:B------:R-:W2:Y:S04]  /*5fbf0*/  LDL.LU.64 R26, [R1+0x42c8] ;  /* 0x0042c800011a7983 */ /* 0x000ea80000300a00 */
[----:B------:R-:W2:Y:S01]  /*5fc00*/  LDL.LU.64 R24, [R1+0x42c0] ;  /* 0x0042c00001187983 */ /* 0x000ea20000300a00 */
[----:B0-----:R-:W-:-:S02]  /*5fc10*/  IMAD R5, R10, 0x100, R9 ;  /* 0x000001000a057824 */ /* 0x001fc400078e0209 */
[----:B------:R-:W-:Y:S02]  /*5fc20*/  IMAD R4, R20, 0x100, R11 ;  /* 0x0000010014047824 */ /* 0x000fe400078e020b */
[----:B------:R-:W-:Y:S01]  /*5fc30*/  IMAD R0, R0, 0x100, R21 ;  /* 0x0000010000007824 */ /* 0x000fe200078e0215 */
[----:B------:R-:W-:Y:S04]  /*5fc40*/  STL [R1+0x420c], R2 ;  /* 0x00420c0201007387 */ /* 0x000fe80000100800 */
[----:B------:R-:W-:Y:S01]  /*5fc50*/  STL [R1+0x4208], R3 ;  /* 0x0042080301007387 */ /* 0x000fe20000100800 */
[----:B---3--:R-:W-:-:S03]  /*5fc60*/  IMAD R8, R8, 0x100, R7 ;  /* 0x0000010008087824 */ /* 0x008fc600078e0207 */
[----:B------:R0:W-:Y:S04]  /*5fc70*/  STL.64 [R1+0x2b0], R12 ;  /* 0x0002b00c01007387 */ /* 0x0001e80000100a00 */
[----:B------:R1:W-:Y:S01]  /*5fc80*/  STL.64 [R1+0x2b8], R14 ;  /* 0x0002b80e01007387 */ /* 0x0003e20000100a00 */
[----:B0-----:R-:W-:Y:S02]  /*5fc90*/  F2FP.F16.E4M3.UNPACK_B R12, R8 ;  /* 0x00000008ff0c723e */ /* 0x001fe400020006ff */
[----:B------:R-:W-:Y:S02]  /*5fca0*/  F2FP.F16.E4M3.UNPACK_B R13, R5 ;  /* 0x00000005ff0d723e */ /* 0x000fe400020006ff */
[----:B-1----:R-:W-:Y:S02]  /*5fcb0*/  F2FP.F16.E4M3.UNPACK_B R14, R4 ;  /* 0x00000004ff0e723e */ /* 0x002fe400020006ff */
[----:B------:R-:W-:-:S07]  /*5fcc0*/  F2FP.F16.E4M3.UNPACK_B R15, R0 ;  /* 0x00000000ff0f723e */ /* 0x000fce00020006ff */
[----:B----4-:R-:W-:Y:S01]  /*5fcd0*/  HMMA.16816.F32 R8, R12, R22, R16 ;  /* 0x000000160c08723c */ /* 0x010fe20000001810 */
[----:B------:R-:W-:Y:S02]  /*5fce0*/  IMAD.MOV.U32 R2, RZ, RZ, R28 ;  /* 0x000000ffff027224 */ /* 0x000fe400078e001c */
[----:B------:R-:W-:-:S15]  /*5fcf0*/  IMAD.MOV.U32 R0, RZ, RZ, R29 ;  /* 0x000000ffff007224 */ /* 0x000fde00078e001d */
[----:B------:R-:W-:Y:S01]  /*5fd00*/  NOP ;  /* 0x0000000000007918 */ /* 0x000fe20000000000 */
[----:B------:R-:W-:Y:S04]  /*5fd10*/  STL.64 [R1+0xd50], R8 ;  /* 0x000d500801007387 */ /* 0x000fe80000100a00 */
[----:B------:R-:W-:Y:S01]  /*5fd20*/  STL.64 [R1+0xd58], R10 ;  /* 0x000d580a01007387 */ /* 0x000fe20000100a00 */
[----:B--2---:R-:W-:-:S15]  /*5fd30*/  HMMA.16816.F32 R4, R12, R28, R24 ;  /* 0x0000001c0c04723c */ /* 0x004fde0000001818 */
[----:B------:R-:W-:-:S04]  /*5fd40*/  NOP ;  /* 0x0000000000007918 */ /* 0x000fc80000000000 */
        /* <DEDUP_REMOVED lines=10> */
[----:B------:R-:W2:Y:S04]  /*5fdf0*/  LDL.64 R28, [R1] ;  /* 0x00000000011c7983 */ /* 0x000ea80000100a00 */
[----:B0-----:R-:W2:Y:S04]  /*5fe00*/  LDL R6, [R1+0x8] ;  /* 0x0000080001067983 */ /* 0x001ea80000100800 */
[----:B------:R-:W2:Y:S04]  /*5fe10*/  LDL R7, [R1+0xc] ;  /* 0x00000c0001077983 */ /* 0x000ea80000100800 */
        /* <DEDUP_REMOVED lines=39> */
[----:B------:R-:W-:Y:S04]  /*60090*/  STL [R1+0x4214], R2 ;  /* 0x0042140201007387 */ /* 0x000fe80000100800 */
[----:B------:R-:W3:Y:S04]  /*600a0*/  LDL.LU.64 R26, [R1+0x42b8] ;  /* 0x0042b800011a7983 */ /* 0x000ee80000300a00 */
[----:B------:R-:W3:Y:S04]  /*600b0*/  LDL.LU.64 R24, [R1+0x42b0] ;  /* 0x0042b00001187983 */ /* 0x000ee80000300a00 */
[----:B------:R0:W-:Y:S04]  /*600c0*/  STL.64 [R1+0xd30], R4 ;  /* 0x000d300401007387 */ /* 0x0001e80000100a00 */
[----:B------:R1:W-:Y:S01]  /*600d0*/  STL.64 [R1+0xd38], R6 ;  /* 0x000d380601007387 */ /* 0x0003e20000100a00 */
[----:B------:R-:W-:-:S03]  /*600e0*/  IMAD.MOV.U32 R3, RZ, RZ, R29 ;  /* 0x000000ffff037224 */ /* 0x000fc600078e001d */
[----:B0-----:R-:W2:Y:S04]  /*600f0*/  LDL.LU R4, [R1+0x1af0] ;  /* 0x001af00001047983 */ /* 0x001ea80000300800 */
[----:B------:R-:W2:Y:S04]  /*60100*/  LDL.LU R5, [R1+0x1af4] ;  /* 0x001af40001057983 */ /* 0x000ea80000300800 */
[----:B-1----:R-:W2:Y:S04]  /*60110*/  LDL.LU R6, [R1+0x1af8] ;  /* 0x001af80001067983 */ /* 0x002ea80000300800 */
[----:B------:R-:W2:Y:S01]  /*60120*/  LDL.LU R7, [R1+0x1afc] ;  /* 0x001afc0001077983 */ /* 0x000ea20000300800 */
[----:B------:R-:W-:Y:S01]  /*60130*/  IMAD.MOV.U32 R2, RZ, RZ, R28 ;  /* 0x000000ffff027224 */ /* 0x000fe200078e001c */
[----:B---3--:R-:W-:-:S15]  /*60140*/  HMMA.16816.F32 R24, R12, R28, R24 ;  /* 0x0000001c0c18723c */ /* 0x008fde0000001818 */
[----:B------:R-:W-:-:S04]  /*60150*/  NOP ;  /* 0x0000000000007918 */ /* 0x000fc80000000000 */
[----:B------:R-:W-:Y:S04]  /*60160*/  STL.64 [R1+0xd20], R24 ;  /* 0x000d201801007387 */ /* 0x000fe80000100a00 */
[----:B------:R0:W-:Y:S04]  /*60170*/  STL.64 [R1+0xd28], R26 ;  /* 0x000d281a01007387 */ /* 0x0001e80000100a00 */
[----:B0-----:R-:W3:Y:S04]  /*60180*/  LDL.LU.64 R26, [R1+0x42a8] ;  /* 0x0042a800011a7983 */ /* 0x001ee80000300a00 */
[----:B------:R-:W3:Y:S04]  /*60190*/  LDL.LU.64 R24, [R1+0x42a0] ;  /* 0x0042a00001187983 */ /* 0x000ee80000300a00 */
[----:B------:R-:W3:Y:S02]  /*601a0*/  LDL.LU.64 R28, [R1+0x4298] ;  /* 0x00429800011c7983 */ /* 0x000ee40000300a00 */
[----:B---3--:R-:W-:-:S15]  /*601b0*/  HMMA.16816.F32 R24, R12, R28, R24 ;  /* 0x0000001c0c18723c */ /* 0x008fde0000001818 */
[----:B------:R-:W-:-:S04]  /*601c0*/  NOP ;  /* 0x0000000000007918 */ /* 0x000fc80000000000 */
[----:B------:R-:W-:Y:S04]  /*601d0*/  STL.64 [R1+0xd10], R24 ;  /* 0x000d101801007387 */ /* 0x000fe80000100a00 */
[----:B------:R0:W-:Y:S04]  /*601e0*/  STL.64 [R1+0xd18], R26 ;  /* 0x000d181a01007387 */ /* 0x0001e80000100a00 */
[----:B0-----:R-:W4:Y:S04]  /*601f0*/  LDL.LU.64 R26, [R1+0x4290] ;  /* 0x00429000011a7983 */ /* 0x001f280000300a00 */
[----:B------:R-:W3:Y:S04]  /*60200*/  LDL.LU.64 R24, [R1+0x4288] ;  /* 0x0042880001187983 */ /* 0x000ee80000300a00 */
        /* <DEDUP_REMOVED lines=63> */
[----:B------:R-:W2:Y:S01]  /*60600*/  LDL.LU.64 R4, [R1+0x4218] ;  /* 0x0042180001047983 */ /* 0x000ea20000300a00 */
[----:B---3--:R-:W-:Y:S03]  /*60610*/  HMMA.16816.F32 R16, R12, R8, R16 ;  /* 0x000000080c10723c */ /* 0x008fe60000001810 */
[----:B------:R-:W-:Y:S04]  /*60620*/  STL.64 [R1+0x4148], R10 ;  /* 0x0041480a01007387 */ /* 0x000fe80000100a00 */
[----:B------:R-:W-:-:S12]  /*60630*/  STL.64 [R1+0x4140], R8 ;  /* 0x0041400801007387 */ /* 0x000fd80000100a00 */
[----:B------:R-:W-:Y:S04]  /*60640*/  STL.64 [R1+0xc90], R16 ;  /* 0x000c901001007387 */ /* 0x000fe80000100a00 */
[----:B------:R4:W-:Y:S04]  /*60650*/  STL.64 [R1+0xc98], R18 ;  /* 0x000c981201007387 */ /* 0x0009e80000100a00 */
[----:B------:R-:W-:Y:S01]  /*60660*/  STL [R1+0x4210], R15 ;  /* 0x0042100f01007387 */ /* 0x000fe20000100800 */
[C---:B----4-:R-:W-:Y:S08]  /*60670*/  HMMA.16816.F32 R16, R12.reuse, R6, R20 ;  /* 0x000000060c10723c */ /* 0x050ff00000001814 */
[----:B--2---:R-:W-:Y:S11]  /*60680*/  HMMA.16816.F32 R8, R12, R4, R24 ;  /* 0x000000040c08723c */ /* 0x004ff60000001818 */
[----:B------:R-:W-:Y:S04]  /*60690*/  STL.64 [R1+0xc80], R16 ;  /* 0x000c801001007387 */ /* 0x000fe80000100a00 */
[----:B------:R-:W-:Y:S04]  /*606a0*/  STL.64 [R1+0xc88], R18 ;  /* 0x000c881201007387 */ /* 0x000fe80000100a00 */
[----:B------:R-:W-:Y:S04]  /*606b0*/  STL [R1+0x4118], R5 ;  /* 0x0041180501007387 */ /* 0x000fe80000100800 */
[----:B------:R-:W-:Y:S04]  /*606c0*/  STL.64 [R1+0xc70], R8 ;  /* 0x000c700801007387 */ /* 0x000fe80000100a00 */
[----:B------:R-:W-:Y:S04]  /*606d0*/  STL.64 [R1+0xc78], R10 ;  /* 0x000c780a01007387 */ /* 0x000fe80000100a00 */
[----:B------:R-:W-:Y:S04]  /*606e0*/  STL.64 [R1+0x41e8], R6 ;  /* 0x0041e80601007387 */ /* 0x000fe80000100a00 */
[----:B------:R0:W-:Y:S04]  /*606f0*/  STL [R1+0x41e0], R4 ;  /* 0x0041e00401007387 */ /* 0x0001e80000100800 */
[----:B------:R-:W2:Y:S01]  /*60700*/  LDL.LU R20, [R1+0x1a50] ;  /* 0x001a500001147983 */ /* 0x000ea20000300800 */
[----:B0-----:R-:W-:-:S05]  /*60710*/  IMAD R4, R28, 0x100, R29 ;  /* 0x000001001c047824 */ /* 0x001fca00078e021d */
[----:B------:R-:W-:Y:S04]  /*60720*/  STL [R1+0x80], R4 ;  /* 0x0000800401007387 */ /* 0x000fe80000100800 */
[----:B------:R-:W2:Y:S04]  /*60730*/  LDL.LU R21, [R1+0x1a54] ;  /* 0x001a540001157983 */ /* 0x000ea80000300800 */
[----:B------:R-:W3:Y:S04]  /*60740*/  LDL.LU R22, [R1+0x1a58] ;  /* 0x001a580001167983 */ /* 0x000ee80000300800 */
[----:B------:R-:W3:Y:S04]  /*60750*/  LDL.LU R23, [R1+0x1a5c] ;  /* 0x001a5c0001177983 */ /* 0x000ee80000300800 */
[----:B---3--:R0:W-:Y:S04]  /*60760*/  STL.64 [R1+0x4198], R22 ;  /* 0x0041981601007387 */ /* 0x0081e80000100a00 */
[----:B--2---:R1:W-:Y:S04]  /*60770*/  STL.64 [R1+0x4190], R20 ;  /* 0x0041901401007387 */ /* 0x0043e80000100a00 */
[----:B------:R-:W2:Y:S04]  /*60780*/  LDL.LU R24, [R1+0x1a70] ;  /* 0x001a700001187983 */ /* 0x000ea80000300800 */
[----:B------:R-:W2:Y:S04]  /*60790*/  LDL.LU R25, [R1+0x1a74] ;  /* 0x001a740001197983 */ /* 0x000ea80000300800 */
[----:B------:R-:W3:Y:S04]  /*607a0*/  LDL.LU R26, [R1+0x1a78] ;  /* 0x001a7800011a7983 */ /* 0x000ee80000300800 */
[----:B------:R-:W3:Y:S01]  /*607b0*/  LDL.LU R27, [R1+0x1a7c] ;  /* 0x001a7c00011b7983 */ /* 0x000ee20000300800 */
[----:B0-----:R-:W-:-:S03]  /*607c0*/  IMAD.MOV.U32 R22, RZ, RZ, R2 ;  /* 0x000000ffff167224 */ /* 0x001fc600078e0002 */
[----:B---3--:R-:W-:Y:S04]  /*607d0*/  STL.64 [R1+0x41a8], R26 ;  /* 0x0041a81a01007387 */ /* 0x008fe80000100a00 */
[----:B--2---:R-:W-:Y:S04]  /*607e0*/  STL.64 [R1+0x41a0], R24 ;  /* 0x0041a01801007387 */ /* 0x004fe80000100a00 */
[----:B------:R-:W2:Y:S04]  /*607f0*/  LDL.LU R2, [R1+0x4214] ;  /* 0x0042140001027983 */ /* 0x000ea80000300800 */
[----:B-1----:R-:W3:Y:S01]  /*60800*/  LDL.64 R20, [R1+0x8] ;  /* 0x0000080001147983 */ /* 0x002ee20000100a00 */
[----:B------:R-:W-:-:S05]  /*60810*/  IMAD.MOV.U32 R23, RZ, RZ, R3 ;  /* 0x000000ffff177224 */ /* 0x000fca00078e0003 */
[----:B------:R0:W-:Y:S02]  /*60820*/  STL.64 [R1+0x41c8], R22 ;  /* 0x0041c81601007387 */ /* 0x0001e40000100a00 */
[----:B0-----:R-:W-:Y:S02]  /*60830*/  IMAD.MOV.U32 R23, RZ, RZ, R0 ;  /* 0x000000ffff177224 */ /* 0x001fe400078e0000 */
[----:B---3--:R-:W-:Y:S04]  /*60840*/  STL.64 [R1+0x41c0], R20 ;  /* 0x0041c01401007387 */ /* 0x008fe80000100a00 */
[----:B------:R-:W3:Y:S04]  /*60850*/  LDL.LU R24, [R1+0x1a80] ;  /* 0x001a800001187983 */ /* 0x000ee80000300800 */
[----:B------:R-:W3:Y:S04]  /*60860*/  LDL.LU R25, [R1+0x1a84] ;  /* 0x001a840001197983 */ /* 0x000ee80000300800 */
[----:B------:R-:W4:Y:S04]  /*60870*/  LDL.LU R26, [R1+0x1a88] ;  /* 0x001a8800011a7983 */ /* 0x000f280000300800 */
[----:B------:R-:W4:Y:S04]  /*60880*/  LDL.LU R27, [R1+0x1a8c] ;  /* 0x001a8c00011b7983 */ /* 0x000f280000300800 */
[----:B------:R-:W3:Y:S01]  /*60890*/  LDL.LU R15, [R1+0x3134] ;  /* 0x00313400010f7983 */ /* 0x000ee20000300800 */
[----:B--2---:R-:W-:-:S03]  /*608a0*/  IMAD.MOV.U32 R22, RZ, RZ, R2 ;  /* 0x000000ffff167224 */ /* 0x004fc600078e0002 */
        /* <DEDUP_REMOVED lines=20> */
[----:B------:R-:W4:Y:S04]  /*609f0*/  LDL.LU R26, [R1+0x1a98] ;  /* 0x001a9800011a7983 */ /* 0x000f280000300800 */
[----:B------:R-:W4:Y:S01]  /*60a00*/  LDL.LU R27, [R1+0x1a9c] ;  /* 0x001a9c00011b7983 */ /* 0x000f220000300800 */
[----:B------:R-:W-:-:S02]  /*60a10*/  IMAD R28, R28, 0x100, R15 ;  /* 0x000001001c1c7824 */ /* 0x000fc400078e020f */
[----:B------:R-:W-:Y:S02]  /*60a20*/  IMAD R29, R29, 0x100, R2 ;  /* 0x000001001d1d7824 */ /* 0x000fe400078e0202 */
[----:B------:R-:W-:Y:S01]  /*60a30*/  IMAD R0, R0, 0x100, R3 ;  /* 0x0000010000007824 */ /* 0x000fe200078e0203 */
        /* <DEDUP_REMOVED lines=36> */
[----:B------:R-:W4:Y:S01]  /*60c80*/  LDL.LU R4, [R1+0x41e0] ;  /* 0x0041e00001047983 */ /* 0x000f220000300800 */
[----:B------:R-:W-:-:S02]  /*60c90*/  IMAD.MOV.U32 R5, RZ, RZ, R20 ;  /* 0x000000ffff057224 */ /* 0x000fc400078e0014 */
[C---:B---3--:R-:W-:Y:S01]  /*60ca0*/  HMMA.16816.F32 R20, R12.reuse, R22, R24 ;  /* 0x000000160c14723c */ /* 0x048fe20000001818 */
[----:B--2---:R-:W-:Y:S04]  /*60cb0*/  STL.64 [R1+0x4128], R6 ;  /* 0x0041280601007387 */ /* 0x004fe80000100a00 */
        /* <DEDUP_REMOVED lines=19> */
[----:B----4-:R-:W-:Y:S01]  /*60df0*/  HMMA.16816.F32 R20, R12, R22, R24 ;  /* 0x000000160c14723c */ /* 0x010fe20000001818 */
[----:B------:R-:W3:Y:S04]  /*60e00*/  LDL.LU.64 R26, [R1+0x41a8] ;  /* 0x0041a800011a7983 */ /* 0x000ee80000300a00 */
[----:B------:R-:W3:-:S14]  /*60e10*/  LDL.LU.64 R24, [R1+0x41a0] ;  /* 0x0041a00001187983 */ /* 0x000edc0000300a00 */
[----:B------:R-:W-:Y:S04]  /*60e20*/  STL.64 [R1+0xc30], R20 ;  /* 0x000c301401007387 */ /* 0x000fe80000100a00 */
[----:B------:R0:W-:Y:S04]  /*60e30*/  STL.64 [R1+0xc38], R22 ;  /* 0x000c381601007387 */ /* 0x0001e80000100a00 */
[----:B0-----:R-:W4:Y:S04]  /*60e40*/  LDL.LU.64 R22, [R1+0x4198] ;  /* 0x0041980001167983 */ /* 0x001f280000300a00 */
[----:B------:R-:W4:Y:S01]  /*60e50*/  LDL.LU.64 R20, [R1+0x4190] ;  /* 0x0041900001147983 */ /* 0x000f220000300a00 */
[----:B---3--:R-:W-:-:S15]  /*60e60*/  HMMA.16816.F32 R24, R12, R28, R24 ;  /* 0x0000001c0c18723c */ /* 0x008fde0000001818 */
[----:B------:R-:W-:-:S04]  /*60e70*/  NOP ;  /* 0x0000000000007918 */ /* 0x000fc80000000000 */
[----:B------:R-:W-:Y:S04]  /*60e80*/  STL.64 [R1+0xc20], R24 ;  /* 0x000c201801007387 */ /* 0x000fe80000100a00 */
[----:B------:R0:W-:Y:S04]  /*60e90*/  STL.64 [R1+0xc28], R26 ;  /* 0x000c281a01007387 */ /* 0x0001e80000100a00 */
[----:B0-----:R-:W3:Y:S04]  /*60ea0*/  LDL.LU.64 R26, [R1+0x4188] ;  /* 0x00418800011a7983 */ /* 0x001ee80000300a00 */
[----:B------:R-:W4:Y:S04]  /*60eb0*/  LDL.LU.64 R24, [R1+0x4180] ;  /* 0x0041800001187983 */ /* 0x000f280000300a00 */
[----:B------:R-:W-:Y:S04]  /*60ec0*/  STL [R1+0x40f0], R28 ;  /* 0x0040f01c01007387 */ /* 0x000fe80000100800 */
[----:B------:R-:W-:Y:S01]  /*60ed0*/  STL [R1+0x40d0], R29 ;  /* 0x0040d01d01007387 */ /* 0x000fe20000100800 */
[C---:B---3--:R-:W-:Y:S08]  /*60ee0*/  HMMA.16816.F32 R16, R12.reuse, R26, R16 ;  /* 0x0000001a0c10723c */ /* 0x048ff00000001810 */
[----:B----4-:R-:W-:Y:S11]  /*60ef0*/  HMMA.16816.F32 R20, R12, R24, R20 ;  /* 0x000000180c14723c */ /* 0x010ff60000001814 */
[----:B------:R-:W-:Y:S04]  /*60f00*/  STL.64 [R1+0xc10], R16 ;  /* 0x000c101001007387 */ /* 0x000fe80000100a00 */
[----:B------:R0:W-:Y:S04]  /*60f10*/  STL.64 [R1+0xc18], R18 ;  /* 0x000c181201007387 */ /* 0x0001e80000100a00 */
[----:B0-----:R-:W3:Y:S04]  /*60f20*/  LDL.LU.64 R18, [R1+0x4178] ;  /* 0x0041780001127983 */ /* 0x001ee80000300a00 */
[----:B------:R-:W4:Y:S04]  /*60f30*/  LDL.LU.64 R16, [R1+0x4170] ;  /* 0x0041700001107983 */ /* 0x000f280000300a00 */
[----:B------:R-:W-:Y:S04]  /*60f40*/  STL.64 [R1+0xc00], R20 ;  /* 0x000c001401007387 */ /* 0x000fe80000100a00 */
[----:B------:R0:W-:Y:S04]  /*60f50*/  STL.64 [R1+0xc08], R22 ;  /* 0x000c081601007387 */ /* 0x0001e80000100a00 */
[----:B0-----:R-:W2:Y:S04]  /*60f60*/  LDL.LU.64 R22, [R1+0x4168] ;  /* 0x0041680001167983 */ /* 0x001ea80000300a00 */
[----:B------:R-:W3:Y:S04]  /*60f70*/  LDL.LU.64 R20, [R1+0x4160] ;  /* 0x0041600001147983 */ /* 0x000ee80000300a00 */
[----:B------:R-:W-:Y:S04]  /*60f80*/  STL.64 [R1+0x40a8], R26 ;  /* 0x0040a81a01007387 */ /* 0x000fe80000100a00 */
[----:B------:R0:W-:Y:S04]  /*60f90*/  STL.64 [R1+0x40a0], R24 ;  /* 0x0040a01801007387 */ /* 0x0001e80000100a00 */
[----:B0-----:R-:W3:Y:S01]  /*60fa0*/  LDL.64 R24, [R1+0x10] ;  /* 0x0000100001187983 */ /* 0x001ee20000100a00 */
[----:B------:R-:W-:-:S02]  /*60fb0*/  IMAD.MOV.U32 R26, RZ, RZ, R2 ;  /* 0x000000ffff1a7224 */ /* 0x000fc400078e0002 */
[----:B------:R-:W-:-:S05]  /*60fc0*/  IMAD.MOV.U32 R27, RZ, RZ, R0 ;  /* 0x000000ffff1b7224 */ /* 0x000fca00078e0000 */
[----:B------:R-:W-:Y:S01]  /*60fd0*/  STL.64 [R1+0x40e0], R26 ;  /* 0x0040e01a01007387 */ /* 0x000fe20000100a00 */
[----:B--2---:R-:W-:-:S15]  /*60fe0*/  HMMA.16816.F32 R4, R12, R22, R4 ;  /* 0x000000160c04723c */ /* 0x004fde0000001804 */
[----:B------:R-:W-:-:S04]  /*60ff0*/  NOP ;  /* 0x0000000000007918 */ /* 0x000fc80000000000 */
[----:B------:R-:W-:Y:S04]  /*61000*/  STL.64 [R1+0xbf0], R4 ;  /* 0x000bf00401007387 */ /* 0x000fe80000100a00 */
[----:B------:R-:W-:Y:S04]  /*61010*/  STL.64 [R1+0xbf8], R6 ;  /* 0x000bf80601007387 */ /* 0x000fe80000100a00 */
[----:B---3--:R0:W-:Y:S04]  /*61020*/  STL.64 [R1+0x40d8], R24 ;  /* 0x0040d81801007387 */ /* 0x0081e80000100a00 */
[----:B0-----:R-:W2:Y:S01]  /*61030*/  LDL.LU R24, [R1+0x10f0] ;  /* 0x0010f00001187983 */ /* 0x001ea20000300800 */
[----:B------:R-:W-:-:S15]  /*61040*/  HMMA.16816.F32 R4, R12, R20, R8 ;  /* 0x000000140c04723c */ /* 0x000fde0000001808 */
[----:B------:R-:W-:-:S04]  /*61050*/  NOP ;  /* 0x0000000000007918 */ /* 0x000fc80000000000 */
[----:B------:R0:W-:Y:S04]  /*61060*/  STL.64 [R1+0xbe0], R4 ;  /* 0x000be00401007387 */ /* 0x0001e80000100a00 */
[----:B------:R1:W-:Y:S04]  /*61070*/  STL.64 [R1+0xbe8], R6 ;  /* 0x000be80601007387 */ /* 0x0003e80000100a00 */
[----:B--2---:R-:W-:Y:S04]  /*61080*/  STL [R1+0x40f4], R24 ;  /* 0x0040f41801007387 */ /* 0x004fe80000100800 */
[----:B------:R-:W2:Y:S04]  /*61090*/  LDL.LU R25, [R1+0x10f4] ;  /* 0x0010f40001197983 */ /* 0x000ea80000300800 */
[----:B------:R-:W3:Y:S04]  /*610a0*/  LDL.LU R26, [R1+0x10f8] ;  /* 0x0010f800011a7983 */ /* 0x000ee80000300800 */
[----:B------:R-:W3:Y:S04]  /*610b0*/  LDL.LU R27, [R1+0x10fc] ;  /* 0x0010fc00011b7983 */ /* 0x000ee80000300800 */
[----:B0-----:R-:W2:Y:S04]  /*610c0*/  LDL.LU R4, [R1+0x19f0] ;  /* 0x0019f00001047983 */ /* 0x001ea80000300800 */
[----:B------:R-:W2:Y:S04]  /*610d0*/  LDL.LU R5, [R1+0x19f4] ;  /* 0x0019f40001057983 */ /* 0x000ea80000300800 */
        /* <DEDUP_REMOVED lines=19> */
[----:B---3--:R-:W-:Y:S04]  /*61210*/  STL.64 [R1+0x4100], R26 ;  /* 0x0041001a01007387 */ /* 0x008fe80000100a00 */
[----:B--2---:R0:W-:Y:S04]  /*61220*/  STL.64 [R1+0x40f8], R24 ;  /* 0x0040f81801007387 */ /* 0x0041e80000100a00 */
        /* <DEDUP_REMOVED lines=11> */
[----:B------:R-:W3:Y:S04]  /*612e0*/  LDL.LU R29, [R1+0x3148] ;  /* 0x00314800011d7983 */ /* 0x000ee80000300800 */
[----:B------:R-:W2:Y:S04]  /*612f0*/  LDL.LU R28, [R1+0x3154] ;  /* 0x00315400011c7983 */ /* 0x000ea80000300800 */
        /* <DEDUP_REMOVED lines=18> */
[----:B------:R-:W2:Y:S04]  /*61420*/  LDL.LU.64 R8, [R1+0x4140] ;  /* 0x0041400001087983 */ /* 0x000ea80000300a00 */
[----:B------:R-:W-:Y:S04]  /*61430*/  STL.64 [R1+0x4068], R18 ;  /* 0x0040681201007387 */ /* 0x000fe80000100a00 */
[----:B------:R0:W-:Y:S04]  /*61440*/  STL.64 [R1+0x4060], R16 ;  /* 0x0040601001007387 */ /* 0x0001e80000100a00 */
[----:B0-----:R-:W2:Y:S04]  /*61450*/  LDL.LU R16, [R1+0x19b0] ;  /* 0x0019b00001107983 */ /* 0x001ea80000300800 */
[----:B------:R-:W2:Y:S04]  /*61460*/  LDL.LU R17, [R1+0x19b4] ;  /* 0x0019b40001117983 */ /* 0x000ea80000300800 */
[----:B------:R-:W2:Y:S04]  /*61470*/  LDL.LU R18, [R1+0x19b8] ;  /* 0x0019b80001127983 */ /* 0x000ea80000300800 */
[----:B------:R-:W2:Y:S01]  /*61480*/  LDL.LU R19, [R1+0x19bc] ;  /* 0x0019bc0001137983 */ /* 0x000ea20000300800 */
        /* <DEDUP_REMOVED lines=12> */
[----:B------:R4:W-:Y:S01]  /*61550*/  STL.64 [R1+0x4048], R10 ;  /* 0x0040480a01007387 */ /* 0x0009e20000100a00 */
[----:B--2---:R-:W-:Y:S01]  /*61560*/  HMMA.16816.F32 R24, R12, R6, R24 ;  /* 0x000000060c18723c */ /* 0x004fe20000001818 */
[----:B----4-:R-:W-:-:S02]  /*61570*/  IMAD.MOV.U32 R10, RZ, RZ, R5 ;  /* 0x000000ffff0a7224 */ /* 0x010fc400078e0005 */
        /* <DEDUP_REMOVED lines=18> */
[----:B------:R-:W-:Y:S02]  /*616a0*/  IMAD R8, R8, 0x100, R2 ;  /* 0x0000010008087824 */ /* 0x000fe400078e0202 */
[----:B------:R-:W-:Y:S01]  /*616b0*/  IMAD R0, R0, 0x100, R3 ;  /* 0x0000010000007824 */ /* 0x000fe200078e0203 */
[----:B0-----:R-:W4:Y:S04]  /*616c0*/  LDL.LU R4, [R1+0x19c0] ;  /* 0x0019c00001047983 */ /* 0x001f280000300800 */
[----:B------:R-:W4:Y:S04]  /*616d0*/  LDL.LU R5, [R1+0x19c4] ;  /* 0x0019c40001057983 */ /* 0x000f280000300800 */
[----:B------:R-:W4:Y:S04]  /*616e0*/  LDL.LU R6, [R1+0x19c8] ;  /* 0x0019c80001067983 */ /* 0x000f280000300800 */
[----:B------:R-:W4:Y:S01]  /*616f0*/  LDL.LU R7, [R1+0x19cc] ;  /* 0x0019cc0001077983 */ /* 0x000f220000300800 */
[----:B---3--:R-:W-:-:S03]  /*61700*/  IMAD R29, R29, 0x100, R24 ;  /* 0x000001001d1d7824 */ /* 0x008fc600078e0218 */
[----:B------:R-:W2:Y:S04]  /*61710*/  LDL.LU R24, [R1+0x40f4] ;  /* 0x0040f40001187983 */ /* 0x000ea80000300800 */
[----:B------:R-:W3:Y:S04]  /*61720*/  LDL.LU R28, [R1+0x40f0] ;  /* 0x0040f000011c7983 */ /* 0x000ee80000300800 */
[----:B------:R-:W2:Y:S04]  /*61730*/  LDL.LU R2, [R1+0x40ec] ;  /* 0x0040ec0001027983 */ /* 0x000ea80000300800 */
[----:B------:R-:W2:Y:S02]  /*61740*/  LDL.LU R3, [R1+0x40e8] ;  /* 0x0040e80001037983 */ /* 0x000ea40000300800 */
        /* <DEDUP_REMOVED lines=9> */
[----:B------:R-:W-:Y:S01]  /*617e0*/  F2FP.F16.E4M3.UNPACK_B R15, R0 ;  /* 0x00000000ff0f723e */ /* 0x000fe200020006ff */
[----:B------:R-:W3:Y:S06]  /*617f0*/  LDL.LU R29, [R1+0x40d0] ;  /* 0x0040d000011d7983 */ /* 0x000eec0000300800 */
[----:B----4-:R-:W-:-:S15]  /*61800*/  HMMA.16816.F32 R8, R12, R10, R4 ;  /* 0x0000000a0c08723c */ /* 0x010fde0000001804 */
[----:B------:R-:W-:-:S04]  /*61810*/  NOP ;  /* 0x0000000000007918 */ /* 0x000fc80000000000 */
[----:B------:R0:W-:Y:S04]  /*61820*/  STL.64 [R1+0xb70], R8 ;  /* 0x000b700801007387 */ /* 0x0001e80000100a00 */
[----:B------:R-:W-:Y:S01]  /*61830*/  STL.64 [R1+0xb78], R10 ;  /* 0x000b780a01007387 */ /* 0x000fe20000100a00 */
[----:B--2---:R-:W-:-:S15]  /*61840*/  HMMA.16816.F32 R4, R12, R24, R16 ;  /* 0x000000180c04723c */ /* 0x004fde0000001810 */
[----:B------:R-:W-:-:S04]  /*61850*/  NOP ;  /* 0x0000000000007918 */ /* 0x000fc80000000000 */
[----:B------:R-:W-:Y:S04]  /*61860*/  STL.64 [R1+0xb60], R4 ;  /* 0x000b600401007387 */ /* 0x000fe80000100a00 */
[----:B------:R1:W-:Y:S04]  /*61870*/  STL.64 [R1+0xb68], R6 ;  /* 0x000b680601007387 */ /* 0x0003e80000100a00 */
[----:B0-----:R-:W2:Y:S01]  /*61880*/  LDL.LU R8, [R1+0x1920] ;  /* 0x0019200001087983 */ /* 0x001ea20000300800 */
[----:B-1----:R-:W-:Y:S01]  /*61890*/  HMMA.16816.F32 R4, R12, R26, R20 ;  /* 0x0000001a0c04723c */ /* 0x002fe20000001814 */
[----:B------:R-:W-:-:S02]  /*618a0*/  IMAD.MOV.U32 R3, RZ, RZ, R24 ;  /* 0x000000ffff037224 */ /* 0x000fc400078e0018 */
[----:B------:R-:W-:-:S15]  /*618b0*/  IMAD.MOV.U32 R0, RZ, RZ, R25 ;  /* 0x000000ffff007224 */ /* 0x000fde00078e0019 */
[----:B------:R-:W-:Y:S01]  /*618c0*/  NOP ;  /* 0x0000000000007918 */ /* 0x000fe20000000000 */
        /* <DEDUP_REMOVED lines=16> */
[----:B------:R-:W-:Y:S04]  /*619d0*/  STL.64 [R1+0x40b0], R24 ;  /* 0x0040b01801007387 */ /* 0x000fe80000100a00 */
        /* <DEDUP_REMOVED lines=39> */
[----:B------:R-:W2:Y:S04]  /*61c50*/  LDL.LU.64 R22, [R1+0x40c8] ;  /* 0x0040c80001167983 */ /* 0x000ea80000300a00 */
[----:B------:R-:W2:Y:S04]  /*61c60*/  LDL.LU.64 R20, [R1+0x40c0] ;  /* 0x0040c00001147983 */ /* 0x000ea80000300a00 */
        /* <DEDUP_REMOVED lines=80> */
[----:B------:R2:W-:Y:S01]  /*62170*/  STL.64 [R1+0x3f78], R8 ;  /* 0x003f780801007387 */ /* 0x0005e20000100a00 */
[C---:B---3--:R-:W-:Y:S08]  /*62180*/  HMMA.16816.F32 R16, R12.reuse, R6, R16 ;  /* 0x000000060c10723c */ /* 0x048ff00000001810 */
[----:B--2---:R-:W-:Y:S01]  /*62190*/  HMMA.16816.F32 R8, R12, R4, R20 ;  /* 0x000000040c08723c */ /* 0x004fe20000001814 */
[----:B------:R0:W-:Y:S02]  /*621a0*/  STL.64 [R1+0x3f50], R6 ;  /* 0x003f500601007387 */ /* 0x0001e40000100a00 */
[----:B0-----:R-:W-:-:S08]  /*621b0*/  IMAD R6, R25, 0x100, R24 ;  /* 0x0000010019067824 */ /* 0x001fd000078e0218 */
[----:B------:R-:W-:Y:S04]  /*621c0*/  STL.64 [R1+0xaa0], R16 ;  /* 0x000aa01001007387 */ /* 0x000fe80000100a00 */
[----:B------:R-:W-:Y:S04]  /*621d0*/  STL.64 [R1+0xaa8], R18 ;  /* 0x000aa81201007387 */ /* 0x000fe80000100a00 */
[----:B------:R0:W-:Y:S04]  /*621e0*/  STL.64 [R1+0x3f48], R4 ;  /* 0x003f480401007387 */ /* 0x0001e80000100a00 */
[----:B------:R-:W-:Y:S04]  /*621f0*/  STL.64 [R1+0xa90], R8 ;  /* 0x000a900801007387 */ /* 0x000fe80000100a00 */
[----:B------:R-:W-:Y:S04]  /*62200*/  STL.64 [R1+0xa98], R10 ;  /* 0x000a980a01007387 */ /* 0x000fe80000100a00 */
[----:B------:R1:W-:Y:S04]  /*62210*/  STL [R1+0x80], R6 ;  /* 0x0000800601007387 */ /* 0x0003e80000100800 */
[----:B------:R-:W2:Y:S01]  /*62220*/  LDL.LU R20, [R1+0x1870] ;  /* 0x0018700001147983 */ /* 0x000ea20000300800 */
[----:B0-----:R-:W-:-:S02]  /*62230*/  IMAD R5, R27, 0x100, R26 ;  /* 0x000001001b057824 */ /* 0x001fc400078e021a */
[----:B------:R-:W-:-:S03]  /*62240*/  IMAD R4, R29, 0x100, R28 ;  /* 0x000001001d047824 */ /* 0x000fc600078e021c */
[----:B------:R-:W-:Y:S04]  /*62250*/  STL [R1+0x84], R5 ;  /* 0x0000840501007387 */ /* 0x000fe80000100800 */
[----:B------:R-:W-:Y:S04]  /*62260*/  STL [R1+0x88], R4 ;  /* 0x0000880401007387 */ /* 0x000fe80000100800 */
[----:B------:R-:W2:Y:S04]  /*62270*/  LDL.LU R21, [R1+0x1874] ;  /* 0x0018740001157983 */ /* 0x000ea80000300800 */
[----:B------:R-:W3:Y:S04]  /*62280*/  LDL.LU R22, [R1+0x1878] ;  /* 0x0018780001167983 */ /* 0x000ee80000300800 */
[----:B------:R-:W3:Y:S04]  /*62290*/  LDL.LU R23, [R1+0x187c] ;  /* 0x00187c0001177983 */ /* 0x000ee80000300800 */
[----:B------:R-:W4:Y:S04]  /*622a0*/  LDL.64 R28, [R1] ;  /* 0x00000000011c7983 */ /* 0x000f280000100a00 */
[----:B------:R-:W2:Y:S04]  /*622b0*/  LDL.LU R24, [R1+0x1890] ;  /* 0x0018900001187983 */ /* 0x000ea80000300800 */
[----:B------:R-:W2:Y:S04]  /*622c0*/  LDL.LU R25, [R1+0x1894] ;  /* 0x0018940001197983 */ /* 0x000ea80000300800 */
[----:B------:R-:W2:Y:S04]  /*622d0*/  LDL.LU R26, [R1+0x1898] ;  /* 0x00189800011a7983 */ /* 0x000ea80000300800 */
[----:B------:R-:W2:Y:S04]  /*622e0*/  LDL.LU R27, [R1+0x189c] ;  /* 0x00189c00011b7983 */ /* 0x000ea80000300800 */
[----:B-1----:R-:W2:Y:S04]  /*622f0*/  LDL.64 R6, [R1+0x8] ;  /* 0x0000080001067983 */ /* 0x002ea80000100a00 */
[----:B--2---:R-:W-:Y:S04]  /*62300*/  STL.64 [R1+0x3fe0], R6 ;  /* 0x003fe00601007387 */ /* 0x004fe80000100a00 */
[----:B------:R-:W-:Y:S04]  /*62310*/  STL.64 [R1+0x3fc8], R26 ;  /* 0x003fc81a01007387 */ /* 0x000fe80000100a00 */
[----:B------:R0:W-:Y:S04]  /*62320*/  STL.64 [R1+0x3fc0], R24 ;  /* 0x003fc01801007387 */ /* 0x0001e80000100a00 */
[----:B0-----:R-:W2:Y:S04]  /*62330*/  LDL.LU R24, [R1+0x18a0] ;  /* 0x0018a00001187983 */ /* 0x001ea80000300800 */
[----:B------:R-:W2:Y:S04]  /*62340*/  LDL.LU R25, [R1+0x18a4] ;  /* 0x0018a40001197983 */ /* 0x000ea80000300800 */
[----:B------:R-:W2:Y:S04]  /*62350*/  LDL.LU R26, [R1+0x18a8] ;  /* 0x0018a800011a7983 */ /* 0x000ea80000300800 */
[----:B------:R-:W2:Y:S04]  /*62360*/  LDL.LU R27, [R1+0x18ac] ;  /* 0x0018ac00011b7983 */ /* 0x000ea80000300800 */
[----:B------:R-:W2:Y:S01]  /*62370*/  LDL.64 R6, [R1+0x18] ;  /* 0x0000180001067983 */ /* 0x000ea20000100a00 */
        /* <DEDUP_REMOVED lines=52> */
[----:B------:R-:W-:Y:S04]  /*626c0*/  STL [R1+0x3f1c], R2 ;  /* 0x003f1c0201007387 */ /* 0x000fe80000100800 */
[----:B------:R-:W-:Y:S01]  /*626d0*/  STL [R1+0x3f18], R3 ;  /* 0x003f180301007387 */ /* 0x000fe20000100800 */
[----:B--2---:R-:W-:-:S02]  /*626e0*/  F2FP.F16.E4M3.UNPACK_B R12, R13 ;  /* 0x0000000dff0c723e */ /* 0x004fc400020006ff */
[----:B---3--:R-:W-:Y:S02]  /*626f0*/  F2FP.F16.E4M3.UNPACK_B R13, R14 ;  /* 0x0000000eff0d723e */ /* 0x008fe400020006ff */
[----:B----4-:R-:W-:Y:S02]  /*62700*/  F2FP.F16.E4M3.UNPACK_B R14, R15 ;  /* 0x0000000fff0e723e */ /* 0x010fe400020006ff */
[----:B------:R-:W-:-:S07]  /*62710*/  F2FP.F16.E4M3.UNPACK_B R15, R0 ;  /* 0x00000000ff0f723e */ /* 0x000fce00020006ff */
[----:B------:R-:W-:-:S15]  /*62720*/  HMMA.16816.F32 R24, R12, R6, R24 ;  /* 0x000000060c18723c */ /* 0x000fde0000001818 */
[----:B------:R-:W-:-:S04]  /*62730*/  NOP ;  /* 0x0000000000007918 */ /* 0x000fc80000000000 */
[----:B------:R-:W-:Y:S04]  /*62740*/  STL.64 [R1+0xa80], R24 ;  /* 0x000a801801007387 */ /* 0x000fe80000100a00 */
[----:B------:R0:W-:Y:S04]  /*62750*/  STL.64 [R1+0xa88], R26 ;  /* 0x000a881a01007387 */ /* 0x0001e80000100a00 */
[----:B0-----:R-:W2:Y:S04]  /*62760*/  LDL.LU.64 R26, [R1+0x4000] ;  /* 0x00400000011a7983 */ /* 0x001ea80000300a00 */
[----:B------:R-:W2:Y:S01]  /*62770*/  LDL.LU.64 R24, [R1+0x3ff8] ;  /* 0x003ff80001187983 */ /* 0x000ea20000300a00 */
[----:B------:R-:W-:-:S02]  /*62780*/  IMAD.MOV.U32 R2, RZ, RZ, R6 ;  /* 0x000000ffff027224 */ /* 0x000fc400078e0006 */
[----:B------:R-:W-:Y:S02]  /*62790*/  IMAD.MOV.U32 R0, RZ, RZ, R7 ;  /* 0x000000ffff007224 */ /* 0x000fe400078e0007 */
[----:B--2---:R-:W-:Y:S01]  /*627a0*/  HMMA.16816.F32 R4, R12, R4, R24 ;  /* 0x000000040c04723c */ /* 0x004fe20000001818 */
[----:B------:R-:W2:Y:S04]  /*627b0*/  LDL.LU.64 R26, [R1+0x3ff0] ;  /* 0x003ff000011a7983 */ /* 0x000ea80000300a00 */
[----:B------:R-:W2:-:S14]  /*627c0*/  LDL.LU.64 R24, [R1+0x3fe8] ;  /* 0x003fe80001187983 */ /* 0x000e9c0000300a00 */
[----:B------:R-:W-:Y:S04]  /*627d0*/  STL.64 [R1+0xa70], R4 ;  /* 0x000a700401007387 */ /* 0x000fe80000100a00 */
[----:B------:R0:W-:Y:S04]  /*627e0*/  STL.64 [R1+0xa78], R6 ;  /* 0x000a780601007387 */ /* 0x0001e80000100a00 */
[----:B0-----:R-:W2:Y:S02]  /*627f0*/  LDL.LU.64 R6, [R1+0x3fe0] ;  /* 0x003fe00001067983 */ /* 0x001ea40000300a00 */
[----:B--2---:R-:W-:-:S15]  /*62800*/  HMMA.16816.F32 R24, R12, R6, R24 ;  /* 0x000000060c18723c */ /* 0x004fde0000001818 */
[----:B------:R-:W-:-:S04]  /*62810*/  NOP ;  /* 0x0000000000007918 */ /* 0x000fc80000000000 */
[----:B------:R-:W-:Y:S04]  /*62820*/  STL.64 [R1+0xa60], R24 ;  /* 0x000a601801007387 */ /* 0x000fe80000100a00 */
[----:B------:R0:W-:Y:S04]  /*62830*/  STL.64 [R1+0xa68], R26 ;  /* 0x000a681a01007387 */ /* 0x0001e80000100a00 */
[----:B0-----:R-:W2:Y:S04]  /*62840*/  LDL.LU.64 R26, [R1+0x3fd8] ;  /* 0x003fd800011a7983 */ /* 0x001ea80000300a00 */
[----:B------:R-:W2:Y:S01]  /*62850*/  LDL.LU.64 R24, [R1+0x3fd0] ;  /* 0x003fd00001187983 */ /* 0x000ea20000300a00 */
[----:B------:R-:W-:-:S02]  /*62860*/  IMAD.MOV.U32 R4, RZ, RZ, R6 ;  /* 0x000000ffff047224 */ /* 0x000fc400078e0006 */
        /* <DEDUP_REMOVED lines=54> */
[----:B------:R0:W-:Y:S04]  /*62bd0*/  STL.64 [R1+0x9f0], R20 ;  /* 0x0009f01401007387 */ /* 0x0001e80000100a00 */
[----:B------:R1:W-:Y:S04]  /*62be0*/  STL.64 [R1+0x9f8], R22 ;  /* 0x0009f81601007387 */ /* 0x0003e80000100a00 */
[----:B0-----:R-:W2:Y:S04]  /*62bf0*/  LDL.LU R20, [R1+0x1790] ;  /* 0x0017900001147983 */ /* 0x001ea80000300800 */
[----:B------:R0:W-:Y:S04]  /*62c00*/  STL.64 [R1+0x9e0], R24 ;  /* 0x0009e01801007387 */ /* 0x0001e80000100a00 */
[----:B------:R4:W-:Y:S04]  /*62c10*/  STL.64 [R1+0x9e8], R26 ;  /* 0x0009e81a01007387 */ /* 0x0009e80000100a00 */
[----:B------:R-:W2:Y:S04]  /*62c20*/  LDL.LU R21, [R1+0x1794] ;  /* 0x0017940001157983 */ /* 0x000ea80000300800 */
[----:B-1----:R-:W2:Y:S04]  /*62c30*/  LDL.LU R22, [R1+0x1798] ;  /* 0x0017980001167983 */ /* 0x002ea80000300800 */
[----:B------:R-:W2:Y:S04]  /*62c40*/  LDL.LU R23, [R1+0x179c] ;  /* 0x00179c0001177983 */ /* 0x000ea80000300800 */
[----:B--2---:R1:W-:Y:S04]  /*62c50*/  STL.64 [R1+0x3eb0], R22 ;  /* 0x003eb01601007387 */ /* 0x0043e80000100a00 */
[----:B------:R-:W-:Y:S04]  /*62c60*/  STL.64 [R1+0x3ea8], R20 ;  /* 0x003ea81401007387 */ /* 0x000fe80000100a00 */
[----:B0-----:R-:W2:Y:S04]  /*62c70*/  LDL.LU R24, [R1+0x17a0] ;  /* 0x0017a00001187983 */ /* 0x001ea80000300800 */
[----:B------:R-:W2:Y:S04]  /*62c80*/  LDL.LU R25, [R1+0x17a4] ;  /* 0x0017a40001197983 */ /* 0x000ea80000300800 */
[----:B----4-:R-:W4:Y:S04]  /*62c90*/  LDL.LU R26, [R1+0x17a8] ;  /* 0x0017a800011a7983 */ /* 0x010f280000300800 */
[----:B------:R-:W4:Y:S01]  /*62ca0*/  LDL.LU R27, [R1+0x17ac] ;  /* 0x0017ac00011b7983 */ /* 0x000f220000300800 */
[----:B-1----:R-:W-:-:S02]  /*62cb0*/  IMAD.MOV.U32 R22, RZ, RZ, R6 ;  /* 0x000000ffff167224 */ /* 0x002fc400078e0006 */
[----:B------:R-:W-:Y:S01]  /*62cc0*/  IMAD.MOV.U32 R23, RZ, RZ, R5 ;  /* 0x000000ffff177224 */ /* 0x000fe200078e0005 */
[----:B----4-:R-:W-:Y:S04]  /*62cd0*/  STL.64 [R1+0x3ec0], R26 ;  /* 0x003ec01a01007387 */ /* 0x010fe80000100a00 */
[----:B--2---:R0:W-:Y:S04]  /*62ce0*/  STL.64 [R1+0x3eb8], R24 ;  /* 0x003eb81801007387 */ /* 0x0041e80000100a00 */
[----:B------:R1:W-:Y:S04]  /*62cf0*/  STL.64 [R1+0x3ec8], R22 ;  /* 0x003ec81601007387 */ /* 0x0003e80000100a00 */
[----:B0-----:R-:W2:Y:S04]  /*62d00*/  LDL.LU R24, [R1+0x17b0] ;  /* 0x0017b00001187983 */ /* 0x001ea80000300800 */
[----:B------:R-:W2:Y:S04]  /*62d10*/  LDL.LU R25, [R1+0x17b4] ;  /* 0x0017b40001197983 */ /* 0x000ea80000300800 */
[----:B------:R-:W4:Y:S04]  /*62d20*/  LDL.LU R26, [R1+0x17b8] ;  /* 0x0017b800011a7983 */ /* 0x000f280000300800 */
[----:B------:R-:W4:Y:S01]  /*62d30*/  LDL.LU R27, [R1+0x17bc] ;  /* 0x0017bc00011b7983 */ /* 0x000f220000300800 */
[----:B------:R-:W-:-:S02]  /*62d40*/  IMAD.MOV.U32 R3, RZ, RZ, R7 ;  /* 0x000000ffff037224 */ /* 0x000fc400078e0007 */
[----:B------:R-:W-:Y:S01]  /*62d50*/  IMAD.MOV.U32 R20, RZ, RZ, R4 ;  /* 0x000000ffff147224 */ /* 0x000fe200078e0004 */
[----:B----4-:R-:W-:Y:S04]  /*62d60*/  STL.64 [R1+0x3ed8], R26 ;  /* 0x003ed81a01007387 */ /* 0x010fe80000100a00 */
[----:B--2---:R0:W-:Y:S04]  /*62d70*/  STL.64 [R1+0x3ed0], R24 ;  /* 0x003ed01801007387 */ /* 0x0041e80000100a00 */
[----:B-1----:R-:W2:Y:S01]  /*62d80*/  LDL.64 R22, [R1+0x10] ;  /* 0x0000100001167983 */ /* 0x002ea20000100a00 */
[----:B------:R-:W-:-:S03]  /*62d90*/  IMAD.MOV.U32 R21, RZ, RZ, R3 ;  /* 0x000000ffff157224 */ /* 0x000fc600078e0003 */
[----:B--2---:R1:W-:Y:S04]  /*62da0*/  STL.64 [R1+0x3ee8], R22 ;  /* 0x003ee81601007387 */ /* 0x0043e80000100a00 */
[----:B------:R-:W-:Y:S04]  /*62db0*/  STL.64 [R1+0x3ee0], R20 ;  /* 0x003ee01401007387 */ /* 0x000fe80000100a00 */
[----:B0-----:R-:W2:Y:S04]  /*62dc0*/  LDL.LU R24, [R1+0x17c0] ;  /* 0x0017c00001187983 */ /* 0x001ea80000300800 */
[----:B------:R-:W2:Y:S04]  /*62dd0*/  LDL.LU R25, [R1+0x17c4] ;  /* 0x0017c40001197983 */ /* 0x000ea80000300800 */
[----:B------:R-:W4:Y:S04]  /*62de0*/  LDL.LU R26, [R1+0x17c8] ;  /* 0x0017c800011a7983 */ /* 0x000f280000300800 */
[----:B------:R-:W4:Y:S01]  /*62df0*/  LDL.LU R27, [R1+0x17cc] ;  /* 0x0017cc00011b7983 */ /* 0x000f220000300800 */
[----:B-1----:R-:W-:-:S03]  /*62e00*/  IMAD.MOV.U32 R22, RZ, RZ, R2 ;  /* 0x000000ffff167224 */ /* 0x002fc600078e0002 */
[----:B----4-:R-:W-:Y:S04]  /*62e10*/  STL.64 [R1+0x3ef8], R26 ;  /* 0x003ef81a01007387 */ /* 0x010fe80000100a00 */
[----:B--2---:R0:W-:Y:S04]  /*62e20*/  STL.64 [R1+0x3ef0], R24 ;  /* 0x003ef01801007387 */ /* 0x0041e80000100a00 */
[----:B------:R-:W-:Y:S04]  /*62e30*/  STL [R1+0x3f24], R22 ;  /* 0x003f241601007387 */ /* 0x000fe80000100800 */
[----:B0-----:R-:W2:Y:S04]  /*62e40*/  LDL.LU R24, [R1+0x17e0] ;  /* 0x0017e00001187983 */ /* 0x001ea80000300800 */
[----:B------:R-:W2:Y:S04]  /*62e50*/  LDL.LU R25, [R1+0x17e4] ;  /* 0x0017e40001197983 */ /* 0x000ea80000300800 */
        /* <DEDUP_REMOVED lines=13> */
[----:B------:R-:W3:Y:S04]  /*62f30*/  LDL.LU R29, [R1+0x3188] ;  /* 0x00318800011d7983 */ /* 0x000ee80000300800 */
[----:B------:R-:W3:Y:S04]  /*62f40*/  LDL.LU R28, [R1+0x3194] ;  /* 0x00319400011c7983 */ /* 0x000ee80000300800 */
[----:B------:R-:W3:Y:S04]  /*62f50*/  LDL.LU R21, [R1+0x3190] ;  /* 0x0031900001157983 */ /* 0x000ee80000300800 */
[----:B------:R-:W3:Y:S04]  /*62f60*/  LDL.LU R2, [R1+0x319c] ;  /* 0x00319c0001027983 */ /* 0x000ee80000300800 */
[----:B------:R-:W3:Y:S01]  /*62f70*/  LDL.LU R20, [R1+0x3198] ;  /* 0x0031980001147983 */ /* 0x000ee20000300800 */
[----:B------:R-:W-:-:S05]  /*62f80*/  IMAD.MOV.U32 R23, RZ, RZ, R0 ;  /* 0x000000ffff177224 */ /* 0x000fca00078e0000 */
        /* <DEDUP_REMOVED lines=57> */
[----:B------:R-:W-:-:S03]  /*63320*/  IMAD R0, R0, 0x100, R3 ;  /* 0x0000010000007824 */ /* 0x000fc600078e0203 */
[----:B0-----:R-:W4:Y:S04]  /*63330*/  LDL.LU R4, [R1+0x17d0] ;  /* 0x0017d00001047983 */ /* 0x001f280000300800 */
[----:B------:R-:W4:Y:S04]  /*63340*/  LDL.LU R5, [R1+0x17d4] ;  /* 0x0017d40001057983 */ /* 0x000f280000300800 */
[----:B------:R-:W4:Y:S04]  /*63350*/  LDL.LU R6, [R1+0x17d8] ;  /* 0x0017d80001067983 */ /* 0x000f280000300800 */
[----:B------:R-:W4:Y:S01]  /*63360*/  LDL.LU R7, [R1+0x17dc] ;  /* 0x0017dc0001077983 */ /* 0x000f220000300800 */
[----:B--2---:R-:W-:-:S02]  /*63370*/  IMAD R29, R29, 0x100, R22 ;  /* 0x000001001d1d7824 */ /* 0x004fc400078e0216 */
[----:B---3--:R-:W-:Y:S01]  /*63380*/  IMAD R21, R21, 0x100, R28 ;  /* 0x0000010015157824 */ /* 0x008fe200078e021c */
[----:B------:R-:W2:Y:S04]  /*63390*/  LDL.LU R22, [R1+0x3f24] ;  /* 0x003f240001167983 */ /* 0x000ea80000300800 */
[----:B------:R-:W3:Y:S01]  /*633a0*/  LDL.LU R28, [R1+0x3f20] ;  /* 0x003f2000011c7983 */ /* 0x000ee20000300800 */
[----:B------:R-:W-:-:S03]  /*633b0*/  IMAD R20, R20, 0x100, R2 ;  /* 0x0000010014147824 */ /* 0x000fc600078e0202 */
[----:B------:R-:W4:Y:S04]  /*633c0*/  LDL.LU R2, [R1+0x3f1c] ;  /* 0x003f1c0001027983 */ /* 0x000f280000300800 */
[----:B------:R-:W4:Y:S02]  /*633d0*/  LDL.LU R3, [R1+0x3f18] ;  /* 0x003f180001037983 */ /* 0x000f240000300800 */
[----:B----4-:R-:W-:Y:S02]  /*633e0*/  HMMA.16816.F32 R12, R12, R2, R24 ;  /* 0x000000020c0c723c */ /* 0x010fe40000001818 */
        /* <DEDUP_REMOVED lines=14> */
[----:B0-----:R-:W4:Y:S04]  /*634d0*/  LDL.LU.64 R22, [R1+0x3ee8] ;  /* 0x003ee80001167983 */ /* 0x001f280000300a00 */
[----:B------:R-:W2:Y:S01]  /*634e0*/  LDL.LU.64 R20, [R1+0x3ee0] ;  /* 0x003ee00001147983 */ /* 0x000ea20000300a00 */
[----:B----4-:R-:W-:Y:S01]  /*634f0*/  HMMA.16816.F32 R4, R12, R22, R4 ;  /* 0x000000160c04723c */ /* 0x010fe20000001804 */
[----:B------:R-:W-:-:S15]  /*63500*/  IMAD.MOV.U32 R0, RZ, RZ, R23 ;  /* 0x000000ffff007224 */ /* 0x000fde00078e0017 */
[----:B------:R-:W-:-:S03]  /*63510*/  NOP ;  /* 0x0000000000007918 */ /* 0x000fc60000000000 */
[----:B------:R0:W-:Y:S02]  /*63520*/  STL.64 [R1+0x980], R4 ;  /* 0x0009800401007387 */ /* 0x0001e40000100a00 */
[----:B0-----:R-:W-:Y:S02]  /*63530*/  IMAD.MOV.U32 R4, RZ, RZ, R22 ;  /* 0x000000ffff047224 */ /* 0x001fe400078e0016 */
[C---:B--2---:R-:W-:Y:S01]  /*63540*/  HMMA.16816.F32 R20, R12.reuse, R20, R24 ;  /* 0x000000140c14723c */ /* 0x044fe20000001818 */
[----:B------:R-:W-:Y:S04]  /*63550*/  STL.64 [R1+0x988], R6 ;  /* 0x0009880601007387 */ /* 0x000fe80000100a00 */
[----:B------:R-:W2:Y:S04]  /*63560*/  LDL.LU.64 R26, [R1+0x3ed8] ;  /* 0x003ed800011a7983 */ /* 0x000ea80000300a00 */
[----:B------:R-:W2:Y:S10]  /*63570*/  LDL.LU.64 R24, [R1+0x3ed0] ;  /* 0x003ed00001187983 */ /* 0x000eb40000300a00 */
[----:B------:R-:W-:Y:S04]  /*63580*/  STL.64 [R1+0x970], R20 ;  /* 0x0009701401007387 */ /* 0x000fe80000100a00 */
[----:B------:R0:W-:Y:S04]  /*63590*/  STL.64 [R1+0x978], R22 ;  /* 0x0009781601007387 */ /* 0x0001e80000100a00 */
[----:B0-----:R-:W2:Y:S02]  /*635a0*/  LDL.LU.64 R22, [R1+0x3ec8] ;  /* 0x003ec80001167983 */ /* 0x001ea40000300a00 */
[----:B--2---:R-:W-:Y:S02]  /*635b0*/  HMMA.16816.F32 R20, R12, R22, R24 ;  /* 0x000000160c14723c */ /* 0x004fe40000001818 */
        /* <DEDUP_REMOVED lines=16> */
[----:B0-----:R-:W2:Y:S01]  /*636c0*/  LDL.LU.64 R22, [R1+0x3e90] ;  /* 0x003e900001167983 */ /* 0x001ea20000300a00 */
[C---:B---3--:R-:W-:Y:S03]  /*636d0*/  HMMA.16816.F32 R8, R12.reuse, R24, R8 ;  /* 0x000000180c08723c */ /* 0x048fe60000001808 */
[----:B------:R-:W3:Y:S04]  /*636e0*/  LDL.LU.64 R20, [R1+0x3e88] ;  /* 0x003e880001147983 */ /* 0x000ee80000300a00 */
[----:B------:R0:W-:Y:S04]  /*636f0*/  STL.64 [R1+0x3dd8], R26 ;  /* 0x003dd81a01007387 */ /* 0x0001e80000100a00 */
[----:B------:R-:W-:Y:S08]  /*63700*/  STL.64 [R1+0x3dd0], R24 ;  /* 0x003dd01801007387 */ /* 0x000ff00000100a00 */
[----:B------:R-:W-:Y:S04]  /*63710*/  STL.64 [R1+0x930], R8 ;  /* 0x0009300801007387 */ /* 0x000fe80000100a00 */
[----:B------:R2:W-:Y:S01]  /*63720*/  STL.64 [R1+0x938], R10 ;  /* 0x0009380a01007387 */ /* 0x0005e20000100a00 */
[----:B0-----:R-:W-:Y:S01]  /*63730*/  IMAD.MOV.U32 R26, RZ, RZ, R4 ;  /* 0x000000ffff1a7224 */ /* 0x001fe200078e0004 */
[----:B--2---:R-:W-:-:S15]  /*63740*/  HMMA.16816.F32 R8, R12, R22, R16 ;  /* 0x000000160c08723c */ /* 0x004fde0000001810 */
[----:B------:R-:W-:-:S04]  /*63750*/  NOP ;  /* 0x0000000000007918 */ /* 0x000fc80000000000 */
[----:B------:R0:W-:Y:S04]  /*63760*/  STL.64 [R1+0x920], R8 ;  /* 0x0009200801007387 */ /* 0x0001e80000100a00 */
[----:B------:R1:W-:Y:S04]  /*63770*/  STL.64 [R1+0x928], R10 ;  /* 0x0009280a01007387 */ /* 0x0003e80000100a00 */
[----:B------:R-:W2:Y:S04]  /*63780*/  LDL.LU R4, [R1+0x1720] ;  /* 0x0017200001047983 */ /* 0x000ea80000300800 */
[----:B------:R-:W2:Y:S04]  /*63790*/  LDL.LU R5, [R1+0x1724] ;  /* 0x0017240001057983 */ /* 0x000ea80000300800 */
        /* <DEDUP_REMOVED lines=24> */
[----:B------:R-:W2:Y:S04]  /*63920*/  LDL.64 R24, [R1+0x18] ;  /* 0x0000180001187983 */ /* 0x000ea80000100a00 */
[----:B------:R-:W-:Y:S04]  /*63930*/  STL.64 [R1+0x3e10], R26 ;  /* 0x003e101a01007387 */ /* 0x000fe80000100a00 */
[----:B--2---:R0:W-:Y:S04]  /*63940*/  STL.64 [R1+0x3e08], R24 ;  /* 0x003e081801007387 */ /* 0x0041e80000100a00 */
[----:B0-----:R-:W2:Y:S04]  /*63950*/  LDL.LU R24, [R1+0x10c0] ;  /* 0x0010c00001187983 */ /* 0x001ea80000300800 */
        /* <DEDUP_REMOVED lines=73> */
[----:B------:R-:W2:Y:S04]  /*63df0*/  LDL.LU.64 R24, [R1+0x3e18] ;  /* 0x003e180001187983 */ /* 0x000ea80000300a00 */
[----:B------:R0:W-:Y:S04]  /*63e00*/  STL.64 [R1+0x3d68], R6 ;  /* 0x003d680601007387 */ /* 0x0001e80000100a00 */
[----:B0-----:R-:W4:Y:S04]  /*63e10*/  LDL.LU R6, [R1+0x31b4] ;  /* 0x0031b40001067983 */ /* 0x001f280000300800 */
[----:B------:R-:W4:Y:S04]  /*63e20*/  LDL.LU R7, [R1+0x31b0] ;  /* 0x0031b00001077983 */ /* 0x000f280000300800 */
[----:B------:R0:W-:Y:S04]  /*63e30*/  STL.64 [R1+0x3d60], R4 ;  /* 0x003d600401007387 */ /* 0x0001e80000100a00 */
[----:B0-----:R-:W4:Y:S01]  /*63e40*/  LDL.LU R5, [R1+0x31ac] ;  /* 0x0031ac0001057983 */ /* 0x001f220000300800 */
[----:B--2---:R-:W-:Y:S03]  /*63e50*/  HMMA.16816.F32 R12, R12, R2, R24 ;  /* 0x000000020c0c723c */ /* 0x004fe60000001818 */
[----:B------:R-:W2:Y:S04]  /*63e60*/  LDL.LU.64 R26, [R1+0x3e10] ;  /* 0x003e1000011a7983 */ /* 0x000ea80000300a00 */
[----:B------:R-:W2:Y:S01]  /*63e70*/  LDL.LU.64 R24, [R1+0x3e08] ;  /* 0x003e080001187983 */ /* 0x000ea20000300a00 */
[----:B---3--:R-:W-:-:S02]  /*63e80*/  IMAD R4, R10, 0x100, R9 ;  /* 0x000001000a047824 */ /* 0x008fc400078e0209 */
[----:B------:R-:W-:Y:S01]  /*63e90*/  IMAD R0, R0, 0x100, R11 ;  /* 0x0000010000007824 */ /* 0x000fe200078e020b */
[----:B------:R-:W-:Y:S04]  /*63ea0*/  STL [R1+0x3d54], R2 ;  /* 0x003d540201007387 */ /* 0x000fe80000100800 */
[----:B------:R-:W-:Y:S04]  /*63eb0*/  STL [R1+0x3d50], R3 ;  /* 0x003d500301007387 */ /* 0x000fe80000100800 */
[----:B------:R0:W-:Y:S04]  /*63ec0*/  STL.64 [R1+0x260], R12 ;  /* 0x0002600c01007387 */ /* 0x0001e80000100a00 */
[----:B------:R1:W-:Y:S01]  /*63ed0*/  STL.64 [R1+0x268], R14 ;  /* 0x0002680e01007387 */ /* 0x0003e20000100a00 */
[----:B----4-:R-:W-:-:S02]  /*63ee0*/  IMAD R8, R8, 0x100, R5 ;  /* 0x0000010008087824 */ /* 0x010fc400078e0205 */
[----:B------:R-:W-:-:S03]  /*63ef0*/  IMAD R5, R7, 0x100, R6 ;  /* 0x0000010007057824 */ /* 0x000fc600078e0206 */
[----:B0-----:R-:W-:Y:S02]  /*63f00*/  F2FP.F16.E4M3.UNPACK_B R12, R8 ;  /* 0x00000008ff0c723e */ /* 0x001fe400020006ff */
[----:B------:R-:W-:Y:S02]  /*63f10*/  F2FP.F16.E4M3.UNPACK_B R13, R5 ;  /* 0x00000005ff0d723e */ /* 0x000fe400020006ff */
[----:B-1----:R-:W-:Y:S02]  /*63f20*/  F2FP.F16.E4M3.UNPACK_B R14, R4 ;  /* 0x00000004ff0e723e */ /* 0x002fe400020006ff */
[----:B------:R-:W-:-:S07]  /*63f30*/  F2FP.F16.E4M3.UNPACK_B R15, R0 ;  /* 0x00000000ff0f723e */ /* 0x000fce00020006ff */
[----:B--2---:R-:W-:Y:S01]  /*63f40*/  HMMA.16816.F32 R4, R12, R24, R16 ;  /* 0x000000180c04723c */ /* 0x004fe20000001810 */
[----:B------:R-:W-:-:S15]  /*63f50*/  IMAD.MOV.U32 R2, RZ, RZ, R24 ;  /* 0x000000ffff027224 */ /* 0x000fde00078e0018 */
[----:B------:R-:W-:-:S03]  /*63f60*/  NOP ;  /* 0x0000000000007918 */ /* 0x000fc60000000000 */
[----:B------:R-:W-:Y:S04]  /*63f70*/  STL.64 [R1+0x8a0], R4 ;  /* 0x0008a00401007387 */ /* 0x000fe80000100a00 */
[----:B------:R0:W-:Y:S02]  /*63f80*/  STL.64 [R1+0x8a8], R6 ;  /* 0x0008a80601007387 */ /* 0x0001e40000100a00 */
[----:B0-----:R-:W-:Y:S02]  /*63f90*/  HMMA.16816.F32 R4, R12, R26, R20 ;  /* 0x0000001a0c04723c */ /* 0x001fe40000001814 */
[----:B------:R-:W-:Y:S04]  /*63fa0*/  STL [R1+0x3d5c], R2 ;  /* 0x003d5c0201007387 */ /* 0x000fe80000100800 */
[----:B------:R-:W2:Y:S01]  /*63fb0*/  LDL.LU R16, [R1+0x1670] ;  /* 0x0016700001107983 */ /* 0x000ea20000300800 */
[----:B------:R-:W-:-:S12]  /*63fc0*/  IMAD.MOV.U32 R0, RZ, RZ, R25 ;  /* 0x000000ffff007224 */ /* 0x000fd800078e0019 */
[----:B------:R-:W-:Y:S04]  /*63fd0*/  STL.64 [R1+0x890], R4 ;  /* 0x0008900401007387 */ /* 0x000fe80000100a00 */
[----:B------:R0:W-:Y:S04]  /*63fe0*/  STL.64 [R1+0x898], R6 ;  /* 0x0008980601007387 */ /* 0x0001e80000100a00 */
        /* <DEDUP_REMOVED lines=11> */
[----:B0-----:R-:W3:Y:S04]  /*640a0*/  LDL.64 R6, [R1+0x8] ;  /* 0x0000080001067983 */ /* 0x001ee80000100a00 */
[----:B--2---:R0:W-:Y:S04]  /*640b0*/  STL.64 [R1+0x3de8], R26 ;  /* 0x003de81a01007387 */ /* 0x0041e80000100a00 */
[----:B0-----:R-:W2:Y:S04]  /*640c0*/  LDL R26, [R1] ;  /* 0x00000000011a7983 */ /* 0x001ea80000100800 */
[----:B------:R-:W2:Y:S04]  /*640d0*/  LDL R27, [R1+0x4] ;  /* 0x00000400011b7983 */ /* 0x000ea80000100800 */
[----:B------:R0:W-:Y:S04]  /*640e0*/  STL.64 [R1+0x3de0], R24 ;  /* 0x003de01801007387 */ /* 0x0001e80000100a00 */
[----:B--2---:R1:W-:Y:S04]  /*640f0*/  STL.64 [R1+0x3e00], R26 ;  /* 0x003e001a01007387 */ /* 0x0043e80000100a00 */
[----:B0-----:R-:W2:Y:S04]  /*64100*/  LDL.LU R24, [R1+0x16d0] ;  /* 0x0016d00001187983 */ /* 0x001ea80000300800 */
[----:B------:R-:W2:Y:S04]  /*64110*/  LDL.LU R25, [R1+0x16d4] ;  /* 0x0016d40001197983 */ /* 0x000ea80000300800 */
[----:B-1----:R-:W2:Y:S04]  /*64120*/  LDL.LU R26, [R1+0x16d8] ;  /* 0x0016d800011a7983 */ /* 0x002ea80000300800 */
        /* <DEDUP_REMOVED lines=33> */
[----:B------:R-:W2:Y:S01]  /*64340*/  LDL.LU R4, [R1+0x1640] ;  /* 0x0016400001047983 */ /* 0x000ea20000300800 */
[----:B------:R-:W-:-:S03]  /*64350*/  IMAD.MOV.U32 R2, RZ, RZ, R6 ;  /* 0x000000ffff027224 */ /* 0x000fc600078e0006 */
[----:B------:R-:W2:Y:S01]  /*64360*/  LDL.LU R5, [R1+0x1644] ;  /* 0x0016440001057983 */ /* 0x000ea20000300800 */
[----:B------:R-:W-:-:S03]  /*64370*/  IMAD.MOV.U32 R3, RZ, RZ, R7 ;  /* 0x000000ffff037224 */ /* 0x000fc600078e0007 */
[----:B------:R-:W2:Y:S04]  /*64380*/  LDL.LU R6, [R1+0x1648] ;  /* 0x0016480001067983 */ /* 0x000ea80000300800 */
        /* <DEDUP_REMOVED lines=96> */
[----:B----4-:R-:W-:Y:S04]  /*64990*/  STL.64 [R1+0x3cf0], R6 ;  /* 0x003cf00601007387 */ /* 0x010fe80000100a00 */
[----:B------:R-:W4:Y:S04]  /*649a0*/  LDL.LU R24, [R1+0x15c0] ;  /* 0x0015c00001187983 */ /* 0x000f280000300800 */
[----:B------:R-:W4:Y:S04]  /*649b0*/  LDL.LU R25, [R1+0x15c4] ;  /* 0x0015c40001197983 */ /* 0x000f280000300800 */
[----:B------:R-:W2:Y:S04]  /*649c0*/  LDL.LU R26, [R1+0x15c8] ;  /* 0x0015c800011a7983 */ /* 0x000ea80000300800 */
[----:B------:R-:W2:Y:S01]  /*649d0*/  LDL.LU R27, [R1+0x15cc] ;  /* 0x0015cc00011b7983 */ /* 0x000ea20000300800 */
[----:B-1----:R-:W-:-:S03]  /*649e0*/  IMAD.MOV.U32 R4, RZ, RZ, R2 ;  /* 0x000000ffff047224 */ /* 0x002fc600078e0002 */
[----:B------:R-:W3:Y:S04]  /*649f0*/  LDL.LU R2, [R1+0x3d5c] ;  /* 0x003d5c0001027983 */ /* 0x000ee80000300800 */
[----:B--2---:R-:W-:Y:S04]  /*64a00*/  STL.64 [R1+0x3ce8], R26 ;  /* 0x003ce81a01007387 */ /* 0x004fe80000100a00 */
[----:B----4-:R0:W-:Y:S04]  /*64a10*/  STL.64 [R1+0x3ce0], R24 ;  /* 0x003ce01801007387 */ /* 0x0101e80000100a00 */
[----:B0-----:R-:W2:Y:S04]  /*64a20*/  LDL.LU R24, [R1+0x15d0] ;  /* 0x0015d00001187983 */ /* 0x001ea80000300800 */
[----:B------:R-:W2:Y:S04]  /*64a30*/  LDL.LU R25, [R1+0x15d4] ;  /* 0x0015d40001197983 */ /* 0x000ea80000300800 */
[----:B------:R-:W4:Y:S04]  /*64a40*/  LDL.LU R26, [R1+0x15d8] ;  /* 0x0015d800011a7983 */ /* 0x000f280000300800 */
[----:B------:R-:W4:Y:S04]  /*64a50*/  LDL.LU R27, [R1+0x15dc] ;  /* 0x0015dc00011b7983 */ /* 0x000f280000300800 */
[----:B------:R-:W2:Y:S01]  /*64a60*/  LDL.64 R6, [R1+0x10] ;  /* 0x0000100001067983 */ /* 0x000ea20000100a00 */
[----:B------:R-:W-:-:S03]  /*64a70*/  IMAD.MOV.U32 R5, RZ, RZ, R3 ;  /* 0x000000ffff057224 */ /* 0x000fc600078e0003 */
[----:B--2---:R-:W-:Y:S04]  /*64a80*/  STL.64 [R1+0x3d20], R6 ;  /* 0x003d200601007387 */ /* 0x004fe80000100a00 */
[----:B------:R-:W-:Y:S04]  /*64a90*/  STL.64 [R1+0x3d18], R4 ;  /* 0x003d180401007387 */ /* 0x000fe80000100a00 */
[----:B----4-:R-:W-:Y:S04]  /*64aa0*/  STL.64 [R1+0x3d00], R26 ;  /* 0x003d001a01007387 */ /* 0x010fe80000100a00 */
[----:B------:R0:W-:Y:S04]  /*64ab0*/  STL.64 [R1+0x3cf8], R24 ;  /* 0x003cf81801007387 */ /* 0x0001e80000100a00 */
[----:B0-----:R-:W2:Y:S04]  /*64ac0*/  LDL.LU R24, [R1+0x15e0] ;  /* 0x0015e00001187983 */ /* 0x001ea80000300800 */
[----:B------:R-:W2:Y:S04]  /*64ad0*/  LDL.LU R25, [R1+0x15e4] ;  /* 0x0015e40001197983 */ /* 0x000ea80000300800 */
[----:B------:R-:W4:Y:S04]  /*64ae0*/  LDL.LU R26, [R1+0x15e8] ;  /* 0x0015e800011a7983 */ /* 0x000f280000300800 */
[----:B------:R-:W4:Y:S01]  /*64af0*/  LDL.LU R27, [R1+0x15ec] ;  /* 0x0015ec00011b7983 */ /* 0x000f220000300800 */
[----:B------:R-:W-:-:S02]  /*64b00*/  IMAD R29, R28, 0x100, R29 ;  /* 0x000001001c1d7824 */ /* 0x000fc400078e021d */
[----:B---3--:R-:W-:Y:S01]  /*64b10*/  IMAD.MOV.U32 R6, RZ, RZ, R2 ;  /* 0x000000ffff067224 */ /* 0x008fe200078e0002 */
[----:B------:R-:W3:Y:S04]  /*64b20*/  LDL.LU R28, [R1+0x31d4] ;  /* 0x0031d400011c7983 */ /* 0x000ee80000300800 */
        /* <DEDUP_REMOVED lines=130> */
[----:B------:R-:W2:-:S15]  /*65350*/  LDL.LU R24, [R1+0x14d0] ;  /* 0x0014d00001187983 */ /* 0x000e9e0000300800 */
[----:B------:R-:W-:Y:S02]  /*65360*/  NOP ;  /* 0x0000000000007918 */ /* 0x000fe40000000000 */
[----:B------:R-:W-:Y:S04]  /*65370*/  STL.64 [R1+0x710], R20 ;  /* 0x0007101401007387 */ /* 0x000fe80000100a00 */
[----:B------:R-:W-:Y:S04]  /*65380*/  STL.64 [R1+0x718], R22 ;  /* 0x0007181601007387 */ /* 0x000fe80000100a00 */
        /* <DEDUP_REMOVED lines=15> */
[----:B---3--:R0:W-:Y:S02]  /*65480*/  STL.64 [R1+0x3c08], R26 ;  /* 0x003c081a01007387 */ /* 0x0081e40000100a00 */
[----:B0-----:R-:W-:-:S02]  /*65490*/  IMAD.MOV.U32 R26, RZ, RZ, R2 ;  /* 0x000000ffff1a7224 */ /* 0x001fc400078e0002 */
[----:B------:R-:W-:-:S03]  /*654a0*/  IMAD.MOV.U32 R27, RZ, RZ, R0 ;  /* 0x000000ffff1b7224 */ /* 0x000fc600078e0000 */
[----:B------:R-:W-:Y:S04]  /*654b0*/  STL [R1+0x3c28], R26 ;  /* 0x003c281a01007387 */ /* 0x000fe80000100800 */
[----:B------:R-:W-:Y:S04]  /*654c0*/  STL [R1+0x3c48], R27 ;  /* 0x003c481b01007387 */ /* 0x000fe80000100800 */
[----:B--2---:R0:W-:Y:S04]  /*654d0*/  STL.64 [R1+0x3c00], R24 ;  /* 0x003c001801007387 */ /* 0x0041e80000100a00 */
[----:B0-----:R-:W2:Y:S01]  /*654e0*/  LDL.64 R24, [R1+0x18] ;  /* 0x0000180001187983 */ /* 0x001ea20000100a00 */
[----:B------:R-:W-:-:S02]  /*654f0*/  IMAD.MOV.U32 R4, RZ, RZ, R6 ;  /* 0x000000ffff047224 */ /* 0x000fc400078e0006 */
[----:B------:R-:W-:Y:S02]  /*65500*/  IMAD.MOV.U32 R3, RZ, RZ, R7 ;  /* 0x000000ffff037224 */ /* 0x000fe400078e0007 */
[----:B------:R-:W-:Y:S01]  /*65510*/  IMAD.MOV.U32 R22, RZ, RZ, R4 ;  /* 0x000000ffff167224 */ /* 0x000fe200078e0004 */
[----:B--2---:R-:W-:Y:S04]  /*65520*/  STL [R1+0x3c4c], R25 ;  /* 0x003c4c1901007387 */ /* 0x004fe80000100800 */
[----:B------:R-:W2:Y:S01]  /*65530*/  LDL.64 R20, [R1+0x8] ;  /* 0x0000080001147983 */ /* 0x000ea20000100a00 */
[----:B------:R-:W-:-:S05]  /*65540*/  IMAD.MOV.U32 R23, RZ, RZ, R3 ;  /* 0x000000ffff177224 */ /* 0x000fca00078e0003 */
[----:B------:R-:W-:Y:S04]  /*65550*/  STL.64 [R1+0x3c18], R22 ;  /* 0x003c181601007387 */ /* 0x000fe80000100a00 */
[----:B--2---:R0:W-:Y:S04]  /*65560*/  STL.64 [R1+0x3c10], R20 ;  /* 0x003c101401007387 */ /* 0x0041e80000100a00 */
        /* <DEDUP_REMOVED lines=83> */
[----:B--2---:R-:W-:-:S02]  /*65aa0*/  IMAD R28, R28, 0x100, R27 ;  /* 0x000001001c1c7824 */ /* 0x004fc400078e021b */
[----:B----4-:R-:W-:Y:S02]  /*65ab0*/  IMAD R26, R26, 0x100, R25 ;  /* 0x000001001a1a7824 */ /* 0x010fe400078e0219 */
[----:B------:R-:W2:Y:S04]  /*65ac0*/  LDL.LU R25, [R1+0x3c4c] ;  /* 0x003c4c0001197983 */ /* 0x000ea80000300800 */
[----:B------:R-:W4:Y:S04]  /*65ad0*/  LDL.LU R27, [R1+0x3c48] ;  /* 0x003c4800011b7983 */ /* 0x000f280000300800 */
[----:B------:R-:W3:Y:S04]  /*65ae0*/  LDL.LU R2, [R1+0x3c44] ;  /* 0x003c440001027983 */ /* 0x000ee80000300800 */
[----:B------:R-:W3:Y:S02]  /*65af0*/  LDL.LU R3, [R1+0x3c40] ;  /* 0x003c400001037983 */ /* 0x000ee40000300800 */
[----:B---3--:R-:W-:Y:S02]  /*65b00*/  HMMA.16816.F32 R12, R12, R2, R20 ;  /* 0x000000020c0c723c */ /* 0x008fe40000001814 */
[----:B------:R-:W4:Y:S04]  /*65b10*/  LDL.LU.64 R22, [R1+0x3c38] ;  /* 0x003c380001167983 */ /* 0x000f280000300a00 */
[----:B------:R-:W4:-:S13]  /*65b20*/  LDL.LU.64 R20, [R1+0x3c30] ;  /* 0x003c300001147983 */ /* 0x000f1a0000300a00 */
[----:B------:R0:W-:Y:S04]  /*65b30*/  STL.64 [R1+0x240], R12 ;  /* 0x0002400c01007387 */ /* 0x0001e80000100a00 */
[----:B------:R1:W-:Y:S01]  /*65b40*/  STL.64 [R1+0x248], R14 ;  /* 0x0002480e01007387 */ /* 0x0003e20000100a00 */
[----:B0-----:R-:W-:-:S03]  /*65b50*/  F2FP.F16.E4M3.UNPACK_B R12, R26 ;  /* 0x0000001aff0c723e */ /* 0x001fc600020006ff */
[----:B------:R-:W4:Y:S01]  /*65b60*/  LDL.LU R26, [R1+0x3c28] ;  /* 0x003c2800011a7983 */ /* 0x000f220000300800 */
[----:B------:R-:W-:Y:S02]  /*65b70*/  F2FP.F16.E4M3.UNPACK_B R13, R28 ;  /* 0x0000001cff0d723e */ /* 0x000fe400020006ff */
[----:B-1----:R-:W-:Y:S02]  /*65b80*/  F2FP.F16.E4M3.UNPACK_B R14, R29 ;  /* 0x0000001dff0e723e */ /* 0x002fe400020006ff */
[----:B------:R-:W-:Y:S01]  /*65b90*/  F2FP.F16.E4M3.UNPACK_B R15, R0 ;  /* 0x00000000ff0f723e */ /* 0x000fe200020006ff */
[----:B------:R-:W3:Y:S04]  /*65ba0*/  LDL.LU R28, [R1+0x3c24] ;  /* 0x003c2400011c7983 */ /* 0x000ee80000300800 */
[----:B------:R-:W3:Y:S02]  /*65bb0*/  LDL.LU R29, [R1+0x3c20] ;  /* 0x003c2000011d7983 */ /* 0x000ee40000300800 */
[----:B--2---:R-:W-:-:S15]  /*65bc0*/  HMMA.16816.F32 R4, R12, R24, R4 ;  /* 0x000000180c04723c */ /* 0x004fde0000001804 */
[----:B------:R-:W-:-:S04]  /*65bd0*/  NOP ;  /* 0x0000000000007918 */ /* 0x000fc80000000000 */
[----:B------:R0:W-:Y:S02]  /*65be0*/  STL.64 [R1+0x6c0], R4 ;  /* 0x0006c00401007387 */ /* 0x0001e40000100a00 */
[----:B0-----:R-:W-:Y:S02]  /*65bf0*/  IMAD.MOV.U32 R5, RZ, RZ, R24 ;  /* 0x000000ffff057224 */ /* 0x001fe400078e0018 */
[----:B------:R-:W-:Y:S01]  /*65c00*/  IMAD.MOV.U32 R4, RZ, RZ, R25 ;  /* 0x000000ffff047224 */ /* 0x000fe200078e0019 */
[----:B------:R-:W-:Y:S01]  /*65c10*/  STL.64 [R1+0x6c8], R6 ;  /* 0x0006c80601007387 */ /* 0x000fe20000100a00 */
[----:B----4-:R-:W-:Y:S03]  /*65c20*/  HMMA.16816.F32 R24, R12, R26, R20 ;  /* 0x0000001a0c18723c */ /* 0x010fe60000001814 */
[----:B------:R-:W2:Y:S04]  /*65c30*/  LDL.LU.64 R22, [R1+0x3c18] ;  /* 0x003c180001167983 */ /* 0x000ea80000300a00 */
[----:B------:R-:W4:-:S12]  /*65c40*/  LDL.LU.64 R20, [R1+0x3c10] ;  /* 0x003c100001147983 */ /* 0x000f180000300a00 */
        /* <DEDUP_REMOVED lines=12> */
[----:B------:R-:W3:Y:S04]  /*65d10*/  LDL.LU.64 R26, [R1+0x3be8] ;  /* 0x003be800011a7983 */ /* 0x000ee80000300a00 */
[----:B------:R-:W3:-:S14]  /*65d20*/  LDL.LU.64 R24, [R1+0x3be0] ;  /* 0x003be00001187983 */ /* 0x000edc0000300a00 */
[----:B------:R-:W-:Y:S04]  /*65d30*/  STL.64 [R1+0x690], R20 ;  /* 0x0006901401007387 */ /* 0x000fe80000100a00 */
[----:B------:R0:W-:Y:S04]  /*65d40*/  STL.64 [R1+0x698], R22 ;  /* 0x0006981601007387 */ /* 0x0001e80000100a00 */
[----:B0-----:R-:W2:Y:S04]  /*65d50*/  LDL.LU.64 R22, [R1+0x3bd8] ;  /* 0x003bd80001167983 */ /* 0x001ea80000300a00 */
[----:B------:R-:W4:Y:S01]  /*65d60*/  LDL.LU.64 R20, [R1+0x3bd0] ;  /* 0x003bd00001147983 */ /* 0x000f220000300a00 */
[----:B---3--:R-:W-:-:S15]  /*65d70*/  HMMA.16816.F32 R24, R12, R28, R24 ;  /* 0x0000001c0c18723c */ /* 0x008fde0000001818 */
[----:B------:R-:W-:-:S04]  /*65d80*/  NOP ;  /* 0x0000000000007918 */ /* 0x000fc80000000000 */
[----:B------:R-:W-:Y:S04]  /*65d90*/  STL.64 [R1+0x680], R24 ;  /* 0x0006801801007387 */ /* 0x000fe80000100a00 */
[----:B------:R0:W-:Y:S04]  /*65da0*/  STL.64 [R1+0x688], R26 ;  /* 0x0006881a01007387 */ /* 0x0001e80000100a00 */
[----:B0-----:R-:W3:Y:S04]  /*65db0*/  LDL.LU.64 R26, [R1+0x3bc8] ;  /* 0x003bc800011a7983 */ /* 0x001ee80000300a00 */
[----:B------:R-:W2:Y:S04]  /*65dc0*/  LDL.LU.64 R24, [R1+0x3bc0] ;  /* 0x003bc00001187983 */ /* 0x000ea80000300a00 */
[----:B------:R0:W-:Y:S02]  /*65dd0*/  STL.64 [R1+0x3b08], R28 ;  /* 0x003b081c01007387 */ /* 0x0001e40000100a00 */
[----:B0-----:R-:W-:-:S02]  /*65de0*/  IMAD.MOV.U32 R29, RZ, RZ, R4 ;  /* 0x000000ffff1d7224 */ /* 0x001fc400078e0004 */
[----:B------:R-:W-:Y:S01]  /*65df0*/  IMAD.MOV.U32 R28, RZ, RZ, R5 ;  /* 0x000000ffff1c7224 */ /* 0x000fe200078e0005 */
[----:B---3--:R-:W-:-:S15]  /*65e00*/  HMMA.16816.F32 R8, R12, R26, R8 ;  /* 0x0000001a0c08723c */ /* 0x008fde0000001808 */
[----:B------:R-:W-:-:S04]  /*65e10*/  NOP ;  /* 0x0000000000007918 */ /* 0x000fc80000000000 */
[----:B------:R-:W-:Y:S04]  /*65e20*/  STL.64 [R1+0x670], R8 ;  /* 0x0006700801007387 */ /* 0x000fe80000100a00 */
[----:B------:R2:W-:Y:S04]  /*65e30*/  STL.64 [R1+0x678], R10 ;  /* 0x0006780a01007387 */ /* 0x0005e80000100a00 */
[----:B------:R-:W3:Y:S01]  /*65e40*/  LDL.LU R4, [R1+0x1450] ;  /* 0x0014500001047983 */ /* 0x000ee20000300800 */
[----:B--2---:R-:W-:-:S15]  /*65e50*/  HMMA.16816.F32 R8, R12, R24, R16 ;  /* 0x000000180c08723c */ /* 0x004fde0000001810 */
[----:B------:R-:W-:-:S04]  /*65e60*/  NOP ;  /* 0x0000000000007918 */ /* 0x000fc80000000000 */
[----:B------:R0:W-:Y:S04]  /*65e70*/  STL.64 [R1+0x660], R8 ;  /* 0x0006600801007387 */ /* 0x0001e80000100a00 */
[----:B------:R1:W-:Y:S04]  /*65e80*/  STL.64 [R1+0x668], R10 ;  /* 0x0006680a01007387 */ /* 0x0003e80000100a00 */
[----:B------:R-:W3:Y:S04]  /*65e90*/  LDL.LU R5, [R1+0x1454] ;  /* 0x0014540001057983 */ /* 0x000ee80000300800 */
[----:B------:R-:W2:Y:S04]  /*65ea0*/  LDL.LU R6, [R1+0x1458] ;  /* 0x0014580001067983 */ /* 0x000ea80000300800 */
[----:B------:R-:W2:Y:S04]  /*65eb0*/  LDL.LU R7, [R1+0x145c] ;  /* 0x00145c0001077983 */ /* 0x000ea80000300800 */
        /* <DEDUP_REMOVED lines=108> */
[----:B------:R-:W2:Y:S01]  /*66580*/  LDL.LU.64 R24, [R1+0x3b40] ;  /* 0x003b400001187983 */ /* 0x000ea20000300a00 */
[----:B------:R-:W-:Y:S03]  /*66590*/  HMMA.16816.F32 R12, R12, R2, R20 ;  /* 0x000000020c0c723c */ /* 0x000fe60000001814 */
[----:B------:R0:W-:Y:S04]  /*665a0*/  STL.64 [R1+0x3a90], R6 ;  /* 0x003a900601007387 */ /* 0x0001e80000100a00 */
[----:B------:R1:W-:Y:S01]  /*665b0*/  STL.64 [R1+0x3a88], R4 ;  /* 0x003a880401007387 */ /* 0x0003e20000100a00 */
[----:B------:R-:W-:-:S03]  /*665c0*/  IMAD R8, R9, 0x100, R8 ;  /* 0x0000010009087824 */ /* 0x000fc600078e0208 */
[----:B------:R-:W-:Y:S04]  /*665d0*/  STL [R1+0x3a7c], R2 ;  /* 0x003a7c0201007387 */ /* 0x000fe80000100800 */
[----:B------:R-:W-:Y:S01]  /*665e0*/  STL [R1+0x3a78], R3 ;  /* 0x003a780301007387 */ /* 0x000fe20000100800 */
[----:B0-----:R-:W-:Y:S02]  /*665f0*/  IMAD R6, R11, 0x100, R10 ;  /* 0x000001000b067824 */ /* 0x001fe400078e020a */
[----:B-1----:R-:W-:Y:S02]  /*66600*/  IMAD R5, R17, 0x100, R16 ;  /* 0x0000010011057824 */ /* 0x002fe400078e0210 */
[----:B----4-:R-:W-:Y:S01]  /*66610*/  IMAD R4, R19, 0x100, R18 ;  /* 0x0000010013047824 */ /* 0x010fe200078e0212 */
[----:B------:R0:W-:Y:S04]  /*66620*/  STL.64 [R1+0x230], R12 ;  /* 0x0002300c01007387 */ /* 0x0001e80000100a00 */
[----:B------:R1:W-:Y:S04]  /*66630*/  STL.64 [R1+0x238], R14 ;  /* 0x0002380e01007387 */ /* 0x0003e80000100a00 */
[----:B------:R-:W3:Y:S01]  /*66640*/  LDL.LU R16, [R1+0x13a0] ;  /* 0x0013a00001107983 */ /* 0x000ee20000300800 */
[----:B0-----:R-:W-:-:S02]  /*66650*/  F2FP.F16.E4M3.UNPACK_B R12, R8 ;  /* 0x00000008ff0c723e */ /* 0x001fc400020006ff */
[----:B------:R-:W-:Y:S02]  /*66660*/  F2FP.F16.E4M3.UNPACK_B R13, R6 ;  /* 0x00000006ff0d723e */ /* 0x000fe400020006ff */
[----:B-1----:R-:W-:Y:S02]  /*66670*/  F2FP.F16.E4M3.UNPACK_B R14, R5 ;  /* 0x00000005ff0e723e */ /* 0x002fe400020006ff */
[----:B------:R-:W-:-:S07]  /*66680*/  F2FP.F16.E4M3.UNPACK_B R15, R4 ;  /* 0x00000004ff0f723e */ /* 0x000fce00020006ff */
[----:B--2---:R-:W-:-:S15]  /*66690*/  HMMA.16816.F32 R4, R12, R28, R24 ;  /* 0x0000001c0c04723c */ /* 0x004fde0000001818 */
[----:B------:R-:W-:-:S04]  /*666a0*/  NOP ;  /* 0x0000000000007918 */ /* 0x000fc80000000000 */
[----:B------:R-:W-:Y:S04]  /*666b0*/  STL.64 [R1+0x5d0], R4 ;  /* 0x0005d00401007387 */ /* 0x000fe80000100a00 */
[----:B------:R0:W-:Y:S04]  /*666c0*/  STL.64 [R1+0x5d8], R6 ;  /* 0x0005d80601007387 */ /* 0x0001e80000100a00 */
[----:B------:R-:W3:Y:S04]  /*666d0*/  LDL.LU R17, [R1+0x13a4] ;  /* 0x0013a40001117983 */ /* 0x000ee80000300800 */
[----:B------:R-:W2:Y:S04]  /*666e0*/  LDL.LU R18, [R1+0x13a8] ;  /* 0x0013a80001127983 */ /* 0x000ea80000300800 */
        /* <DEDUP_REMOVED lines=9> */
[----:B0-----:R-:W3:Y:S04]  /*66780*/  LDL R6, [R1+0x8] ;  /* 0x0000080001067983 */ /* 0x001ee80000100800 */
[----:B------:R-:W3:Y:S04]  /*66790*/  LDL.64 R4, [R1+0x10] ;  /* 0x0000100001047983 */ /* 0x000ee80000100a00 */
        /* <DEDUP_REMOVED lines=18> */
[----:B------:R-:W2:Y:S04]  /*668c0*/  LDL.64 R28, [R1] ;  /* 0x00000000011c7983 */ /* 0x000ea80000100a00 */
[----:B------:R-:W-:Y:S04]  /*668d0*/  STL.64 [R1+0x3af0], R22 ;  /* 0x003af01601007387 */ /* 0x000fe80000100a00 */
[----:B----4-:R0:W-:Y:S04]  /*668e0*/  STL.64 [R1+0x3ae8], R20 ;  /* 0x003ae81401007387 */ /* 0x0101e80000100a00 */
[----:B0-----:R-:W4:Y:S04]  /*668f0*/  LDL.LU R20, [R1+0x13d0] ;  /* 0x0013d00001147983 */ /* 0x001f280000300800 */
[----:B------:R-:W4:Y:S04]  /*66900*/  LDL.LU R21, [R1+0x13d4] ;  /* 0x0013d40001157983 */ /* 0x000f280000300800 */
[----:B------:R-:W4:Y:S04]  /*66910*/  LDL.LU R22, [R1+0x13d8] ;  /* 0x0013d80001167983 */ /* 0x000f280000300800 */
[----:B------:R-:W4:Y:S04]  /*66920*/  LDL.LU R23, [R1+0x13dc] ;  /* 0x0013dc0001177983 */ /* 0x000f280000300800 */
        /* <DEDUP_REMOVED lines=22> */
[----:B------:R-:W-:Y:S02]  /*66a90*/  IMAD.MOV.U32 R3, RZ, RZ, R4 ;  /* 0x000000ffff037224 */ /* 0x000fe400078e0004 */
[----:B------:R-:W-:-:S03]  /*66aa0*/  IMAD.MOV.U32 R0, RZ, RZ, R5 ;  /* 0x000000ffff007224 */ /* 0x000fc600078e0005 */
[----:B------:R0:W-:Y:S01]  /*66ab0*/  STL [R1+0x3a80], R3 ;  /* 0x003a800301007387 */ /* 0x0001e20000100800 */
[----:B---3--:R-:W-:Y:S03]  /*66ac0*/  HMMA.16816.F32 R4, R12, R6, R24 ;  /* 0x000000060c04723c */ /* 0x008fe60000001818 */
[----:B------:R-:W3:Y:S04]  /*66ad0*/  LDL.LU.64 R26, [R1+0x3b28] ;  /* 0x003b2800011a7983 */ /* 0x000ee80000300a00 */
[----:B------:R-:W3:Y:S01]  /*66ae0*/  LDL.LU.64 R24, [R1+0x3b20] ;  /* 0x003b200001187983 */ /* 0x000ee20000300a00 */
[----:B0-----:R-:W-:Y:S02]  /*66af0*/  IMAD.MOV.U32 R3, RZ, RZ, R28 ;  /* 0x000000ffff037224 */ /* 0x001fe400078e001c */
[----:B------:R-:W-:-:S09]  /*66b00*/  IMAD.MOV.U32 R2, RZ, RZ, R29 ;  /* 0x000000ffff027224 */ /* 0x000fd200078e001d */
[----:B------:R0:W-:Y:S04]  /*66b10*/  STL.64 [R1+0x5b0], R4 ;  /* 0x0005b00401007387 */ /* 0x0001e80000100a00 */
[----:B------:R1:W-:Y:S04]  /*66b20*/  STL.64 [R1+0x5b8], R6 ;  /* 0x0005b80601007387 */ /* 0x0003e80000100a00 */
[----:B0-----:R-:W2:Y:S04]  /*66b30*/  LDL.LU R4, [R1+0x1370] ;  /* 0x0013700001047983 */ /* 0x001ea80000300800 */
[----:B------:R-:W2:Y:S04]  /*66b40*/  LDL.LU R5, [R1+0x1374] ;  /* 0x0013740001057983 */ /* 0x000ea80000300800 */
[----:B-1----:R-:W2:Y:S04]  /*66b50*/  LDL.LU R6, [R1+0x1378] ;  /* 0x0013780001067983 */ /* 0x002ea80000300800 */
[----:B------:R-:W2:Y:S01]  /*66b60*/  LDL.LU R7, [R1+0x137c] ;  /* 0x00137c0001077983 */ /* 0x000ea20000300800 */
        /* <DEDUP_REMOVED lines=13> */
[----:B------:R-:W-:Y:S01]  /*66c40*/  STL [R1+0x3a60], R29 ;  /* 0x003a601d01007387 */ /* 0x000fe20000100800 */
        /* <DEDUP_REMOVED lines=41> */
[----:B------:R-:W3:Y:S04]  /*66ee0*/  LDL.LU.64 R8, [R1+0x3aa8] ;  /* 0x003aa80001087983 */ /* 0x000ee80000300a00 */
[----:B------:R-:W-:Y:S01]  /*66ef0*/  STL [R1+0x39b8], R19 ;  /* 0x0039b81301007387 */ /* 0x000fe20000100800 */
[----:B---3--:R-:W-:-:S15]  /*66f00*/  HMMA.16816.F32 R8, R12, R16, R8 ;  /* 0x000000100c08723c */ /* 0x008fde0000001808 */
        /* <DEDUP_REMOVED lines=21> */
[----:B------:R4:W-:Y:S02]  /*67060*/  STL.64 [R1+0x518], R18 ;  /* 0x0005181201007387 */ /* 0x0009e40000100a00 */
[C---:B----4-:R-:W-:Y:S08]  /*67070*/  HMMA.16816.F32 R16, R12.reuse, R6, R20 ;  /* 0x000000060c10723c */ /* 0x050ff00000001814 */
[----:B--2---:R-:W-:Y:S01]  /*67080*/  HMMA.16816.F32 R8, R12, R4, R24 ;  /* 0x000000040c08723c */ /* 0x004fe20000001818 */
[----:B------:R-:W2:Y:S10]  /*67090*/  LDL.LU R20, [R1+0x12d0] ;  /* 0x0012d00001147983 */ /* 0x000eb40000300800 */
[----:B------:R-:W-:Y:S04]  /*670a0*/  STL.64 [R1+0x500], R16 ;  /* 0x0005001001007387 */ /* 0x000fe80000100a00 */
[----:B------:R-:W-:Y:S04]  /*670b0*/  STL.64 [R1+0x508], R18 ;  /* 0x0005081201007387 */ /* 0x000fe80000100a00 */
[----:B------:R-:W-:Y:S04]  /*670c0*/  STL.64 [R1+0x4f0], R8 ;  /* 0x0004f00801007387 */ /* 0x000fe80000100a00 */
[----:B------:R-:W-:Y:S04]  /*670d0*/  STL.64 [R1+0x4f8], R10 ;  /* 0x0004f80a01007387 */ /* 0x000fe80000100a00 */
[----:B------:R-:W2:Y:S04]  /*670e0*/  LDL.LU R21, [R1+0x12d4] ;  /* 0x0012d40001157983 */ /* 0x000ea80000300800 */
[----:B------:R-:W3:Y:S04]  /*670f0*/  LDL.LU R22, [R1+0x12d8] ;  /* 0x0012d80001167983 */ /* 0x000ee80000300800 */
[----:B------:R-:W3:Y:S04]  /*67100*/  LDL.LU R23, [R1+0x12dc] ;  /* 0x0012dc0001177983 */ /* 0x000ee80000300800 */
[----:B------:R-:W4:Y:S04]  /*67110*/  LDL.LU R24, [R1+0x12f0] ;  /* 0x0012f00001187983 */ /* 0x000f280000300800 */
[----:B------:R-:W4:Y:S04]  /*67120*/  LDL.LU R25, [R1+0x12f4] ;  /* 0x0012f40001197983 */ /* 0x000f280000300800 */
[----:B------:R-:W2:Y:S04]  /*67130*/  LDL.LU R26, [R1+0x12f8] ;  /* 0x0012f800011a7983 */ /* 0x000ea80000300800 */
[----:B------:R-:W2:Y:S04]  /*67140*/  LDL.LU R27, [R1+0x12fc] ;  /* 0x0012fc00011b7983 */ /* 0x000ea80000300800 */
[----:B--2---:R0:W-:Y:S02]  /*67150*/  STL.64 [R1+0x3a08], R26 ;  /* 0x003a081a01007387 */ /* 0x0041e40000100a00 */
[----:B0-----:R-:W-:-:S02]  /*67160*/  IMAD.MOV.U32 R26, RZ, RZ, R3 ;  /* 0x000000ffff1a7224 */ /* 0x001fc400078e0003 */
[----:B------:R-:W-:Y:S01]  /*67170*/  IMAD.MOV.U32 R27, RZ, RZ, R2 ;  /* 0x000000ffff1b7224 */ /* 0x000fe200078e0002 */
[----:B------:R-:W2:Y:S04]  /*67180*/  LDL.LU R3, [R1+0x3a80] ;  /* 0x003a800001037983 */ /* 0x000ea80000300800 */
[----:B------:R-:W2:Y:S04]  /*67190*/  LDL.LU R2, [R1+0x3a7c] ;  /* 0x003a7c0001027983 */ /* 0x000ea80000300800 */
[----:B----4-:R-:W-:Y:S04]  /*671a0*/  STL.64 [R1+0x3a00], R24 ;  /* 0x003a001801007387 */ /* 0x010fe80000100a00 */
[----:B---3--:R-:W-:Y:S04]  /*671b0*/  STL.64 [R1+0x39e8], R22 ;  /* 0x0039e81601007387 */ /* 0x008fe80000100a00 */
        /* <DEDUP_REMOVED lines=9> */
[----:B--2---:R0:W-:Y:S02]  /*67250*/  STL.64 [R1+0x3a38], R18 ;  /* 0x003a381201007387 */ /* 0x0041e40000100a00 */
[----:B0-----:R-:W-:-:S02]  /*67260*/  IMAD.MOV.U32 R18, RZ, RZ, R3 ;  /* 0x000000ffff127224 */ /* 0x001fc400078e0003 */
[----:B------:R-:W2:Y:S04]  /*67270*/  LDL.LU R3, [R1+0x3a78] ;  /* 0x003a780001037983 */ /* 0x000ea80000300800 */
[----:B------:R-:W2:Y:S04]  /*67280*/  LDL.LU R8, [R1+0x3228] ;  /* 0x0032280001087983 */ /* 0x000ea80000300800 */
[----:B------:R-:W2:Y:S04]  /*67290*/  LDL.LU R9, [R1+0x3234] ;  /* 0x0032340001097983 */ /* 0x000ea80000300800 */
[----:B------:R-:W2:Y:S04]  /*672a0*/  LDL.LU R10, [R1+0x3230] ;  /* 0x00323000010a7983 */ /* 0x000ea80000300800 */
[----:B------:R-:W2:Y:S01]  /*672b0*/  LDL.LU R11, [R1+0x323c] ;  /* 0x00323c00010b7983 */ /* 0x000ea20000300800 */
[----:B------:R-:W-:-:S03]  /*672c0*/  IMAD.MOV.U32 R19, RZ, RZ, R0 ;  /* 0x000000ffff137224 */ /* 0x000fc600078e0000 */
[----:B------:R-:W2:Y:S04]  /*672d0*/  LDL.LU R29, [R1+0x3238] ;  /* 0x00323800011d7983 */ /* 0x000ea80000300800 */
[----:B------:R-:W2:Y:S04]  /*672e0*/  LDL.LU R0, [R1+0x3240] ;  /* 0x0032400001007983 */ /* 0x000ea80000300800 */
[----:B------:R0:W-:Y:S04]  /*672f0*/  STL.64 [R1+0x3a30], R16 ;  /* 0x003a301001007387 */ /* 0x0001e80000100a00 */
[----:B0-----:R-:W2:Y:S04]  /*67300*/  LDL.64 R16, [R1+0x18] ;  /* 0x0000180001107983 */ /* 0x001ea80000100a00 */
[----:B------:R-:W-:Y:S04]  /*67310*/  STL.64 [R1+0x3a70], R18 ;  /* 0x003a701201007387 */ /* 0x000fe80000100a00 */
[----:B--2---:R0:W-:Y:S04]  /*67320*/  STL.64 [R1+0x3a68], R16 ;  /* 0x003a681001007387 */ /* 0x0041e80000100a00 */
[----:B0-----:R-:W2:Y:S04]  /*67330*/  LDL.LU R16, [R1+0x320] ;  /* 0x0003200001107983 */ /* 0x001ea80000300800 */
[----:B------:R-:W2:Y:S04]  /*67340*/  LDL.LU R17, [R1+0x324] ;  /* 0x0003240001117983 */ /* 0x000ea80000300800 */
[----:B------:R-:W2:Y:S04]  /*67350*/  LDL.LU R18, [R1+0x328] ;  /* 0x0003280001127983 */ /* 0x000ea80000300800 */
[----:B------:R-:W2:Y:S04]  /*67360*/  LDL.LU R19, [R1+0x32c] ;  /* 0x00032c0001137983 */ /* 0x000ea80000300800 */
[----:B------:R-:W2:Y:S04]  /*67370*/  LDL.64 R24, [R1+0x8] ;  /* 0x0000080001187983 */ /* 0x000ea80000100a00 */
[----:B------:R-:W-:Y:S04]  /*67380*/  STL.64 [R1+0x3a48], R26 ;  /* 0x003a481a01007387 */ /* 0x000fe80000100a00 */
[----:B--2---:R0:W-:Y:S04]  /*67390*/  STL.64 [R1+0x3a40], R24 ;  /* 0x003a401801007387 */ /* 0x0041e80000100a00 */
        /* <DEDUP_REMOVED lines=16> */
[----:B------:R0:W-:Y:S04]  /*674a0*/  STL.64 [R1+0x39a0], R6 ;  /* 0x0039a00601007387 */ /* 0x0001e80000100a00 */
[----:B0-----:R-:W4:Y:S04]  /*674b0*/  LDL.LU R7, [R1+0x322c] ;  /* 0x00322c0001077983 */ /* 0x001f280000300800 */
[----:B------:R-:W2:Y:S04]  /*674c0*/  LDL.LU R6, [R1+0x3244] ;  /* 0x0032440001067983 */ /* 0x000ea80000300800 */
[----:B------:R0:W-:Y:S01]  /*674d0*/  STL.64 [R1+0x3998], R4 ;  /* 0x0039980401007387 */ /* 0x0001e20000100a00 */
[----:B------:R-:W-:Y:S01]  /*674e0*/  IMAD R29, R29, 0x100, R11 ;  /* 0x000001001d1d7824 */ /* 0x000fe200078e020b */
[----:B------:R-:W-:Y:S01]  /*674f0*/  HMMA.16816.F32 R12, R12, R2, R16 ;  /* 0x000000020c0c723c */ /* 0x000fe20000001810 */
[----:B0-----:R-:W-:-:S02]  /*67500*/  IMAD R4, R10, 0x100, R9 ;  /* 0x000001000a047824 */ /* 0x001fc400078e0209 */
[----:B----4-:R-:W-:Y:S02]  /*67510*/  IMAD R7, R8, 0x100, R7 ;  /* 0x0000010008077824 */ /* 0x010fe400078e0207 */
[----:B------:R-:W4:Y:S04]  /*67520*/  LDL.LU R8, [R1+0x12c0] ;  /* 0x0012c00001087983 */ /* 0x000f280000300800 */
[----:B------:R-:W4:Y:S04]  /*67530*/  LDL.LU R9, [R1+0x12c4] ;  /* 0x0012c40001097983 */ /* 0x000f280000300800 */
[----:B------:R-:W4:Y:S04]  /*67540*/  LDL.LU R10, [R1+0x12c8] ;  /* 0x0012c800010a7983 */ /* 0x000f280000300800 */
[----:B------:R-:W4:Y:S04]  /*67550*/  LDL.LU R11, [R1+0x12cc] ;  /* 0x0012cc00010b7983 */ /* 0x000f280000300800 */
[----:B------:R-:W3:Y:S04]  /*67560*/  LDL.LU.64 R18, [R1+0x3a70] ;  /* 0x003a700001127983 */ /* 0x000ee80000300a00 */
[----:B------:R-:W3:Y:S01]  /*67570*/  LDL.LU.64 R16, [R1+0x3a68] ;  /* 0x003a680001107983 */ /* 0x000ee20000300a00 */
[----:B--2---:R-:W-:-:S03]  /*67580*/  IMAD R0, R0, 0x100, R6 ;  /* 0x0000010000007824 */ /* 0x004fc600078e0206 */
[----:B------:R-:W-:Y:S04]  /*67590*/  STL [R1+0x396c], R2 ;  /* 0x00396c0201007387 */ /* 0x000fe80000100800 */
[----:B------:R-:W-:Y:S04]  /*675a0*/  STL [R1+0x3968], R3 ;  /* 0x0039680301007387 */ /* 0x000fe80000100800 */
[----:B------:R0:W-:Y:S04]  /*675b0*/  STL.64 [R1+0x220], R12 ;  /* 0x0002200c01007387 */ /* 0x0001e80000100a00 */
[----:B------:R1:W-:Y:S01]  /*675c0*/  STL.64 [R1+0x228], R14 ;  /* 0x0002280e01007387 */ /* 0x0003e20000100a00 */
[----:B0-----:R-:W-:-:S02]  /*675d0*/  F2FP.F16.E4M3.UNPACK_B R12, R7 ;  /* 0x00000007ff0c723e */ /* 0x001fc400020006ff */
[----:B------:R-:W-:Y:S02]  /*675e0*/  F2FP.F16.E4M3.UNPACK_B R13, R4 ;  /* 0x00000004ff0d723e */ /* 0x000fe400020006ff */
[----:B-1----:R-:W-:Y:S02]  /*675f0*/  F2FP.F16.E4M3.UNPACK_B R14, R29 ;  /* 0x0000001dff0e723e */ /* 0x002fe400020006ff */
[----:B------:R-:W-:Y:S01]  /*67600*/  F2FP.F16.E4M3.UNPACK_B R15, R0 ;  /* 0x00000000ff0f723e */ /* 0x000fe200020006ff */
[----:B------:R-:W2:Y:S04]  /*67610*/  LDL.LU R4, [R1+0x1290] ;  /* 0x0012900001047983 */ /* 0x000ea80000300800 */
[----:B------:R-:W2:Y:S04]  /*67620*/  LDL.LU R5, [R1+0x1294] ;  /* 0x0012940001057983 */ /* 0x000ea80000300800 */
[----:B------:R-:W2:Y:S04]  /*67630*/  LDL.LU R6, [R1+0x1298] ;  /* 0x0012980001067983 */ /* 0x000ea80000300800 */
[----:B------:R-:W2:Y:S04]  /*67640*/  LDL.LU R7, [R1+0x129c] ;  /* 0x00129c0001077983 */ /* 0x000ea80000300800 */
[----:B------:R-:W2:Y:S01]  /*67650*/  LDL.LU R29, [R1+0x3a60] ;  /* 0x003a6000011d7983 */ /* 0x000ea20000300800 */
[----:B---3--:R-:W-:-:S15]  /*67660*/  HMMA.16816.F32 R24, R12, R16, R24 ;  /* 0x000000100c18723c */ /* 0x008fde0000001818 */
        /* <DEDUP_REMOVED lines=8> */
[----:B------:R-:W3:Y:S04]  /*676f0*/  LDL.LU.64 R26, [R1+0x3a48] ;  /* 0x003a4800011a7983 */ /* 0x000ee80000300a00 */
[----:B------:R-:W2:-:S14]  /*67700*/  LDL.LU.64 R24, [R1+0x3a40] ;  /* 0x003a400001187983 */ /* 0x000e9c0000300a00 */
[----:B------:R-:W-:Y:S04]  /*67710*/  STL.64 [R1+0x4d0], R16 ;  /* 0x0004d01001007387 */ /* 0x000fe80000100a00 */
[----:B------:R0:W-:Y:S04]  /*67720*/  STL.64 [R1+0x4d8], R18 ;  /* 0x0004d81201007387 */ /* 0x0001e80000100a00 */
[----:B0-----:R-:W3:Y:S04]  /*67730*/  LDL.LU.64 R18, [R1+0x3a38] ;  /* 0x003a380001127983 */ /* 0x001ee80000300a00 */
[----:B------:R-:W3:Y:S01]  /*67740*/  LDL.LU.64 R16, [R1+0x3a30] ;  /* 0x003a300001107983 */ /* 0x000ee20000300a00 */
[----:B--2---:R-:W-:Y:S01]  /*67750*/  IMAD.MOV.U32 R3, RZ, RZ, R25 ;  /* 0x000000ffff037224 */ /* 0x004fe200078e0019 */
[----:B---3--:R-:W-:-:S15]  /*67760*/  HMMA.16816.F32 R16, R12, R24, R16 ;  /* 0x000000180c10723c */ /* 0x008fde0000001810 */
[----:B------:R-:W-:-:S04]  /*67770*/  NOP ;  /* 0x0000000000007918 */ /* 0x000fc80000000000 */
[----:B------:R-:W-:Y:S04]  /*67780*/  STL.64 [R1+0x4c0], R16 ;  /* 0x0004c01001007387 */ /* 0x000fe80000100a00 */
[----:B------:R0:W-:Y:S02]  /*67790*/  STL.64 [R1+0x4c8], R18 ;  /* 0x0004c81201007387 */ /* 0x0001e40000100a00 */
[----:B0-----:R-:W-:Y:S02]  /*677a0*/  IMAD.MOV.U32 R19, RZ, RZ, R24 ;  /* 0x000000ffff137224 */ /* 0x001fe400078e0018 */
[----:B------:R-:W2:Y:S01]  /*677b0*/  LDL.LU R18, [R1+0x3a28] ;  /* 0x003a280001127983 */ /* 0x000ea20000300800 */
[C---:B------:R-:W-:Y:S03]  /*677c0*/  HMMA.16816.F32 R24, R12.reuse, R26, R20 ;  /* 0x0000001a0c18723c */ /* 0x040fe60000001814 */
[----:B------:R-:W3:Y:S04]  /*677d0*/  LDL.LU.64 R16, [R1+0x3a20] ;  /* 0x003a200001107983 */ /* 0x000ee80000300a00 */
[----:B------:R-:W2:Y:S04]  /*677e0*/  LDL.LU.64 R22, [R1+0x3a18] ;  /* 0x003a180001167983 */ /* 0x000ea80000300a00 */
[----:B------:R-:W2:Y:S08]  /*677f0*/  LDL.LU.64 R20, [R1+0x3a10] ;  /* 0x003a100001147983 */ /* 0x000eb00000300a00 */
        /* <DEDUP_REMOVED lines=29> */
[C---:B----4-:R-:W-:Y:S08]  /*679d0*/  HMMA.16816.F32 R8, R12.reuse, R22, R8 ;  /* 0x000000160c08723c */ /* 0x050ff00000001808 */
[----:B--2---:R-:W-:Y:S11]  /*679e0*/  HMMA.16816.F32 R24, R12, R20, R24 ;  /* 0x000000140c18723c */ /* 0x004ff60000001818 */
[----:B------:R-:W-:Y:S04]  /*679f0*/  STL.64 [R1+0x470], R8 ;  /* 0x0004700801007387 */ /* 0x000fe80000100a00 */
[----:B------:R0:W-:Y:S04]  /*67a00*/  STL.64 [R1+0x478], R10 ;  /* 0x0004780a01007387 */ /* 0x0001e80000100a00 */
[----:B0-----:R-:W2:Y:S04]  /*67a10*/  LDL.LU.64 R10, [R1+0x39c8] ;  /* 0x0039c800010a7983 */ /* 0x001ea80000300a00 */
[----:B------:R-:W3:Y:S04]  /*67a20*/  LDL.LU.64 R8, [R1+0x39c0] ;  /* 0x0039c00001087983 */ /* 0x000ee80000300a00 */
[----:B------:R0:W-:Y:S04]  /*67a30*/  STL.64 [R1+0x460], R24 ;  /* 0x0004601801007387 */ /* 0x0001e80000100a00 */
[----:B------:R1:W-:Y:S01]  /*67a40*/  STL.64 [R1+0x468], R26 ;  /* 0x0004681a01007387 */ /* 0x0003e20000100a00 */
[----:B0-----:R-:W-:-:S03]  /*67a50*/  IMAD.MOV.U32 R24, RZ, RZ, R19 ;  /* 0x000000ffff187224 */ /* 0x001fc600078e0013 */
[----:B------:R-:W4:Y:S04]  /*67a60*/  LDL.LU R19, [R1+0x39b8] ;  /* 0x0039b80001137983 */ /* 0x000f280000300800 */
[----:B-1----:R-:W2:Y:S01]  /*67a70*/  LDL.LU.64 R26, [R1] ;  /* 0x00000000011a7983 */ /* 0x002ea20000300a00 */
[----:B------:R-:W-:-:S03]  /*67a80*/  IMAD.MOV.U32 R25, RZ, RZ, R3 ;  /* 0x000000ffff197224 */ /* 0x000fc600078e0003 */
[----:B--2---:R-:W-:Y:S04]  /*67a90*/  STL.64 [R1+0x3940], R26 ;  /* 0x0039401a01007387 */ /* 0x004fe80000100a00 */
        /* <DEDUP_REMOVED lines=13> */
[----:B------:R4:W-:Y:S02]  /*67b70*/  STL.64 [R1+0x3948], R20 ;  /* 0x0039481401007387 */ /* 0x0009e40000100a00 */
[----:B----4-:R-:W-:-:S15]  /*67b80*/  HMMA.16816.F32 R20, R12, R18, R24 ;  /* 0x000000120c14723c */ /* 0x010fde0000001818 */
        /* <DEDUP_REMOVED lines=21> */
[----:B------:R-:W-:-:S05]  /*67ce0*/  IMAD.MOV.U32 R27, RZ, RZ, R0 ;  /* 0x000000ffff1b7224 */ /* 0x000fca00078e0000 */
        /* <DEDUP_REMOVED lines=40> */
[----:B------:R0:W-:Y:S04]  /*67f70*/  STL.64 [R1+0x38d0], R10 ;  /* 0x0038d00a01007387 */ /* 0x0001e80000100a00 */
[----:B0-----:R-:W2:Y:S04]  /*67f80*/  LDL.LU.64 R10, [R1+0x10] ;  /* 0x00001000010a7983 */ /* 0x001ea80000300a00 */
        /* <DEDUP_REMOVED lines=23> */
[----:B----4-:R-:W-:-:S03]  /*68100*/  IMAD R24, R24, 0x100, R29 ;  /* 0x0000010018187824 */ /* 0x010fc600078e021d */
[----:B------:R-:W4:Y:S04]  /*68110*/  LDL.LU R29, [R1+0x3970] ;  /* 0x00397000011d7983 */ /* 0x000f280000300800 */
[----:B------:R-:W2:Y:S04]  /*68120*/  LDL.LU R2, [R1+0x396c] ;  /* 0x00396c0001027983 */ /* 0x000ea80000300800 */
[----:B------:R-:W2:Y:S01]  /*68130*/  LDL.LU R3, [R1+0x3968] ;  /* 0x0039680001037983 */ /* 0x000ea20000300800 */
[----:B------:R-:W-:Y:S01]  /*68140*/  IMAD R0, R0, 0x100, R25 ;  /* 0x0000010000007824 */ /* 0x000fe200078e0219 */
        /* <DEDUP_REMOVED lines=17> */
[----:B------:R-:W2:Y:S01]  /*68260*/  LDL.LU.64 R24, [R1+0x3938] ;  /* 0x0039380001187983 */ /* 0x000ea20000300a00 */
[----:B---3--:R-:W-:Y:S01]  /*68270*/  HMMA.16816.F32 R4, R12, R10, R4 ;  /* 0x0000000a0c04723c */ /* 0x008fe20000001804 */
[----:B------:R-:W-:-:S02]  /*68280*/  IMAD.MOV.U32 R2, RZ, RZ, R10 ;  /* 0x000000ffff027224 */ /* 0x000fc400078e000a */
[----:B------:R-:W-:-:S15]  /*68290*/  IMAD.MOV.U32 R3, RZ, RZ, R11 ;  /* 0x000000ffff037224 */ /* 0x000fde00078e000b */
[----:B------:R-:W-:Y:S01]  /*682a0*/  NOP ;  /* 0x0000000000007918 */ /* 0x000fe20000000000 */
[----:B------:R-:W-:Y:S04]  /*682b0*/  STL.64 [R1+0x3e0], R4 ;  /* 0x0003e00401007387 */ /* 0x000fe80000100a00 */
[----:B------:R0:W-:Y:S04]  /*682c0*/  STL.64 [R1+0x3e8], R6 ;  /* 0x0003e80601007387 */ /* 0x0001e80000100a00 */
[----:B------:R-:W-:Y:S04]  /*682d0*/  STL [R1+0x38a0], R3 ;  /* 0x0038a00301007387 */ /* 0x000fe80000100800 */
[----:B------:R-:W-:Y:S01]  /*682e0*/  STL [R1+0x389c], R2 ;  /* 0x00389c0201007387 */ /* 0x000fe20000100800 */
[C---:B--2---:R-:W-:Y:S08]  /*682f0*/  HMMA.16816.F32 R8, R12.reuse, R24, R16 ;  /* 0x000000180c08723c */ /* 0x044ff00000001810 */
[----:B0-----:R-:W-:Y:S11]  /*68300*/  HMMA.16816.F32 R4, R12, R26, R20 ;  /* 0x0000001a0c04723c */ /* 0x001ff60000001814 */
        /* <DEDUP_REMOVED lines=8> */
[----:B------:R-:W2:Y:S04]  /*68390*/  LDL.LU R20, [R1+0x11e0] ;  /* 0x0011e00001147983 */ /* 0x000ea80000300800 */
[----:B------:R-:W2:Y:S04]  /*683a0*/  LDL.LU R21, [R1+0x11e4] ;  /* 0x0011e40001157983 */ /* 0x000ea80000300800 */
[----:B------:R-:W2:Y:S04]  /*683b0*/  LDL.LU R22, [R1+0x11e8] ;  /* 0x0011e80001167983 */ /* 0x000ea80000300800 */
[----:B------:R-:W2:Y:S04]  /*683c0*/  LDL.LU R23, [R1+0x11ec] ;  /* 0x0011ec0001177983 */ /* 0x000ea80000300800 */
[----:B------:R-:W4:Y:S01]  /*683d0*/  LDL.LU R24, [R1+0x1200] ;  /* 0x0012000001187983 */ /* 0x000f220000300800 */
[----:B------:R-:W-:-:S03]  /*683e0*/  IMAD.MOV.U32 R3, RZ, RZ, R26 ;  /* 0x000000ffff037224 */ /* 0x000fc600078e001a */
[----:B------:R-:W4:Y:S01]  /*683f0*/  LDL.LU R25, [R1+0x1204] ;  /* 0x0012040001197983 */ /* 0x000f220000300800 */
[----:B------:R-:W-:-:S03]  /*68400*/  IMAD.MOV.U32 R2, RZ, RZ, R27 ;  /* 0x000000ffff027224 */ /* 0x000fc600078e001b */
[----:B------:R-:W4:Y:S04]  /*68410*/  LDL.LU R26, [R1+0x1208] ;  /* 0x00120800011a7983 */ /* 0x000f280000300800 */
[----:B------:R-:W4:Y:S04]  /*68420*/  LDL.LU R27, [R1+0x120c] ;  /* 0x00120c00011b7983 */ /* 0x000f280000300800 */
        /* <DEDUP_REMOVED lines=74> */
[----:B------:R-:W-:Y:S01]  /*688d0*/  STL.64 [R1+0x37e0], R20 ;  /* 0x0037e01401007387 */ /* 0x000fe20000100a00 */
        /* <DEDUP_REMOVED lines=17> */
[----:B------:R-:W3:Y:S04]  /*689f0*/  LDL.LU R19, [R1+0x116c] ;  /* 0x00116c0001137983 */ /* 0x000ee80000300800 */
[----:B------:R-:W3:Y:S01]  /*68a00*/  LDL.LU R0, [R1+0x3298] ;  /* 0x0032980001007983 */ /* 0x000ee20000300800 */
[----:B--2---:R-:W-:Y:S03]  /*68a10*/  HMMA.16816.F32 R4, R12, R10, R4 ;  /* 0x0000000a0c04723c */ /* 0x004fe60000001804 */
[----:B---3--:R-:W-:-:S15]  /*68a20*/  STL [R1+0x3880], R0 ;  /* 0x0038800001007387 */ /* 0x008fde0000100800 */
[----:B------:R-:W-:Y:S01]  /*68a30*/  NOP ;  /* 0x0000000000007918 */ /* 0x000fe20000000000 */
        /* <DEDUP_REMOVED lines=15> */
[----:B------:R-:W2:Y:S01]  /*68b30*/  LDL.LU R11, [R1+0x117c] ;  /* 0x00117c00010b7983 */ /* 0x000ea20000300800 */
[----:B------:R-:W-:-:S02]  /*68b40*/  IMAD R0, R25, 0x100, R24 ;  /* 0x0000010019007824 */ /* 0x000fc400078e0218 */
[----:B------:R-:W-:Y:S02]  /*68b50*/  IMAD R28, R28, 0x100, R26 ;  /* 0x000001001c1c7824 */ /* 0x000fe400078e021a */
[----:B------:R-:W-:Y:S01]  /*68b60*/  IMAD R29, R29, 0x100, R27 ;  /* 0x000001001d1d7824 */ /* 0x000fe200078e021b */
[----:B--2---:R-:W-:-:S15]  /*68b70*/  HMMA.16816.F32 R8, R12, R6, R8 ;  /* 0x000000060c08723c */ /* 0x004fde0000001808 */
[----:B------:R-:W-:-:S04]  /*68b80*/  NOP ;  /* 0x0000000000007918 */ /* 0x000fc80000000000 */
[----:B------:R-:W-:Y:S04]  /*68b90*/  STL.64 [R1+0x320], R8 ;  /* 0x0003200801007387 */ /* 0x000fe80000100a00 */
[----:B------:R3:W-:Y:S02]  /*68ba0*/  STL.64 [R1+0x328], R10 ;  /* 0x0003280a01007387 */ /* 0x0007e40000100a00 */
[----:B---3--:R-:W-:Y:S02]  /*68bb0*/  HMMA.16816.F32 R8, R12, R4, R16 ;  /* 0x000000040c08723c */ /* 0x008fe40000001810 */
[----:B------:R-:W-:Y:S04]  /*68bc0*/  STL.64 [R1+0x3788], R6 ;  /* 0x0037880601007387 */ /* 0x000fe80000100a00 */
[----:B------:R4:W-:Y:S02]  /*68bd0*/  STL.64 [R1+0x3780], R4 ;  /* 0x0037800401007387 */ /* 0x0009e40000100a00 */
[----:B----4-:R-:W-:-:S11]  /*68be0*/  IMAD R4, R23, 0x100, R22 ;  /* 0x0000010017047824 */ /* 0x010fd600078e0216 */
[----:B------:R-:W-:Y:S04]  /*68bf0*/  STL.64 [R1+0x310], R8 ;  /* 0x0003100801007387 */ /* 0x000fe80000100a00 */
[----:B------:R-:W-:Y:S04]  /*68c00*/  STL.64 [R1+0x318], R10 ;  /* 0x0003180a01007387 */ /* 0x000fe80000100a00 */
[----:B------:R0:W-:Y:S04]  /*68c10*/  STL [R1+0x80], R4 ;  /* 0x0000800401007387 */ /* 0x0001e80000100800 */
        /* <DEDUP_REMOVED lines=20> */
[----:B--2---:R0:W-:Y:S02]  /*68d60*/  STL.64 [R1+0x3818], R26 ;  /* 0x0038181a01007387 */ /* 0x0041e40000100a00 */
[----:B0-----:R-:W-:-:S02]  /*68d70*/  IMAD.MOV.U32 R26, RZ, RZ, R3 ;  /* 0x000000ffff1a7224 */ /* 0x001fc400078e0003 */
[----:B------:R-:W-:Y:S01]  /*68d80*/  IMAD.MOV.U32 R27, RZ, RZ, R2 ;  /* 0x000000ffff1b7224 */ /* 0x000fe200078e0002 */
[----:B------:R-:W2:Y:S04]  /*68d90*/  LDL.LU R3, [R1+0x38a0] ;  /* 0x0038a00001037983 */ /* 0x000ea80000300800 */
[----:B------:R-:W2:Y:S04]  /*68da0*/  LDL.LU R2, [R1+0x389c] ;  /* 0x00389c0001027983 */ /* 0x000ea80000300800 */
[----:B------:R-:W-:Y:S04]  /*68db0*/  STL.64 [R1+0x3810], R24 ;  /* 0x0038101801007387 */ /* 0x000fe80000100a00 */
[----:B------:R-:W-:Y:S04]  /*68dc0*/  STL.64 [R1+0x3830], R26 ;  /* 0x0038301a01007387 */ /* 0x000fe80000100a00 */
        /* <DEDUP_REMOVED lines=21> */
[----:B------:R-:W-:Y:S04]  /*68f20*/  STL.64 [R1+0x3860], R26 ;  /* 0x0038601a01007387 */ /* 0x000fe80000100a00 */
[----:B--2---:R-:W-:Y:S04]  /*68f30*/  STL.64 [R1+0x3840], R22 ;  /* 0x0038401601007387 */ /* 0x004fe80000100a00 */
[----:B------:R0:W-:Y:S04]  /*68f40*/  STL.64 [R1+0x3838], R20 ;  /* 0x0038381401007387 */ /* 0x0001e80000100a00 */
[----:B0-----:R-:W2:Y:S04]  /*68f50*/  LDL.LU R20, [R1+0x1060] ;  /* 0x0010600001147983 */ /* 0x001ea80000300800 */
[----:B------:R-:W2:Y:S04]  /*68f60*/  LDL.LU R21, [R1+0x1064] ;  /* 0x0010640001157983 */ /* 0x000ea80000300800 */
[----:B------:R-:W2:Y:S04]  /*68f70*/  LDL.LU R22, [R1+0x1068] ;  /* 0x0010680001167983 */ /* 0x000ea80000300800 */
[----:B------:R-:W2:Y:S04]  /*68f80*/  LDL.LU R23, [R1+0x106c] ;  /* 0x00106c0001177983 */ /* 0x000ea80000300800 */
[----:B------:R-:W2:Y:S04]  /*68f90*/  LDL.LU R27, [R1+0x80] ;  /* 0x00008000011b7983 */ /* 0x000ea80000300800 */
[----:B--2---:R-:W-:Y:S04]  /*68fa0*/  STL [R1+0x3890], R27 ;  /* 0x0038901b01007387 */ /* 0x004fe80000100800 */
[----:B---3--:R0:W-:Y:S04]  /*68fb0*/  STL.64 [R1+0x3888], R24 ;  /* 0x0038881801007387 */ /* 0x0081e80000100a00 */
        /* <DEDUP_REMOVED lines=8> */
[----:B------:R-:W2:Y:S04]  /*69040*/  LDL.LU R22, [R1+0x1078] ;  /* 0x0010780001167983 */ /* 0x000ea80000300800 */
[----:B------:R-:W2:Y:S04]  /*69050*/  LDL.LU R23, [R1+0x107c] ;  /* 0x00107c0001177983 */ /* 0x000ea80000300800 */
[----:B--2---:R-:W-:Y:S04]  /*69060*/  STL.64 [R1+0x3870], R22 ;  /* 0x0038701601007387 */ /* 0x004fe80000100a00 */
        /* <DEDUP_REMOVED lines=12> */
[----:B----4-:R0:W-:Y:S01]  /*69130*/  STL.64 [R1+0x37b0], R8 ;  /* 0x0037b00801007387 */ /* 0x0101e20000100a00 */
[----:B------:R-:W-:Y:S03]  /*69140*/  HMMA.16816.F32 R12, R12, R2, R24 ;  /* 0x000000020c0c723c */ /* 0x000fe60000001818 */
        /* <DEDUP_REMOVED lines=10> */
[----:B------:R-:W2:Y:S04]  /*691f0*/  LDL.LU R27, [R1+0x3890] ;  /* 0x00389000011b7983 */ /* 0x000ea80000300800 */
[----:B------:R-:W3:Y:S04]  /*69200*/  LDL.LU.64 R24, [R1+0x3888] ;  /* 0x0038880001187983 */ /* 0x000ee80000300a00 */
[----:B------:R0:W-:Y:S04]  /*69210*/  STL.64 [R1+0x200], R12 ;  /* 0x0002000c01007387 */ /* 0x0001e80000100a00 */
[----:B------:R1:W-:Y:S01]  /*69220*/  STL.64 [R1+0x208], R14 ;  /* 0x0002080e01007387 */ /* 0x0003e20000100a00 */
[----:B0-----:R-:W-:-:S02]  /*69230*/  F2FP.F16.E4M3.UNPACK_B R13, R0 ;  /* 0x00000000ff0d723e */ /* 0x001fc400020006ff */
[----:B-1----:R-:W-:Y:S02]  /*69240*/  F2FP.F16.E4M3.UNPACK_B R14, R28 ;  /* 0x0000001cff0e723e */ /* 0x002fe400020006ff */
[----:B------:R-:W-:Y:S01]  /*69250*/  F2FP.F16.E4M3.UNPACK_B R15, R29 ;  /* 0x0000001dff0f723e */ /* 0x000fe200020006ff */
[----:B------:R-:W4:Y:S04]  /*69260*/  LDL.LU R0, [R1+0x3880] ;  /* 0x0038800001007983 */ /* 0x000f280000300800 */
[----:B------:R-:W4:Y:S04]  /*69270*/  LDL.LU R28, [R1+0x387c] ;  /* 0x00387c00011c7983 */ /* 0x000f280000300800 */
[----:B------:R-:W4:Y:S01]  /*69280*/  LDL.LU R29, [R1+0x3878] ;  /* 0x00387800011d7983 */ /* 0x000f220000300800 */
[----:B--2---:R-:W-:-:S07]  /*69290*/  F2FP.F16.E4M3.UNPACK_B R12, R27 ;  /* 0x0000001bff0c723e */ /* 0x004fce00020006ff */
[----:B---3--:R-:W-:Y:S01]  /*692a0*/  HMMA.16816.F32 R24, R12, R24, R20 ;  /* 0x000000180c18723c */ /* 0x008fe20000001814 */
        /* <DEDUP_REMOVED lines=30> */
[----:B------:R-:W4:Y:S04]  /*69490*/  LDL.LU R28, [R1+0x3290] ;  /* 0x00329000011c7983 */ /* 0x000f280000300800 */
[----:B------:R-:W3:Y:S01]  /*694a0*/  LDL.LU R29, [R1+0x329c] ;  /* 0x00329c00011d7983 */ /* 0x000ee20000300800 */
[----:B--2---:R-:W-:-:S15]  /*694b0*/  HMMA.16816.F32 R20, R12, R26, R20 ;  /* 0x0000001a0c14723c */ /* 0x004fde0000001814 */
[----:B------:R-:W-:-:S04]  /*694c0*/  NOP ;  /* 0x0000000000007918 */ /* 0x000fc80000000000 */
[----:B------:R-:W-:Y:S04]  /*694d0*/  STL.64 [R1+0x150], R20 ;  /* 0x0001501401007387 */ /* 0x000fe80000100a00 */
[----:B------:R0:W-:Y:S04]  /*694e0*/  STL.64 [R1+0x158], R22 ;  /* 0x0001581601007387 */ /* 0x0001e80000100a00 */
[----:B0-----:R-:W3:Y:S04]  /*694f0*/  LDL.LU.64 R22, [R1+0x37f8] ;  /* 0x0037f80001167983 */ /* 0x001ee80000300a00 */
[----:B------:R-:W3:Y:S04]  /*69500*/  LDL.LU.64 R20, [R1+0x37f0] ;  /* 0x0037f00001147983 */ /* 0x000ee80000300a00 */
[----:B------:R-:W2:Y:S04]  /*69510*/  LDL.LU R26, [R1+0x3288] ;  /* 0x00328800011a7983 */ /* 0x000ea80000300800 */
[----:B------:R-:W4:Y:S01]  /*69520*/  LDL.LU R27, [R1+0x3294] ;  /* 0x00329400011b7983 */ /* 0x000f220000300800 */
[----:B---3--:R-:W-:-:S15]  /*69530*/  HMMA.16816.F32 R20, R12, R24, R20 ;  /* 0x000000180c14723c */ /* 0x008fde0000001814 */
[----:B------:R-:W-:-:S04]  /*69540*/  NOP ;  /* 0x0000000000007918 */ /* 0x000fc80000000000 */
[----:B------:R-:W-:Y:S04]  /*69550*/  STL.64 [R1+0x130], R20 ;  /* 0x0001301401007387 */ /* 0x000fe80000100a00 */
[----:B------:R0:W-:Y:S04]  /*69560*/  STL.64 [R1+0x138], R22 ;  /* 0x0001381601007387 */ /* 0x0001e80000100a00 */
[----:B0-----:R-:W3:Y:S04]  /*69570*/  LDL.LU.64 R22, [R1+0x37e8] ;  /* 0x0037e80001167983 */ /* 0x001ee80000300a00 */
[----:B------:R-:W2:Y:S04]  /*69580*/  LDL.LU.64 R20, [R1+0x37e0] ;  /* 0x0037e00001147983 */ /* 0x000ea80000300a00 */
[----:B------:R-:W2:Y:S01]  /*69590*/  LDL.LU R25, [R1+0x328c] ;  /* 0x00328c0001197983 */ /* 0x000ea20000300800 */
[----:B---3--:R-:W-:-:S15]  /*695a0*/  HMMA.16816.F32 R16, R12, R22, R16 ;  /* 0x000000160c10723c */ /* 0x008fde0000001810 */
[----:B------:R-:W-:-:S04]  /*695b0*/  NOP ;  /* 0x0000000000007918 */ /* 0x000fc80000000000 */
[----:B------:R-:W-:Y:S04]  /*695c0*/  STL.64 [R1+0x110], R16 ;  /* 0x0001101001007387 */ /* 0x000fe80000100a00 */
[----:B------:R0:W-:Y:S04]  /*695d0*/  STL.64 [R1+0x118], R18 ;  /* 0x0001181201007387 */ /* 0x0001e80000100a00 */
[----:B0-----:R-:W2:Y:S04]  /*695e0*/  LDL.LU.64 R18, [R1+0x37d8] ;  /* 0x0037d80001127983 */ /* 0x001ea80000300a00 */
[----:B------:R-:W2:Y:S02]  /*695f0*/  LDL.LU.64 R16, [R1+0x37d0] ;  /* 0x0037d00001107983 */ /* 0x000ea40000300a00 */
[----:B--2---:R-:W-:Y:S02]  /*69600*/  HMMA.16816.F32 R20, R12, R20, R16 ;  /* 0x000000140c14723c */ /* 0x004fe40000001810 */
        /* <DEDUP_REMOVED lines=32> */
[----:B------:R-:W-:Y:S04]  /*69810*/  STL.64 [R1+0x70], R8 ;  /* 0x0000700801007387 */ /* 0x000fe80000100a00 */
[----:B------:R3:W-:Y:S01]  /*69820*/  STL.64 [R1+0x78], R10 ;  /* 0x0000780a01007387 */ /* 0x0007e20000100a00 */
[C---:B--2---:R-:W-:Y:S08]  /*69830*/  HMMA.16816.F32 R16, R12.reuse, R6, R16 ;  /* 0x000000060c10723c */ /* 0x044ff00000001810 */
[----:B---3--:R-:W-:Y:S11]  /*69840*/  HMMA.16816.F32 R8, R12, R4, R20 ;  /* 0x000000040c08723c */ /* 0x008ff60000001814 */
[----:B------:R-:W-:Y:S04]  /*69850*/  STL.64 [R1+0x50], R16 ;  /* 0x0000501001007387 */ /* 0x000fe80000100a00 */
[----:B------:R-:W-:Y:S04]  /*69860*/  STL.64 [R1+0x58], R18 ;  /* 0x0000581201007387 */ /* 0x000fe80000100a00 */
[----:B------:R0:W-:Y:S04]  /*69870*/  STL.64 [R1+0x40], R8 ;  /* 0x0000400801007387 */ /* 0x0001e80000100a00 */
[----:B------:R1:W-:Y:S04]  /*69880*/  STL.64 [R1+0x48], R10 ;  /* 0x0000480a01007387 */ /* 0x0003e80000100a00 */
[----:B0-----:R-:W2:Y:S04]  /*69890*/  LDL.LU R8, [R1+0x100] ;  /* 0x0001000001087983 */ /* 0x001ea80000300800 */
[----:B------:R-:W2:Y:S04]  /*698a0*/  LDL.LU R9, [R1+0x104] ;  /* 0x0001040001097983 */ /* 0x000ea80000300800 */
[----:B-1----:R-:W3:Y:S04]  /*698b0*/  LDL.LU R10, [R1+0x108] ;  /* 0x00010800010a7983 */ /* 0x002ee80000300800 */
        /* <DEDUP_REMOVED lines=9> */
[----:B------:R-:W2:Y:S04]  /*69950*/  LDL.LU R0, [R1+0x32a0] ;  /* 0x0032a00001007983 */ /* 0x000ea80000300800 */
[----:B------:R-:W2:Y:S04]  /*69960*/  LDL.LU R20, [R1+0x1ebc] ;  /* 0x001ebc0001147983 */ /* 0x000ea80000300800 */
[----:B------:R-:W2:Y:S04]  /*69970*/  LDL.LU R21, [R1+0x1ec8] ;  /* 0x001ec80001157983 */ /* 0x000ea80000300800 */
[----:B---3--:R0:W-:Y:S04]  /*69980*/  STL.64 [R1+0x3730], R10 ;  /* 0x0037300a01007387 */ /* 0x0081e80000100a00 */
[----:B0-----:R-:W3:Y:S04]  /*69990*/  LDL.LU R10, [R1+0x1eac] ;  /* 0x001eac00010a7983 */ /* 0x001ee80000300800 */
[----:B------:R-:W3:Y:S04]  /*699a0*/  LDL.LU R11, [R1+0x1eb8] ;  /* 0x001eb800010b7983 */ /* 0x000ee80000300800 */
[----:B--2---:R0:W-:Y:S01]  /*699b0*/  STL.64 [R1+0x3728], R8 ;  /* 0x0037280801007387 */ /* 0x0041e20000100a00 */
[----:B----4-:R-:W-:-:S02]  /*699c0*/  IMAD R5, R28, 0x100, R27 ;  /* 0x000001001c057824 */ /* 0x010fc400078e021b */
[----:B------:R-:W-:Y:S01]  /*699d0*/  IMAD R4, R26, 0x100, R25 ;  /* 0x000001001a047824 */ /* 0x000fe200078e0219 */
[----:B0-----:R-:W2:Y:S04]  /*699e0*/  LDL.LU R8, [R1+0x1e98] ;  /* 0x001e980001087983 */ /* 0x001ea80000300800 */
[----:B------:R-:W2:Y:S04]  /*699f0*/  LDL.LU R9, [R1+0x1e9c] ;  /* 0x001e9c0001097983 */ /* 0x000ea80000300800 */
[----:B---3--:R-:W-:Y:S04]  /*69a00*/  STL.64 [R1+0x3758], R10 ;  /* 0x0037580a01007387 */ /* 0x008fe80000100a00 */
[----:B------:R-:W3:Y:S04]  /*69a10*/  LDL.LU R22, [R1+0x1ecc] ;  /* 0x001ecc0001167983 */ /* 0x000ee80000300800 */
[----:B------:R-:W4:Y:S04]  /*69a20*/  LDL.LU R28, [R1+0x1ed8] ;  /* 0x001ed800011c7983 */ /* 0x000f280000300800 */
[----:B------:R-:W2:Y:S04]  /*69a30*/  LDL.LU R29, [R1+0x1edc] ;  /* 0x001edc00011d7983 */ /* 0x000ea80000300800 */
[----:B------:R-:W2:Y:S04]  /*69a40*/  LDL.LU R26, [R1+0x1ee8] ;  /* 0x001ee800011a7983 */ /* 0x000ea80000300800 */
[----:B------:R-:W2:Y:S04]  /*69a50*/  LDL.LU R27, [R1+0x1eec] ;  /* 0x001eec00011b7983 */ /* 0x000ea80000300800 */
[----:B------:R-:W3:Y:S04]  /*69a60*/  LDL.LU R24, [R1+0x1ef8] ;  /* 0x001ef80001187983 */ /* 0x000ee80000300800 */
[----:B------:R-:W3:Y:S04]  /*69a70*/  LDL.LU R25, [R1+0x1efc] ;  /* 0x001efc0001197983 */ /* 0x000ee80000300800 */
[----:B--2---:R-:W-:Y:S04]  /*69a80*/  STL.64 [R1+0x3740], R26 ;  /* 0x0037401a01007387 */ /* 0x004fe80000100a00 */
[----:B---3--:R0:W-:Y:S04]  /*69a90*/  STL.64 [R1+0x3738], R24 ;  /* 0x0037381801007387 */ /* 0x0081e80000100a00 */
[----:B0-----:R-:W2:Y:S04]  /*69aa0*/  LDL.LU R24, [R1+0xb0] ;  /* 0x0000b00001187983 */ /* 0x001ea80000300800 */
[----:B------:R-:W2:Y:S04]  /*69ab0*/  LDL.LU R25, [R1+0xb4] ;  /* 0x0000b40001197983 */ /* 0x000ea80000300800 */
[----:B------:R-:W3:Y:S04]  /*69ac0*/  LDL.LU R26, [R1+0xb8] ;  /* 0x0000b800011a7983 */ /* 0x000ee80000300800 */
[----:B------:R-:W3:Y:S04]  /*69ad0*/  LDL.LU R27, [R1+0xbc] ;  /* 0x0000bc00011b7983 */ /* 0x000ee80000300800 */
[----:B------:R-:W2:Y:S04]  /*69ae0*/  LDL.LU R11, [R1+0x1ea8] ;  /* 0x001ea800010b7983 */ /* 0x000ea80000300800 */
[----:B--2---:R-:W-:Y:S04]  /*69af0*/  STL [R1+0x3778], R11 ;  /* 0x0037780b01007387 */ /* 0x004fe80000100800 */
        /* <DEDUP_REMOVED lines=23> */
[----:B------:R-:W2:Y:S04]  /*69c70*/  LDL.LU R11, [R1+0x3778] ;  /* 0x00377800010b7983 */ /* 0x000ea80000300800 */
[----:B------:R-:W2:Y:S01]  /*69c80*/  LDL.LU.64 R8, [R1+0x3770] ;  /* 0x0037700001087983 */ /* 0x000ea20000300a00 */
[----:B------:R-:W-:-:S03]  /*69c90*/  IMAD R7, R0, 0x100, R7 ;  /* 0x0000010000077824 */ /* 0x000fc600078e0207 */
[----:B------:R-:W3:Y:S04]  /*69ca0*/  LDL.LU R0, [R1+0x1f0c] ;  /* 0x001f0c0001007983 */ /* 0x000ee80000300800 */
[----:B------:R0:W-:Y:S04]  /*69cb0*/  STL.64 [R1+0x20], R12 ;  /* 0x0000200c01007387 */ /* 0x0001e80000100a00 */
[----:B------:R1:W-:Y:S01]  /*69cc0*/  STL.64 [R1+0x28], R14 ;  /* 0x0000280e01007387 */ /* 0x0003e20000100a00 */
[----:B0-----:R-:W-:Y:S02]  /*69cd0*/  F2FP.F16.E4M3.UNPACK_B R12, R4 ;  /* 0x00000004ff0c723e */ /* 0x001fe400020006ff */
[----:B------:R-:W-:-:S02]  /*69ce0*/  F2FP.F16.E4M3.UNPACK_B R13, R5 ;  /* 0x00000005ff0d723e */ /* 0x000fc400020006ff */
[----:B-1----:R-:W-:Y:S02]  /*69cf0*/  F2FP.F16.E4M3.UNPACK_B R14, R6 ;  /* 0x00000006ff0e723e */ /* 0x002fe400020006ff */
[----:B------:R-:W-:Y:S02]  /*69d00*/  F2FP.F16.E4M3.UNPACK_B R15, R7 ;  /* 0x00000007ff0f723e */ /* 0x000fe400020006ff */
[----:B--2---:R-:W-:Y:S02]  /*69d10*/  F2FP.F16.E4M3.UNPACK_B R8, R8.H1 ;  /* 0x00000008ff08723e */ /* 0x004fe400030006ff */
[----:B------:R-:W-:Y:S02]  /*69d20*/  F2FP.F16.E4M3.UNPACK_B R9, R9.H1 ;  /* 0x00000009ff09723e */ /* 0x000fe400030006ff */
[----:B------:R-:W-:Y:S01]  /*69d30*/  F2FP.F16.E4M3.UNPACK_B R2, R11.H1 ;  /* 0x0000000bff02723e */ /* 0x000fe200030006ff */
[----:B------:R-:W-:Y:S04]  /*69d40*/  STL [R1+0x18], R8 ;  /* 0x0000180801007387 */ /* 0x000fe80000100800 */
[----:B------:R0:W-:Y:S04]  /*69d50*/  STL [R1+0x1c], R9 ;  /* 0x00001c0901007387 */ /* 0x0001e80000100800 */
[----:B------:R-:W2:Y:S04]  /*69d60*/  LDL.LU R4, [R1+0xf0] ;  /* 0x0000f00001047983 */ /* 0x000ea80000300800 */
[----:B------:R-:W2:Y:S04]  /*69d70*/  LDL.LU R5, [R1+0xf4] ;  /* 0x0000f40001057983 */ /* 0x000ea80000300800 */
[----:B------:R-:W2:Y:S04]  /*69d80*/  LDL.LU R6, [R1+0xf8] ;  /* 0x0000f80001067983 */ /* 0x000ea80000300800 */
[----:B------:R-:W2:Y:S01]  /*69d90*/  LDL.LU R7, [R1+0xfc] ;  /* 0x0000fc0001077983 */ /* 0x000ea20000300800 */
[----:B0-----:R-:W-:Y:S03]  /*69da0*/  HMMA.16816.F32 R8, R12, R8, R24 ;  /* 0x000000080c08723c */ /* 0x001fe60000001818 */
[----:B------:R-:W2:Y:S04]  /*69db0*/  LDL.LU.64 R26, [R1+0x3768] ;  /* 0x00376800011a7983 */ /* 0x000ea80000300a00 */
[----:B------:R-:W2:-:S12]  /*69dc0*/  LDL.LU.64 R24, [R1+0x3760] ;  /* 0x0037600001187983 */ /* 0x000e980000300a00 */
[----:B------:R-:W-:Y:S04]  /*69dd0*/  STL.64 [R1+0x30], R8 ;  /* 0x0000300801007387 */ /* 0x000fe80000100a00 */
[----:B------:R0:W-:Y:S04]  /*69de0*/  STL.64 [R1+0x38], R10 ;  /* 0x0000380a01007387 */ /* 0x0001e80000100a00 */
[----:B0-----:R-:W2:Y:S02]  /*69df0*/  LDL.LU.64 R10, [R1+0x3758] ;  /* 0x00375800010a7983 */ /* 0x001ea40000300a00 */
[----:B--2---:R-:W-:-:S07]  /*69e00*/  F2FP.F16.E4M3.UNPACK_B R3, R10.H1 ;  /* 0x0000000aff03723e */ /* 0x004fce00030006ff */
[----:B------:R-:W-:Y:S01]  /*69e10*/  HMMA.16816.F32 R24, R12, R2, R24 ;  /* 0x000000020c18723c */ /* 0x000fe20000001818 */
[----:B------:R-:W-:-:S15]  /*69e20*/  STL.64 [R1+0x10], R2 ;  /* 0x0000100201007387 */ /* 0x000fde0000100a00 */
[----:B------:R-:W-:-:S03]  /*69e30*/  NOP ;  /* 0x0000000000007918 */ /* 0x000fc60000000000 */
[----:B------:R-:W-:Y:S04]  /*69e40*/  STL.64 [R1+0x60], R24 ;  /* 0x0000601801007387 */ /* 0x000fe80000100a00 */
[----:B------:R0:W-:Y:S04]  /*69e50*/  STL.64 [R1+0x68], R26 ;  /* 0x0000681a01007387 */ /* 0x0001e80000100a00 */
[----:B0-----:R-:W2:Y:S04]  /*69e60*/  LDL.LU.64 R26, [R1+0x3750] ;  /* 0x00375000011a7983 */ /* 0x001ea80000300a00 */
[----:B------:R-:W2:Y:S01]  /*69e70*/  LDL.LU.64 R24, [R1+0x3748] ;  /* 0x0037480001187983 */ /* 0x000ea20000300a00 */
[----:B------:R-:W-:-:S02]  /*69e80*/  F2FP.F16.E4M3.UNPACK_B R8, R11.H1 ;  /* 0x0000000bff08723e */ /* 0x000fc400030006ff */
[----:B------:R-:W-:-:S05]  /*69e90*/  F2FP.F16.E4M3.UNPACK_B R9, R20.H1 ;  /* 0x00000014ff09723e */ /* 0x000fca00030006ff */
        /* <DEDUP_REMOVED lines=10> */
[----:B------:R-:W-:Y:S02]  /*69f40*/  STL.64 [R1], R2 ;  /* 0x0000000201007387 */ /* 0x000fe40000100a00 */
[----:B--2---:R-:W-:-:S15]  /*69f50*/  HMMA.16816.F32 R8, R12, R2, R8 ;  /* 0x000000020c08723c */ /* 0x004fde0000001808 */
[----:B------:R-:W-:-:S04]  /*69f60*/  NOP ;  /* 0x0000000000007918 */ /* 0x000fc80000000000 */
[----:B------:R-:W-:Y:S04]  /*69f70*/  STL.64 [R1+0xb0], R8 ;  /* 0x0000b00801007387 */ /* 0x000fe80000100a00 */
[----:B------:R0:W-:Y:S04]  /*69f80*/  STL.64 [R1+0xb8], R10 ;  /* 0x0000b80a01007387 */ /* 0x0001e80000100a00 */
[----:B0-----:R-:W2:Y:S04]  /*69f90*/  LDL.LU.64 R10, [R1+0x3720] ;  /* 0x00372000010a7983 */ /* 0x001ea80000300a00 */
[----:B------:R-:W2:Y:S01]  /*69fa0*/  LDL.LU.64 R8, [R1+0x3718] ;  /* 0x0037180001087983 */ /* 0x000ea20000300a00 */
[----:B----4-:R-:W-:-:S02]  /*69fb0*/  F2FP.F16.E4M3.UNPACK_B R28, R28.H1 ;  /* 0x0000001cff1c723e */ /* 0x010fc400030006ff */
[----:B------:R-:W-:-:S07]  /*69fc0*/  F2FP.F16.E4M3.UNPACK_B R29, R29.H1 ;  /* 0x0000001dff1d723e */ /* 0x000fce00030006ff */
[----:B------:R-:W-:Y:S01]  /*69fd0*/  HMMA.16816.F32 R4, R12, R28, R4 ;  /* 0x0000001c0c04723c */ /* 0x000fe20000001804 */
[----:B------:R-:W-:Y:S02]  /*69fe0*/  F2FP.F16.E4M3.UNPACK_B R26, R26.H1 ;  /* 0x0000001aff1a723e */ /* 0x000fe400030006ff */
[----:B------:R-:W-:Y:S01]  /*69ff0*/  F2FP.F16.E4M3.UNPACK_B R27, R27.H1 ;  /* 0x0000001bff1b723e */ /* 0x000fe200030006ff */
[----:B------:R-:W-:Y:S04]  /*6a000*/  STL [R1+0x36b0], R28 ;  /* 0x0036b01c01007387 */ /* 0x000fe80000100800 */
[----:B------:R-:W-:Y:S11]  /*6a010*/  STL [R1+0x36ac], R29 ;  /* 0x0036ac1d01007387 */ /* 0x000ff60000100800 */
[----:B------:R-:W-:Y:S04]  /*6a020*/  STL.64 [R1+0xd0], R4 ;  /* 0x0000d00401007387 */ /* 0x000fe80000100a00 */
[----:B------:R2:W-:Y:S01]  /*6a030*/  STL.64 [R1+0xd8], R6 ;  /* 0x0000d80601007387 */ /* 0x0005e20000100a00 */
[----:B------:R-:W-:-:S02]  /*6a040*/  F2FP.F16.E4M3.UNPACK_B R24, R24.H1 ;  /* 0x00000018ff18723e */ /* 0x000fc400030006ff */
[----:B------:R-:W-:Y:S01]  /*6a050*/  F2FP.F16.E4M3.UNPACK_B R25, R25.H1 ;  /* 0x00000019ff19723e */ /* 0x000fe200030006ff */
[----:B--2---:R-:W-:-:S15]  /*6a060*/  HMMA.16816.F32 R4, R12, R26, R8 ;  /* 0x0000001a0c04723c */ /* 0x004fde0000001808 */
        /* <DEDUP_REMOVED lines=10> */
[----:B------:R-:W4:Y:S04]  /*6a110*/  LDL.LU R26, [R1+0x1038] ;  /* 0x00103800011a7983 */ /* 0x000f280000300800 */
[----:B------:R-:W4:Y:S01]  /*6a120*/  LDL.LU R27, [R1+0x103c] ;  /* 0x00103c00011b7983 */ /* 0x000f220000300800 */
[----:B---3--:R-:W-:-:S02]  /*6a130*/  F2FP.F16.E4M3.UNPACK_B R22, R23.H1 ;  /* 0x00000017ff16723e */ /* 0x008fc400030006ff */
[----:B------:R-:W-:Y:S01]  /*6a140*/  F2FP.F16.E4M3.UNPACK_B R23, R0.H1 ;  /* 0x00000000ff17723e */ /* 0x000fe200030006ff */
[----:B----4-:R-:W-:Y:S04]  /*6a150*/  STL.64 [R1+0x36d0], R26 ;  /* 0x0036d01a01007387 */ /* 0x010fe80000100a00 */
[----:B--2---:R0:W-:Y:S04]  /*6a160*/  STL.64 [R1+0x36c8], R24 ;  /* 0x0036c81801007387 */ /* 0x0041e80000100a00 */
[----:B0-----:R-:W2:Y:S04]  /*6a170*/  LDL.LU R24, [R1+0x1c0] ;  /* 0x0001c00001187983 */ /* 0x001ea80000300800 */
[----:B------:R-:W2:Y:S04]  /*6a180*/  LDL.LU R25, [R1+0x1c4] ;  /* 0x0001c40001197983 */ /* 0x000ea80000300800 */
[----:B------:R-:W3:Y:S04]  /*6a190*/  LDL.LU R26, [R1+0x1c8] ;  /* 0x0001c800011a7983 */ /* 0x000ee80000300800 */
        /* <DEDUP_REMOVED lines=11> */
[----:B------:R-:W2:Y:S04]  /*6a250*/  LDL.LU R18, [R1+0x148] ;  /* 0x0001480001127983 */ /* 0x000ea80000300800 */
[----:B------:R-:W2:Y:S04]  /*6a260*/  LDL.LU R19, [R1+0x14c] ;  /* 0x00014c0001137983 */ /* 0x000ea80000300800 */
        /* <DEDUP_REMOVED lines=13> */
[----:B----4-:R-:W-:Y:S01]  /*6a340*/  F2FP.F16.E4M3.UNPACK_B R20, R0.H1 ;  /* 0x00000000ff14723e */ /* 0x010fe200030006ff */
[----:B------:R-:W-:Y:S02]  /*6a350*/  HMMA.16816.F32 R16, R12, R22, R16 ;  /* 0x000000160c10723c */ /* 0x000fe40000001810 */
[----:B--2---:R-:W-:Y:S04]  /*6a360*/  STL.64 [R1+0x3700], R26 ;  /* 0x0037001a01007387 */ /* 0x004fe80000100a00 */
[----:B------:R0:W-:Y:S04]  /*6a370*/  STL.64 [R1+0x36f8], R24 ;  /* 0x0036f81801007387 */ /* 0x0001e80000100a00 */
[----:B0-----:R-:W2:Y:S04]  /*6a380*/  LDL.LU R24, [R1+0x160] ;  /* 0x0001600001187983 */ /* 0x001ea80000300800 */
[----:B------:R-:W2:Y:S04]  /*6a390*/  LDL.LU R25, [R1+0x164] ;  /* 0x0001640001197983 */ /* 0x000ea80000300800 */
[----:B------:R-:W2:Y:S04]  /*6a3a0*/  LDL.LU R26, [R1+0x168] ;  /* 0x00016800011a7983 */ /* 0x000ea80000300800 */
[----:B------:R-:W2:Y:S01]  /*6a3b0*/  LDL.LU R27, [R1+0x16c] ;  /* 0x00016c00011b7983 */ /* 0x000ea20000300800 */
[----:B------:R-:W-:-:S03]  /*6a3c0*/  F2FP.F16.E4M3.UNPACK_B R21, R21.H1 ;  /* 0x00000015ff15723e */ /* 0x000fc600030006ff */
        /* <DEDUP_REMOVED lines=8> */
[----:B------:R-:W-:Y:S04]  /*6a450*/  STL.64 [R1+0x140], R16 ;  /* 0x0001401001007387 */ /* 0x000fe80000100a00 */
[----:B------:R0:W-:Y:S04]  /*6a460*/  STL.64 [R1+0x148], R18 ;  /* 0x0001481201007387 */ /* 0x0001e80000100a00 */
[----:B0-----:R-:W3:Y:S04]  /*6a470*/  LDL.LU.64 R18, [R1+0x3710] ;  /* 0x0037100001127983 */ /* 0x001ee80000300a00 */
[----:B------:R-:W4:Y:S04]  /*6a480*/  LDL.LU.64 R16, [R1+0x3708] ;  /* 0x0037080001107983 */ /* 0x000f280000300a00 */
[----:B------:R-:W4:Y:S04]  /*6a490*/  LDL.LU R3, [R1+0x1f8c] ;  /* 0x001f8c0001037983 */ /* 0x000f280000300800 */
        /* <DEDUP_REMOVED lines=8> */
[----:B---3--:R-:W-:-:S02]  /*6a520*/  F2FP.F16.E4M3.UNPACK_B R18, R18.H1 ;  /* 0x00000012ff12723e */ /* 0x008fc400030006ff */
[----:B------:R-:W-:Y:S01]  /*6a530*/  F2FP.F16.E4M3.UNPACK_B R19, R19.H1 ;  /* 0x00000013ff13723e */ /* 0x000fe200030006ff */
        /* <DEDUP_REMOVED lines=34> */
[----:B------:R-:W-:-:S02]  /*6a760*/  F2FP.F16.E4M3.UNPACK_B R8, R8.H1 ;  /* 0x00000008ff08723e */ /* 0x000fc400030006ff */
[----:B------:R-:W-:Y:S02]  /*6a770*/  F2FP.F16.E4M3.UNPACK_B R9, R9.H1 ;  /* 0x00000009ff09723e */ /* 0x000fe400030006ff */
[----:B------:R-:W-:Y:S02]  /*6a780*/  F2FP.F16.E4M3.UNPACK_B R6, R6.H1 ;  /* 0x00000006ff06723e */ /* 0x000fe400030006ff */
[----:B------:R-:W-:Y:S01]  /*6a790*/  F2FP.F16.E4M3.UNPACK_B R7, R7.H1 ;  /* 0x00000007ff07723e */ /* 0x000fe200030006ff */
[----:B------:R-:W-:Y:S04]  /*6a7a0*/  STL.64 [R1+0x3608], R10 ;  /* 0x0036080a01007387 */ /* 0x000fe80000100a00 */
[----:B------:R3:W-:Y:S01]  /*6a7b0*/  STL.64 [R1+0x3600], R8 ;  /* 0x0036000801007387 */ /* 0x0007e20000100a00 */
[C---:B----4-:R-:W-:Y:S08]  /*6a7c0*/  HMMA.16816.F32 R16, R12.reuse, R8, R16 ;  /* 0x000000080c10723c */ /* 0x050ff00000001810 */
[----:B---3--:R-:W-:Y:S01]  /*6a7d0*/  HMMA.16816.F32 R8, R12, R6, R20 ;  /* 0x000000060c08723c */ /* 0x008fe20000001814 */
[----:B------:R-:W-:-:S02]  /*6a7e0*/  F2FP.F16.E4M3.UNPACK_B R4, R4.H1 ;  /* 0x00000004ff04723e */ /* 0x000fc400030006ff */
[----:B------:R-:W-:-:S08]  /*6a7f0*/  F2FP.F16.E4M3.UNPACK_B R5, R5.H1 ;  /* 0x00000005ff05723e */ /* 0x000fd000030006ff */
[----:B------:R-:W-:Y:S04]  /*6a800*/  STL.64 [R1+0x1070], R16 ;  /* 0x0010701001007387 */ /* 0x000fe80000100a00 */
[----:B------:R-:W-:Y:S04]  /*6a810*/  STL.64 [R1+0x1078], R18 ;  /* 0x0010781201007387 */ /* 0x000fe80000100a00 */
[----:B------:R-:W-:Y:S04]  /*6a820*/  STL.64 [R1+0x2f0], R8 ;  /* 0x0002f00801007387 */ /* 0x000fe80000100a00 */
[----:B------:R2:W-:Y:S04]  /*6a830*/  STL.64 [R1+0x2f8], R10 ;  /* 0x0002f80a01007387 */ /* 0x0005e80000100a00 */
[----:B------:R-:W-:Y:S01]  /*6a840*/  STL.64 [R1+0x35e8], R6 ;  /* 0x0035e80601007387 */ /* 0x000fe20000100a00 */
[----:B------:R-:W-:-:S03]  /*6a850*/  IMAD R0, R0, 0x100, R28 ;  /* 0x0000010000007824 */ /* 0x000fc600078e021c */
[----:B------:R-:W-:Y:S01]  /*6a860*/  STL.64 [R1+0x35e0], R4 ;  /* 0x0035e00401007387 */ /* 0x000fe20000100a00 */
[----:B--2---:R-:W-:-:S15]  /*6a870*/  HMMA.16816.F32 R8, R12, R4, R24 ;  /* 0x000000040c08723c */ /* 0x004fde0000001818 */
[----:B------:R-:W-:-:S04]  /*6a880*/  NOP ;  /* 0x0000000000007918 */ /* 0x000fc80000000000 */
[----:B------:R-:W-:Y:S04]  /*6a890*/  STL.64 [R1+0x1030], R8 ;  /* 0x0010300801007387 */ /* 0x000fe80000100a00 */
[----:B------:R0:W-:Y:S04]  /*6a8a0*/  STL.64 [R1+0x1038], R10 ;  /* 0x0010380a01007387 */ /* 0x0001e80000100a00 */
[----:B------:R-:W2:Y:S04]  /*6a8b0*/  LDL.LU R20, [R1+0xfc0] ;  /* 0x000fc00001147983 */ /* 0x000ea80000300800 */
[----:B------:R-:W-:Y:S04]  /*6a8c0*/  STL [R1+0x100], R0 ;  /* 0x0001000001007387 */ /* 0x000fe80000100800 */
        /* <DEDUP_REMOVED lines=8> */
[----:B------:R-:W2:Y:S04]  /*6a950*/  LDL.64 R8, [R1+0x8] ;  /* 0x0000080001087983 */ /* 0x000ea80000100a00 */
[----:B------:R-:W3:Y:S04]  /*6a960*/  LDL.64 R6, [R1+0x10] ;  /* 0x0000100001067983 */ /* 0x000ee80000100a00 */
[----:B----4-:R-:W-:Y:S04]  /*6a970*/  STL.64 [R1+0x3690], R10 ;  /* 0x0036900a01007387 */ /* 0x010fe80000100a00 */
[----:B--2---:R0:W-:Y:S04]  /*6a980*/  STL.64 [R1+0x3688], R8 ;  /* 0x0036880801007387 */ /* 0x0041e80000100a00 */
[----:B0-----:R-:W2:Y:S04]  /*6a990*/  LDL.LU R8, [R1+0x1010] ;  /* 0x0010100001087983 */ /* 0x001ea80000300800 */
[----:B------:R-:W2:Y:S04]  /*6a9a0*/  LDL.LU R9, [R1+0x1014] ;  /* 0x0010140001097983 */ /* 0x000ea80000300800 */
[----:B------:R-:W4:Y:S04]  /*6a9b0*/  LDL.LU R10, [R1+0x1018] ;  /* 0x00101800010a7983 */ /* 0x000f280000300800 */
[----:B------:R-:W4:Y:S04]  /*6a9c0*/  LDL.LU R11, [R1+0x101c] ;  /* 0x00101c00010b7983 */ /* 0x000f280000300800 */
[----:B------:R-:W2:Y:S04]  /*6a9d0*/  LDL.LU R17, [R1+0x32b4] ;  /* 0x0032b40001117983 */ /* 0x000ea80000300800 */
[----:B------:R-:W3:Y:S04]  /*6a9e0*/  LDL.LU R28, [R1+0x32b0] ;  /* 0x0032b000011c7983 */ /* 0x000ee80000300800 */
[----:B------:R-:W3:Y:S04]  /*6a9f0*/  LDL.LU R18, [R1+0x32bc] ;  /* 0x0032bc0001127983 */ /* 0x000ee80000300800 */
[----:B------:R-:W3:Y:S04]  /*6aa00*/  LDL.LU R29, [R1+0x32b8] ;  /* 0x0032b800011d7983 */ /* 0x000ee80000300800 */
        /* <DEDUP_REMOVED lines=12> */
[----:B------:R-:W2:Y:S04]  /*6aad0*/  LDL.LU R10, [R1+0x2e8] ;  /* 0x0002e800010a7983 */ /* 0x000ea80000300800 */
[----:B------:R-:W2:Y:S04]  /*6aae0*/  LDL.LU R11, [R1+0x2ec] ;  /* 0x0002ec00010b7983 */ /* 0x000ea80000300800 */
[----:B------:R-:W4:Y:S04]  /*6aaf0*/  LDL.64 R4, [R1+0x18] ;  /* 0x0000180001047983 */ /* 0x000f280000100a00 */
[----:B------:R-:W-:Y:S04]  /*6ab00*/  STL.64 [R1+0x3670], R26 ;  /* 0x0036701a01007387 */ /* 0x000fe80000100a00 */
[----:B------:R0:W-:Y:S04]  /*6ab10*/  STL.64 [R1+0x3668], R24 ;  /* 0x0036681801007387 */ /* 0x0001e80000100a00 */
[----:B0-----:R-:W4:Y:S04]  /*6ab20*/  LDL.LU R24, [R1+0xff0] ;  /* 0x000ff00001187983 */ /* 0x001f280000300800 */
[----:B------:R-:W4:Y:S04]  /*6ab30*/  LDL.LU R25, [R1+0xff4] ;  /* 0x000ff40001197983 */ /* 0x000f280000300800 */
[----:B------:R-:W4:Y:S04]  /*6ab40*/  LDL.LU R26, [R1+0xff8] ;  /* 0x000ff800011a7983 */ /* 0x000f280000300800 */
[----:B------:R-:W4:Y:S01]  /*6ab50*/  LDL.LU R27, [R1+0xffc] ;  /* 0x000ffc00011b7983 */ /* 0x000f220000300800 */
[----:B------:R-:W-:-:S02]  /*6ab60*/  F2FP.F16.E4M3.UNPACK_B R2, R2.H1 ;  /* 0x00000002ff02723e */ /* 0x000fc400030006ff */
[----:B------:R-:W-:Y:S01]  /*6ab70*/  F2FP.F16.E4M3.UNPACK_B R3, R3.H1 ;  /* 0x00000003ff03723e */ /* 0x000fe200030006ff */
[----:B---3--:R-:W-:Y:S02]  /*6ab80*/  IMAD R28, R28, 0x100, R17 ;  /* 0x000001001c1c7824 */ /* 0x008fe400078e0211 */
[----:B------:R-:W-:Y:S02]  /*6ab90*/  IMAD R29, R29, 0x100, R18 ;  /* 0x000001001d1d7824 */ /* 0x000fe400078e0212 */
[----:B------:R-:W-:Y:S02]  /*6aba0*/  IMAD R0, R0, 0x100, R19 ;  /* 0x0000010000007824 */ /* 0x000fe400078e0213 */
[----:B--2---:R-:W-:Y:S01]  /*6abb0*/  HMMA.16816.F32 R12, R12, R2, R8 ;  /* 0x000000020c0c723c */ /* 0x004fe20000001808 */
[----:B----4-:R-:W-:Y:S04]  /*6abc0*/  STL.64 [R1+0x3680], R26 ;  /* 0x0036801a01007387 */ /* 0x010fe80000100a00 */
        /* <DEDUP_REMOVED lines=15> */
[----:B------:R-:W2:Y:S04]  /*6acc0*/  LDL.LU.64 R10, [R1+0x36c0] ;  /* 0x0036c000010a7983 */ /* 0x000ea80000300a00 */
[----:B------:R-:W2:Y:S04]  /*6acd0*/  LDL.LU.64 R8, [R1+0x36b8] ;  /* 0x0036b80001087983 */ /* 0x000ea80000300a00 */
[----:B------:R-:W-:Y:S04]  /*6ace0*/  STL.64 [R1+0x2e0], R12 ;  /* 0x0002e00c01007387 */ /* 0x000fe80000100a00 */
[----:B------:R0:W-:Y:S04]  /*6acf0*/  STL.64 [R1+0x2e8], R14 ;  /* 0x0002e80e01007387 */ /* 0x0001e80000100a00 */
[----:B0-----:R-:W2:Y:S01]  /*6ad00*/  LDL.LU R15, [R1+0x100] ;  /* 0x00010000010f7983 */ /* 0x001ea20000300800 */
[----:B------:R-:W-:-:S02]  /*6ad10*/  F2FP.F16.E4M3.UNPACK_B R13, R28 ;  /* 0x0000001cff0d723e */ /* 0x000fc400020006ff */
[----:B------:R-:W-:Y:S01]  /*6ad20*/  F2FP.F16.E4M3.UNPACK_B R14, R29 ;  /* 0x0000001dff0e723e */ /* 0x000fe200020006ff */
[----:B------:R-:W-:Y:S04]  /*6ad30*/  STL [R1+0x35b4], R2 ;  /* 0x0035b40201007387 */ /* 0x000fe80000100800 */
[----:B------:R-:W-:Y:S04]  /*6ad40*/  STL [R1+0x35b0], R3 ;  /* 0x0035b00301007387 */ /* 0x000fe80000100800 */
[----:B------:R-:W3:Y:S04]  /*6ad50*/  LDL.LU R28, [R1+0x36b0] ;  /* 0x0036b000011c7983 */ /* 0x000ee80000300800 */
[----:B------:R-:W3:Y:S01]  /*6ad60*/  LDL.LU R29, [R1+0x36ac] ;  /* 0x0036ac00011d7983 */ /* 0x000ee20000300800 */
[----:B--2---:R-:W-:-:S02]  /*6ad70*/  F2FP.F16.E4M3.UNPACK_B R12, R15 ;  /* 0x0000000fff0c723e */ /* 0x004fc400020006ff */
[----:B------:R-:W-:Y:S02]  /*6ad80*/  F2FP.F16.E4M3.UNPACK_B R15, R0 ;  /* 0x00000000ff0f723e */ /* 0x000fe400020006ff */
[----:B------:R-:W2:Y:S05]  /*6ad90*/  LDL.LU R0, [R1+0x36a8] ;  /* 0x0036a80001007983 */ /* 0x000eaa0000300800 */
[----:B------:R-:W-:-:S15]  /*6ada0*/  HMMA.16816.F32 R8, R12, R4, R8 ;  /* 0x000000040c08723c */ /* 0x000fde0000001808 */
        /* <DEDUP_REMOVED lines=59> */
[----:B0-----:R-:W2:Y:S04]  /*6b160*/  LDL.LU R20, [R1+0xed0] ;  /* 0x000ed00001147983 */ /* 0x001ea80000300800 */
[----:B------:R-:W2:Y:S04]  /*6b170*/  LDL.LU R21, [R1+0xed4] ;  /* 0x000ed40001157983 */ /* 0x000ea80000300800 */
[----:B------:R-:W2:Y:S04]  /*6b180*/  LDL.LU R22, [R1+0xed8] ;  /* 0x000ed80001167983 */ /* 0x000ea80000300800 */
[----:B------:R-:W2:Y:S04]  /*6b190*/  LDL.LU R23, [R1+0xedc] ;  /* 0x000edc0001177983 */ /* 0x000ea80000300800 */
[----:B-1----:R-:W2:Y:S04]  /*6b1a0*/  LDL.LU R24, [R1+0xef0] ;  /* 0x000ef00001187983 */ /* 0x002ea80000300800 */
[----:B------:R-:W2:Y:S04]  /*6b1b0*/  LDL.LU R25, [R1+0xef4] ;  /* 0x000ef40001197983 */ /* 0x000ea80000300800 */
[----:B----4-:R-:W4:Y:S04]  /*6b1c0*/  LDL.LU R26, [R1+0xef8] ;  /* 0x000ef800011a7983 */ /* 0x010f280000300800 */
[----:B------:R-:W4:Y:S01]  /*6b1d0*/  LDL.LU R27, [R1+0xefc] ;  /* 0x000efc00011b7983 */ /* 0x000f220000300800 */
[----:B------:R-:W-:-:S02]  /*6b1e0*/  IMAD.MOV.U32 R3, RZ, RZ, R4 ;  /* 0x000000ffff037224 */ /* 0x000fc400078e0004 */
[----:B------:R-:W-:Y:S02]  /*6b1f0*/  IMAD.MOV.U32 R2, RZ, RZ, R5 ;  /* 0x000000ffff027224 */ /* 0x000fe400078e0005 */
[----:B------:R-:W-:Y:S02]  /*6b200*/  IMAD.MOV.U32 R5, RZ, RZ, R6 ;  /* 0x000000ffff057224 */ /* 0x000fe400078e0006 */
[----:B------:R-:W-:Y:S02]  /*6b210*/  IMAD.MOV.U32 R4, RZ, RZ, R7 ;  /* 0x000000ffff047224 */ /* 0x000fe400078e0007 */
[----:B------:R-:W-:Y:S02]  /*6b220*/  IMAD.MOV.U32 R7, RZ, RZ, R8 ;  /* 0x000000ffff077224 */ /* 0x000fe400078e0008 */
[----:B------:R-:W-:Y:S02]  /*6b230*/  IMAD.MOV.U32 R6, RZ, RZ, R9 ;  /* 0x000000ffff067224 */ /* 0x000fe400078e0009 */
[----:B------:R-:W-:-:S02]  /*6b240*/  IMAD.MOV.U32 R9, RZ, RZ, R10 ;  /* 0x000000ffff097224 */ /* 0x000fc400078e000a */
[----:B------:R-:W-:Y:S01]  /*6b250*/  IMAD.MOV.U32 R8, RZ, RZ, R11 ;  /* 0x000000ffff087224 */ /* 0x000fe200078e000b */
[----:B----4-:R0:W-:Y:S04]  /*6b260*/  STL.64 [R1+0x3538], R26 ;  /* 0x0035381a01007387 */ /* 0x0101e80000100a00 */
[----:B--2---:R1:W-:Y:S01]  /*6b270*/  STL.64 [R1+0x3530], R24 ;  /* 0x0035301801007387 */ /* 0x0043e20000100a00 */
[----:B0-----:R-:W-:Y:S02]  /*6b280*/  IMAD.MOV.U32 R26, RZ, RZ, R9 ;  /* 0x000000ffff1a7224 */ /* 0x001fe400078e0009 */
[----:B------:R-:W-:Y:S02]  /*6b290*/  IMAD.MOV.U32 R27, RZ, RZ, R8 ;  /* 0x000000ffff1b7224 */ /* 0x000fe400078e0008 */
[----:B-1----:R-:W-:-:S02]  /*6b2a0*/  IMAD.MOV.U32 R24, RZ, RZ, R7 ;  /* 0x000000ffff187224 */ /* 0x002fc400078e0007 */
[----:B------:R-:W-:Y:S01]  /*6b2b0*/  IMAD.MOV.U32 R25, RZ, RZ, R6 ;  /* 0x000000ffff197224 */ /* 0x000fe200078e0006 */
[----:B------:R-:W-:Y:S04]  /*6b2c0*/  STL.64 [R1+0x3550], R26 ;  /* 0x0035501a01007387 */ /* 0x000fe80000100a00 */
[----:B------:R-:W-:Y:S04]  /*6b2d0*/  STL.64 [R1+0x3568], R24 ;  /* 0x0035681801007387 */ /* 0x000fe80000100a00 */
[----:B------:R-:W-:Y:S04]  /*6b2e0*/  STL.64 [R1+0x3518], R22 ;  /* 0x0035181601007387 */ /* 0x000fe80000100a00 */
[----:B------:R0:W-:Y:S04]  /*6b2f0*/  STL.64 [R1+0x3510], R20 ;  /* 0x0035101401007387 */ /* 0x0001e80000100a00 */
[----:B0-----:R-:W2:Y:S04]  /*6b300*/  LDL.LU R20, [R1+0xee0] ;  /* 0x000ee00001147983 */ /* 0x001ea80000300800 */
[----:B------:R-:W2:Y:S04]  /*6b310*/  LDL.LU R21, [R1+0xee4] ;  /* 0x000ee40001157983 */ /* 0x000ea80000300800 */
[----:B------:R-:W4:Y:S01]  /*6b320*/  LDL.LU R22, [R1+0xee8] ;  /* 0x000ee80001167983 */ /* 0x000f220000300800 */
[----:B------:R-:W-:-:S02]  /*6b330*/  IMAD.MOV.U32 R26, RZ, RZ, R5 ;  /* 0x000000ffff1a7224 */ /* 0x000fc400078e0005 */
[----:B------:R-:W-:Y:S02]  /*6b340*/  IMAD.MOV.U32 R27, RZ, RZ, R4 ;  /* 0x000000ffff1b7224 */ /* 0x000fe400078e0004 */
[----:B------:R-:W-:Y:S02]  /*6b350*/  IMAD.MOV.U32 R23, RZ, RZ, R0 ;  /* 0x000000ffff177224 */ /* 0x000fe400078e0000 */
[----:B------:R-:W3:Y:S04]  /*6b360*/  LDL.LU R0, [R1+0x3620] ;  /* 0x0036200001007983 */ /* 0x000ee80000300800 */
[----:B------:R-:W-:Y:S04]  /*6b370*/  STL.64 [R1+0x3580], R26 ;  /* 0x0035801a01007387 */ /* 0x000fe80000100a00 */
[----:B----4-:R-:W-:Y:S04]  /*6b380*/  STL.64 [R1+0x3548], R22 ;  /* 0x0035481601007387 */ /* 0x010fe80000100a00 */
[----:B--2---:R0:W-:Y:S04]  /*6b390*/  STL.64 [R1+0x3540], R20 ;  /* 0x0035401401007387 */ /* 0x0041e80000100a00 */
        /* <DEDUP_REMOVED lines=8> */
[----:B0-----:R-:W2:Y:S04]  /*6b420*/  LDL.LU R20, [R1+0xf10] ;  /* 0x000f100001147983 */ /* 0x001ea80000300800 */
[----:B------:R-:W2:Y:S04]  /*6b430*/  LDL.LU R21, [R1+0xf14] ;  /* 0x000f140001157983 */ /* 0x000ea80000300800 */
[----:B------:R-:W4:Y:S01]  /*6b440*/  LDL.LU R22, [R1+0xf18] ;  /* 0x000f180001167983 */ /* 0x000f220000300800 */
[----:B---3--:R-:W-:-:S03]  /*6b450*/  IMAD.MOV.U32 R23, RZ, RZ, R0 ;  /* 0x000000ffff177224 */ /* 0x008fc600078e0000 */
[----:B------:R-:W3:Y:S04]  /*6b460*/  LDL.LU R0, [R1+0x32cc] ;  /* 0x0032cc0001007983 */ /* 0x000ee80000300800 */
[----:B------:R-:W3:Y:S04]  /*6b470*/  LDL.LU R29, [R1+0x32c8] ;  /* 0x0032c800011d7983 */ /* 0x000ee80000300800 */
        /* <DEDUP_REMOVED lines=48> */
[----:B------:R-:W4:Y:S01]  /*6b780*/  LDL.LU R23, [R1+0xf3c] ;  /* 0x000f3c0001177983 */ /* 0x000f220000300800 */
[C---:B------:R-:W-:Y:S03]  /*6b790*/  HMMA.16816.F32 R8, R12.reuse, R18, R8 ;  /* 0x000000120c08723c */ /* 0x040fe60000001808 */
        /* <DEDUP_REMOVED lines=38> */
[----:B0-----:R-:W4:Y:S04]  /*6ba00*/  LDL.LU.64 R26, [R1+0x35d8] ;  /* 0x0035d800011a7983 */ /* 0x001f280000300a00 */
[----:B------:R-:W4:Y:S01]  /*6ba10*/  LDL.LU.64 R24, [R1+0x35d0] ;  /* 0x0035d00001187983 */ /* 0x000f220000300a00 */
[----:B---3--:R-:W-:Y:S01]  /*6ba20*/  IMAD R29, R29, 0x100, R0 ;  /* 0x000001001d1d7824 */ /* 0x008fe200078e0200 */
[----:B----4-:R-:W-:-:S15]  /*6ba30*/  HMMA.16816.F32 R24, R12, R4, R24 ;  /* 0x000000040c18723c */ /* 0x010fde0000001818 */
[----:B------:R-:W-:-:S04]  /*6ba40*/  NOP ;  /* 0x0000000000007918 */ /* 0x000fc80000000000 */
[----:B------:R-:W-:Y:S04]  /*6ba50*/  STL.64 [R1+0xf40], R24 ;  /* 0x000f401801007387 */ /* 0x000fe80000100a00 */
[----:B------:R0:W-:Y:S04]  /*6ba60*/  STL.64 [R1+0xf48], R26 ;  /* 0x000f481a01007387 */ /* 0x0001e80000100a00 */
[----:B0-----:R-:W2:Y:S04]  /*6ba70*/  LDL.LU.64 R26, [R1+0x35c8] ;  /* 0x0035c800011a7983 */ /* 0x001ea80000300a00 */
[----:B------:R-:W3:Y:S04]  /*6ba80*/  LDL.LU.64 R24, [R1+0x35c0] ;  /* 0x0035c00001187983 */ /* 0x000ee80000300a00 */
[----:B------:R-:W4:Y:S01]  /*6ba90*/  LDL.LU R0, [R1+0x35bc] ;  /* 0x0035bc0001007983 */ /* 0x000f220000300800 */
[----:B--2---:R-:W-:-:S02]  /*6baa0*/  IMAD R27, R27, 0x100, R2 ;  /* 0x000001001b1b7824 */ /* 0x004fc400078e0202 */
[----:B----4-:R-:W-:Y:S02]  /*6bab0*/  IMAD R0, R0, 0x100, R28 ;  /* 0x0000010000007824 */ /* 0x010fe400078e021c */
[----:B------:R-:W-:Y:S01]  /*6bac0*/  IMAD R26, R26, 0x100, R3 ;  /* 0x000001001a1a7824 */ /* 0x000fe200078e0203 */
[----:B------:R-:W2:Y:S04]  /*6bad0*/  LDL.LU R28, [R1+0x35b8] ;  /* 0x0035b800011c7983 */ /* 0x000ea80000300800 */
[----:B------:R-:W4:Y:S04]  /*6bae0*/  LDL.LU R2, [R1+0x35b4] ;  /* 0x0035b40001027983 */ /* 0x000f280000300800 */
[----:B------:R-:W4:Y:S02]  /*6baf0*/  LDL.LU R3, [R1+0x35b0] ;  /* 0x0035b00001037983 */ /* 0x000f240000300800 */
[----:B----4-:R-:W-:Y:S02]  /*6bb00*/  HMMA.16816.F32 R12, R12, R2, R20 ;  /* 0x000000020c0c723c */ /* 0x010fe40000001814 */
[----:B------:R-:W3:Y:S04]  /*6bb10*/  LDL.LU.64 R22, [R1+0x35a8] ;  /* 0x0035a80001167983 */ /* 0x000ee80000300a00 */
[----:B------:R-:W3:-:S13]  /*6bb20*/  LDL.LU.64 R20, [R1+0x35a0] ;  /* 0x0035a00001147983 */ /* 0x000eda0000300a00 */
[----:B------:R0:W-:Y:S04]  /*6bb30*/  STL.64 [R1+0x2d0], R12 ;  /* 0x0002d00c01007387 */ /* 0x0001e80000100a00 */
[----:B------:R1:W-:Y:S01]  /*6bb40*/  STL.64 [R1+0x2d8], R14 ;  /* 0x0002d80e01007387 */ /* 0x0003e20000100a00 */
[----:B0-----:R-:W-:Y:S02]  /*6bb50*/  F2FP.F16.E4M3.UNPACK_B R12, R29 ;  /* 0x0000001dff0c723e */ /* 0x001fe400020006ff */
[----:B------:R-:W-:Y:S02]  /*6bb60*/  F2FP.F16.E4M3.UNPACK_B R13, R0 ;  /* 0x00000000ff0d723e */ /* 0x000fe400020006ff */
[----:B-1----:R-:W-:Y:S02]  /*6bb70*/  F2FP.F16.E4M3.UNPACK_B R14, R27 ;  /* 0x0000001bff0e723e */ /* 0x002fe400020006ff */
[----:B------:R-:W-:Y:S01]  /*6bb80*/  F2FP.F16.E4M3.UNPACK_B R15, R26 ;  /* 0x0000001aff0f723e */ /* 0x000fe200020006ff */
[----:B------:R-:W2:Y:S04]  /*6bb90*/  LDL.LU R29, [R1+0x359c] ;  /* 0x00359c00011d7983 */ /* 0x000ea80000300800 */
[----:B------:R-:W4:Y:S02]  /*6bba0*/  LDL.LU R0, [R1+0x3598] ;  /* 0x0035980001007983 */ /* 0x000f240000300800 */
        /* <DEDUP_REMOVED lines=30> */
[----:B------:R-:W2:Y:S01]  /*6bd90*/  LDL.LU.64 R24, [R1+0x3520] ;  /* 0x0035200001187983 */ /* 0x000ea20000300a00 */
        /* <DEDUP_REMOVED lines=16> */
[----:B0-----:R-:W2:Y:S04]  /*6bea0*/  LDL.LU.64 R18, [R1+0x34f8] ;  /* 0x0034f80001127983 */ /* 0x001ea80000300a00 */
[----:B------:R-:W3:Y:S04]  /*6beb0*/  LDL.LU.64 R16, [R1+0x34f0] ;  /* 0x0034f00001107983 */ /* 0x000ee80000300a00 */
        /* <DEDUP_REMOVED lines=18> */
[----:B------:R-:W-:Y:S04]  /*6bfe0*/  STL [R1+0x425c], R2 ;  /* 0x00425c0201007387 */ /* 0x000fe80000100800 */
[----:B------:R-:W-:Y:S04]  /*6bff0*/  STL [R1+0x4258], R3 ;  /* 0x0042580301007387 */ /* 0x000fe80000100800 */
[----:B------:R-:W-:Y:S04]  /*6c000*/  STL [R1+0x423c], R28 ;  /* 0x00423c1c01007387 */ /* 0x000fe80000100800 */
[----:B------:R-:W-:Y:S04]  /*6c010*/  STL [R1+0x4238], R29 ;  /* 0x0042381d01007387 */ /* 0x000fe80000100800 */
[----:B------:R-:W-:Y:S04]  /*6c020*/  STL.64 [R1+0x41e0], R26 ;  /* 0x0041e01a01007387 */ /* 0x000fe80000100a00 */
[----:B------:R0:W-:Y:S04]  /*6c030*/  STL.64 [R1+0x41d8], R24 ;  /* 0x0041d81801007387 */ /* 0x0001e80000100a00 */
[----:B0-----:R-:W3:Y:S04]  /*6c040*/  LDL.LU R24, [R1+0xe70] ;  /* 0x000e700001187983 */ /* 0x001ee80000300800 */
[----:B------:R-:W3:Y:S04]  /*6c050*/  LDL.LU R25, [R1+0xe74] ;  /* 0x000e740001197983 */ /* 0x000ee80000300800 */
[----:B------:R-:W3:Y:S04]  /*6c060*/  LDL.LU R26, [R1+0xe78] ;  /* 0x000e7800011a7983 */ /* 0x000ee80000300800 */
[----:B------:R-:W3:Y:S04]  /*6c070*/  LDL.LU R27, [R1+0xe7c] ;  /* 0x000e7c00011b7983 */ /* 0x000ee80000300800 */
[----:B----4-:R-:W-:Y:S01]  /*6c080*/  STL [R1+0x34f0], R0 ;  /* 0x0034f00001007387 */ /* 0x010fe20000100800 */
        /* <DEDUP_REMOVED lines=23> */
[----:B------:R-:W2:Y:S04]  /*6c200*/  LDL.LU.64 R4, [R1+0x4288] ;  /* 0x0042880001047983 */ /* 0x000ea80000300a00 */
[----:B------:R-:W-:Y:S04]  /*6c210*/  STL [R1+0x41b0], R17 ;  /* 0x0041b01101007387 */ /* 0x000fe80000100800 */
[----:B------:R-:W-:Y:S04]  /*6c220*/  STL.64 [R1+0x4230], R18 ;  /* 0x0042301201007387 */ /* 0x000fe80000100a00 */
[----:B------:R3:W-:Y:S01]  /*6c230*/  STL [R1+0x4228], R16 ;  /* 0x0042281001007387 */ /* 0x0007e20000100800 */
[C---:B----4-:R-:W-:Y:S08]  /*6c240*/  HMMA.16816.F32 R20, R12.reuse, R10, R20 ;  /* 0x0000000a0c14723c */ /* 0x050ff00000001814 */
[C---:B---3--:R-:W-:Y:S01]  /*6c250*/  HMMA.16816.F32 R16, R12.reuse, R8, R24 ;  /* 0x000000080c10723c */ /* 0x048fe20000001818 */
[----:B------:R-:W3:Y:S10]  /*6c260*/  LDL R26, [R1] ;  /* 0x00000000011a7983 */ /* 0x000ef40000100800 */
[----:B------:R0:W-:Y:S04]  /*6c270*/  STL.64 [R1+0xe80], R20 ;  /* 0x000e801401007387 */ /* 0x0001e80000100a00 */
[----:B------:R1:W-:Y:S04]  /*6c280*/  STL.64 [R1+0xe88], R22 ;  /* 0x000e881601007387 */ /* 0x0003e80000100a00 */
[----:B------:R-:W-:Y:S04]  /*6c290*/  STL.64 [R1+0xe70], R16 ;  /* 0x000e701001007387 */ /* 0x000fe80000100a00 */
[----:B------:R-:W-:Y:S04]  /*6c2a0*/  STL.64 [R1+0xe78], R18 ;  /* 0x000e781201007387 */ /* 0x000fe80000100a00 */
[----:B------:R-:W3:Y:S04]  /*6c2b0*/  LDL R27, [R1+0x4] ;  /* 0x00000400011b7983 */ /* 0x000ee80000100800 */
[----:B---3--:R-:W-:Y:S04]  /*6c2c0*/  STL.64 [R1+0x41f8], R26 ;  /* 0x0041f81a01007387 */ /* 0x008fe80000100a00 */
[----:B0-----:R-:W3:Y:S04]  /*6c2d0*/  LDL.LU R20, [R1+0xe10] ;  /* 0x000e100001147983 */ /* 0x001ee80000300800 */
[----:B------:R-:W3:Y:S04]  /*6c2e0*/  LDL.LU R21, [R1+0xe14] ;  /* 0x000e140001157983 */ /* 0x000ee80000300800 */
[----:B-1----:R-:W4:Y:S04]  /*6c2f0*/  LDL.LU R22, [R1+0xe18] ;  /* 0x000e180001167983 */ /* 0x002f280000300800 */
[----:B------:R-:W4:Y:S04]  /*6c300*/  LDL.LU R23, [R1+0xe1c] ;  /* 0x000e1c0001177983 */ /* 0x000f280000300800 */
[----:B----4-:R-:W-:Y:S04]  /*6c310*/  STL.64 [R1+0x4208], R22 ;  /* 0x0042081601007387 */ /* 0x010fe80000100a00 */
[----:B---3--:R0:W-:Y:S04]  /*6c320*/  STL.64 [R1+0x4200], R20 ;  /* 0x0042001401007387 */ /* 0x0081e80000100a00 */
[----:B------:R-:W3:Y:S04]  /*6c330*/  LDL R24, [R1+0x8] ;  /* 0x0000080001187983 */ /* 0x000ee80000100800 */
[----:B------:R-:W3:Y:S04]  /*6c340*/  LDL R25, [R1+0xc] ;  /* 0x00000c0001197983 */ /* 0x000ee80000100800 */
[----:B---3--:R-:W-:Y:S04]  /*6c350*/  STL.64 [R1+0x4210], R24 ;  /* 0x0042101801007387 */ /* 0x008fe80000100a00 */
        /* <DEDUP_REMOVED lines=38> */
[----:B------:R-:W3:Y:S01]  /*6c5c0*/  LDL R26, [R1+0x10] ;  /* 0x00001000011a7983 */ /* 0x000ee20000100800 */
[C---:B--2---:R-:W-:Y:S03]  /*6c5d0*/  HMMA.16816.F32 R16, R12.reuse, R6, R16 ;  /* 0x000000060c10723c */ /* 0x044fe60000001810 */
[----:B---3--:R0:W-:Y:S04]  /*6c5e0*/  STL [R1+0x4240], R26 ;  /* 0x0042401a01007387 */ /* 0x0081e80000100800 */
[----:B0-----:R-:W2:Y:S04]  /*6c5f0*/  LDL.LU R26, [R1+0x32e8] ;  /* 0x0032e800011a7983 */ /* 0x001ea80000300800 */
[----:B------:R-:W3:Y:S04]  /*6c600*/  LDL R27, [R1+0x14] ;  /* 0x00001400011b7983 */ /* 0x000ee80000100800 */
[----:B------:R-:W3:Y:S04]  /*6c610*/  LDL.LU R20, [R1+0xe30] ;  /* 0x000e300001147983 */ /* 0x000ee80000300800 */
[----:B------:R-:W3:Y:S04]  /*6c620*/  LDL.LU R21, [R1+0xe34] ;  /* 0x000e340001157983 */ /* 0x000ee80000300800 */
        /* <DEDUP_REMOVED lines=10> */
[----:B0-----:R-:W3:Y:S04]  /*6c6d0*/  LDL.LU.64 R18, [R1+0x4280] ;  /* 0x0042800001127983 */ /* 0x001ee80000300a00 */
[----:B------:R-:W3:Y:S01]  /*6c6e0*/  LDL.LU.64 R16, [R1+0x4278] ;  /* 0x0042780001107983 */ /* 0x000ee20000300a00 */
[----:B--2---:R-:W-:Y:S01]  /*6c6f0*/  IMAD R26, R26, 0x100, R28 ;  /* 0x000001001a1a7824 */ /* 0x004fe200078e021c */
[----:B---3--:R-:W-:-:S15]  /*6c700*/  HMMA.16816.F32 R16, R12, R4, R16 ;  /* 0x000000040c10723c */ /* 0x008fde0000001810 */
        /* <DEDUP_REMOVED lines=24> */
[----:B------:R-:W-:Y:S01]  /*6c890*/  F2FP.F16.E4M3.UNPACK_B R13, R28 ;  /* 0x0000001cff0d723e */ /* 0x000fe200020006ff */
[----:B------:R-:W3:Y:S01]  /*6c8a0*/  LDL.LU R26, [R1+0x4240] ;  /* 0x00424000011a7983 */ /* 0x000ee20000300800 */
[----:B-1----:R-:W-:Y:S02]  /*6c8b0*/  F2FP.F16.E4M3.UNPACK_B R14, R29 ;  /* 0x0000001dff0e723e */ /* 0x002fe400020006ff */
[----:B------:R-:W-:Y:S01]  /*6c8c0*/  F2FP.F16.E4M3.UNPACK_B R15, R0 ;  /* 0x00000000ff0f723e */ /* 0x000fe200020006ff */
[----:B------:R-:W3:Y:S04]  /*6c8d0*/  LDL.LU R28, [R1+0x423c] ;  /* 0x00423c00011c7983 */ /* 0x000ee80000300800 */
[----:B------:R-:W3:Y:S02]  /*6c8e0*/  LDL.LU R29, [R1+0x4238] ;  /* 0x00423800011d7983 */ /* 0x000ee40000300800 */
[----:B--2---:R-:W-:-:S15]  /*6c8f0*/  HMMA.16816.F32 R16, R12, R24, R16 ;  /* 0x000000180c10723c */ /* 0x004fde0000001810 */
        /* <DEDUP_REMOVED lines=170> */
[----:B------:R-:W-:Y:S01]  /*6d3a0*/  IMAD R4, R20, 0x100, R11 ;  /* 0x0000010014047824 */ /* 0x000fe200078e020b */
[----:B------:R-:W-:Y:S01]  /*6d3b0*/  STL [R1+0x408c], R2 ;  /* 0x00408c0201007387 */ /* 0x000fe20000100800 */
[----:B------:R-:W-:-:S03]  /*6d3c0*/  IMAD R0, R0, 0x100, R21 ;  /* 0x0000010000007824 */ /* 0x000fc600078e0215 */
        /* <DEDUP_REMOVED lines=26> */
[----:B0-----:R-:W2:Y:S04]  /*6d570*/  LDL R6, [R1+0x8] ;  /* 0x0000080001067983 */ /* 0x001ea80000100800 */
[----:B------:R-:W2:Y:S04]  /*6d580*/  LDL R7, [R1+0xc] ;  /* 0x00000c0001077983 */ /* 0x000ea80000100800 */
[----:B------:R-:W2:Y:S04]  /*6d590*/  LDL.64 R28, [R1] ;  /* 0x00000000011c7983 */ /* 0x000ea80000100a00 */
        /* <DEDUP_REMOVED lines=39> */
[----:B------:R0:W-:Y:S04]  /*6d810*/  STL [R1+0x4094], R2 ;  /* 0x0040940201007387 */ /* 0x0001e80000100800 */
[----:B------:R-:W3:Y:S04]  /*6d820*/  LDL.LU.64 R26, [R1+0x4138] ;  /* 0x00413800011a7983 */ /* 0x000ee80000300a00 */
[----:B------:R-:W3:Y:S04]  /*6d830*/  LDL.LU.64 R24, [R1+0x4130] ;  /* 0x0041300001187983 */ /* 0x000ee80000300a00 */
[----:B------:R1:W-:Y:S04]  /*6d840*/  STL.64 [R1+0xd30], R4 ;  /* 0x000d300401007387 */ /* 0x0003e80000100a00 */
[----:B------:R4:W-:Y:S01]  /*6d850*/  STL.64 [R1+0xd38], R6 ;  /* 0x000d380601007387 */ /* 0x0009e20000100a00 */
[----:B0-----:R-:W-:-:S03]  /*6d860*/  IMAD.MOV.U32 R2, RZ, RZ, R28 ;  /* 0x000000ffff027224 */ /* 0x001fc600078e001c */
[----:B-1----:R-:W2:Y:S04]  /*6d870*/  LDL.LU R4, [R1+0xca0] ;  /* 0x000ca00001047983 */ /* 0x002ea80000300800 */
[----:B------:R-:W2:Y:S04]  /*6d880*/  LDL.LU R5, [R1+0xca4] ;  /* 0x000ca40001057983 */ /* 0x000ea80000300800 */
[----:B----4-:R-:W4:Y:S04]  /*6d890*/  LDL.LU R6, [R1+0xca8] ;  /* 0x000ca80001067983 */ /* 0x010f280000300800 */
[----:B------:R-:W4:Y:S01]  /*6d8a0*/  LDL.LU R7, [R1+0xcac] ;  /* 0x000cac0001077983 */ /* 0x000f220000300800 */
        /* <DEDUP_REMOVED lines=12> */
[----:B0-----:R-:W3:Y:S04]  /*6d970*/  LDL.LU.64 R26, [R1+0x4110] ;  /* 0x00411000011a7983 */ /* 0x001ee80000300a00 */
[----:B------:R-:W2:Y:S04]  /*6d980*/  LDL.LU.64 R24, [R1+0x4108] ;  /* 0x0041080001187983 */ /* 0x000ea80000300a00 */
[----:B------:R0:W-:Y:S04]  /*6d990*/  STL [R1+0x4074], R28 ;  /* 0x0040741c01007387 */ /* 0x0001e80000100800 */
[----:B0-----:R-:W2:Y:S04]  /*6d9a0*/  LDL.LU R28, [R1+0x3328] ;  /* 0x00332800011c7983 */ /* 0x001ea80000300800 */
[----:B------:R0:W-:Y:S04]  /*6d9b0*/  STL [R1+0x4070], R29 ;  /* 0x0040701d01007387 */ /* 0x0001e80000100800 */
[----:B0-----:R-:W2:Y:S01]  /*6d9c0*/  LDL.LU R29, [R1+0x332c] ;  /* 0x00332c00011d7983 */ /* 0x001ea20000300800 */
        /* <DEDUP_REMOVED lines=58> */
[----:B0-----:R-:W3:Y:S04]  /*6dd70*/  LDL.LU.64 R6, [R1+0x40a0] ;  /* 0x0040a00001067983 */ /* 0x001ee80000300a00 */
[----:B------:R-:W4:Y:S01]  /*6dd80*/  LDL.LU.64 R4, [R1+0x4098] ;  /* 0x0040980001047983 */ /* 0x000f220000300a00 */
[----:B--2---:R-:W-:Y:S03]  /*6dd90*/  HMMA.16816.F32 R16, R12, R8, R16 ;  /* 0x000000080c10723c */ /* 0x004fe60000001810 */
[----:B------:R-:W-:Y:S04]  /*6dda0*/  STL.64 [R1+0x3fc8], R10 ;  /* 0x003fc80a01007387 */ /* 0x000fe80000100a00 */
[----:B------:R-:W-:-:S12]  /*6ddb0*/  STL.64 [R1+0x3fc0], R8 ;  /* 0x003fc00801007387 */ /* 0x000fd80000100a00 */
[----:B------:R-:W-:Y:S04]  /*6ddc0*/  STL.64 [R1+0xc90], R16 ;  /* 0x000c901001007387 */ /* 0x000fe80000100a00 */
[----:B------:R3:W-:Y:S04]  /*6ddd0*/  STL.64 [R1+0xc98], R18 ;  /* 0x000c981201007387 */ /* 0x0007e80000100a00 */
[----:B------:R-:W-:Y:S01]  /*6dde0*/  STL [R1+0x4090], R15 ;  /* 0x0040900f01007387 */ /* 0x000fe20000100800 */
[C---:B---3--:R-:W-:Y:S08]  /*6ddf0*/  HMMA.16816.F32 R16, R12.reuse, R6, R20 ;  /* 0x000000060c10723c */ /* 0x048ff00000001814 */
[----:B----4-:R-:W-:Y:S11]  /*6de00*/  HMMA.16816.F32 R8, R12, R4, R24 ;  /* 0x000000040c08723c */ /* 0x010ff60000001818 */
        /* <DEDUP_REMOVED lines=19> */
[----:B0-----:R-:W-:-:S02]  /*6df40*/  IMAD.MOV.U32 R22, RZ, RZ, R2 ;  /* 0x000000ffff167224 */ /* 0x001fc400078e0002 */
[----:B------:R-:W-:Y:S01]  /*6df50*/  IMAD.MOV.U32 R23, RZ, RZ, R3 ;  /* 0x000000ffff177224 */ /* 0x000fe200078e0003 */
[----:B---3--:R-:W-:Y:S04]  /*6df60*/  STL.64 [R1+0x4028], R26 ;  /* 0x0040281a01007387 */ /* 0x008fe80000100a00 */
[----:B--2---:R-:W-:Y:S04]  /*6df70*/  STL.64 [R1+0x4020], R24 ;  /* 0x0040201801007387 */ /* 0x004fe80000100a00 */
[----:B------:R-:W2:Y:S04]  /*6df80*/  LDL.LU R2, [R1+0x4094] ;  /* 0x0040940001027983 */ /* 0x000ea80000300800 */
[----:B-1----:R-:W3:Y:S04]  /*6df90*/  LDL.64 R20, [R1+0x8] ;  /* 0x0000080001147983 */ /* 0x002ee80000100a00 */
[----:B------:R0:W-:Y:S02]  /*6dfa0*/  STL.64 [R1+0x4048], R22 ;  /* 0x0040481601007387 */ /* 0x0001e40000100a00 */
[----:B0-----:R-:W-:-:S02]  /*6dfb0*/  IMAD.MOV.U32 R23, RZ, RZ, R0 ;  /* 0x000000ffff177224 */ /* 0x001fc400078e0000 */
[----:B---3--:R-:W-:Y:S04]  /*6dfc0*/  STL.64 [R1+0x4040], R20 ;  /* 0x0040401401007387 */ /* 0x008fe80000100a00 */
[----:B------:R-:W3:Y:S04]  /*6dfd0*/  LDL.LU R24, [R1+0xc30] ;  /* 0x000c300001187983 */ /* 0x000ee80000300800 */
[----:B------:R-:W3:Y:S01]  /*6dfe0*/  LDL.LU R25, [R1+0xc34] ;  /* 0x000c340001197983 */ /* 0x000ee20000300800 */
[----:B--2---:R-:W-:-:S03]  /*6dff0*/  IMAD.MOV.U32 R22, RZ, RZ, R2 ;  /* 0x000000ffff167224 */ /* 0x004fc600078e0002 */
        /* <DEDUP_REMOVED lines=20> */
[----:B---3--:R0:W-:Y:S04]  /*6e140*/  STL.64 [R1+0x4030], R24 ;  /* 0x0040301801007387 */ /* 0x0081e80000100a00 */
[----:B0-----:R-:W3:Y:S04]  /*6e150*/  LDL.LU R24, [R1+0xc40] ;  /* 0x000c400001187983 */ /* 0x001ee80000300800 */
[----:B------:R-:W3:Y:S04]  /*6e160*/  LDL.LU R25, [R1+0xc44] ;  /* 0x000c440001197983 */ /* 0x000ee80000300800 */
[----:B------:R-:W2:Y:S04]  /*6e170*/  LDL.LU R26, [R1+0xc48] ;  /* 0x000c4800011a7983 */ /* 0x000ea80000300800 */
[----:B------:R-:W2:Y:S01]  /*6e180*/  LDL.LU R27, [R1+0xc4c] ;  /* 0x000c4c00011b7983 */ /* 0x000ea20000300800 */
[----:B----4-:R-:W-:-:S02]  /*6e190*/  IMAD R28, R28, 0x100, R15 ;  /* 0x000001001c1c7824 */ /* 0x010fc400078e020f */
[----:B------:R-:W-:Y:S02]  /*6e1a0*/  IMAD R29, R29, 0x100, R2 ;  /* 0x000001001d1d7824 */ /* 0x000fe400078e0202 */
        /* <DEDUP_REMOVED lines=37> */
[----:B------:R-:W3:Y:S01]  /*6e400*/  LDL.LU R4, [R1+0x4060] ;  /* 0x0040600001047983 */ /* 0x000ee20000300800 */
[----:B------:R-:W-:-:S02]  /*6e410*/  IMAD.MOV.U32 R5, RZ, RZ, R20 ;  /* 0x000000ffff057224 */ /* 0x000fc400078e0014 */
[C---:B------:R-:W-:Y:S01]  /*6e420*/  HMMA.16816.F32 R20, R12.reuse, R22, R24 ;  /* 0x000000160c14723c */ /* 0x040fe20000001818 */
        /* <DEDUP_REMOVED lines=35> */
[C---:B--2---:R-:W-:Y:S08]  /*6e660*/  HMMA.16816.F32 R16, R12.reuse, R26, R16 ;  /* 0x0000001a0c10723c */ /* 0x044ff00000001810 */
[----:B---3--:R-:W-:Y:S11]  /*6e670*/  HMMA.16816.F32 R20, R12, R24, R20 ;  /* 0x000000180c14723c */ /* 0x008ff60000001814 */
        /* <DEDUP_REMOVED lines=20> */
[----:B----4-:R-:W-:-:S15]  /*6e7c0*/  HMMA.16816.F32 R4, R12, R20, R8 ;  /* 0x000000140c04723c */ /* 0x010fde0000001808 */
[----:B------:R-:W-:-:S04]  /*6e7d0*/  NOP ;  /* 0x0000000000007918 */ /* 0x000fc80000000000 */
[----:B------:R0:W-:Y:S04]  /*6e7e0*/  STL.64 [R1+0xbe0], R4 ;  /* 0x000be00401007387 */ /* 0x0001e80000100a00 */
[----:B------:R1:W-:Y:S04]  /*6e7f0*/  STL.64 [R1+0xbe8], R6 ;  /* 0x000be80601007387 */ /* 0x0003e80000100a00 */
[----:B--2---:R-:W-:Y:S04]  /*6e800*/  STL [R1+0x3f74], R24 ;  /* 0x003f741801007387 */ /* 0x004fe80000100800 */
[----:B------:R-:W2:Y:S04]  /*6e810*/  LDL.LU R25, [R1+0x294] ;  /* 0x0002940001197983 */ /* 0x000ea80000300800 */
[----:B------:R-:W3:Y:S04]  /*6e820*/  LDL.LU R26, [R1+0x298] ;  /* 0x00029800011a7983 */ /* 0x000ee80000300800 */
[----:B------:R-:W3:Y:S04]  /*6e830*/  LDL.LU R27, [R1+0x29c] ;  /* 0x00029c00011b7983 */ /* 0x000ee80000300800 */
[----:B0-----:R-:W4:Y:S04]  /*6e840*/  LDL.LU R4, [R1+0xba0] ;  /* 0x000ba00001047983 */ /* 0x001f280000300800 */
[----:B------:R-:W4:Y:S04]  /*6e850*/  LDL.LU R5, [R1+0xba4] ;  /* 0x000ba40001057983 */ /* 0x000f280000300800 */
        /* <DEDUP_REMOVED lines=110> */
[----:B------:R-:W-:Y:S01]  /*6ef40*/  F2FP.F16.E4M3.UNPACK_B R13, R9 ;  /* 0x00000009ff0d723e */ /* 0x000fe200020006ff */
[----:B------:R-:W3:Y:S01]  /*6ef50*/  LDL.LU R29, [R1+0x3f50] ;  /* 0x003f5000011d7983 */ /* 0x000ee20000300800 */
[----:B-1----:R-:W-:Y:S02]  /*6ef60*/  F2FP.F16.E4M3.UNPACK_B R14, R8 ;  /* 0x00000008ff0e723e */ /* 0x002fe400020006ff */
[----:B------:R-:W-:-:S07]  /*6ef70*/  F2FP.F16.E4M3.UNPACK_B R15, R0 ;  /* 0x00000000ff0f723e */ /* 0x000fce00020006ff */
        /* <DEDUP_REMOVED lines=154> */
[----:B------:R0:W-:Y:S10]  /*6f920*/  STL.64 [R1+0x3dd0], R6 ;  /* 0x003dd00601007387 */ /* 0x0001f40000100a00 */
[----:B------:R-:W-:Y:S01]  /*6f930*/  STL.64 [R1+0xaa0], R16 ;  /* 0x000aa01001007387 */ /* 0x000fe20000100a00 */
[----:B0-----:R-:W-:-:S03]  /*6f940*/  IMAD R6, R25, 0x100, R24 ;  /* 0x0000010019067824 */ /* 0x001fc600078e0218 */
[----:B------:R-:W-:Y:S04]  /*6f950*/  STL.64 [R1+0xaa8], R18 ;  /* 0x000aa81201007387 */ /* 0x000fe80000100a00 */
[----:B------:R0:W-:Y:S04]  /*6f960*/  STL.64 [R1+0x3dc8], R4 ;  /* 0x003dc80401007387 */ /* 0x0001e80000100a00 */
[----:B------:R-:W-:Y:S04]  /*6f970*/  STL.64 [R1+0xa90], R8 ;  /* 0x000a900801007387 */ /* 0x000fe80000100a00 */
[----:B------:R-:W-:Y:S01]  /*6f980*/  STL.64 [R1+0xa98], R10 ;  /* 0x000a980a01007387 */ /* 0x000fe20000100a00 */
[----:B0-----:R-:W-:-:S02]  /*6f990*/  IMAD R5, R27, 0x100, R26 ;  /* 0x000001001b057824 */ /* 0x001fc400078e021a */
[----:B------:R-:W-:Y:S01]  /*6f9a0*/  IMAD R4, R29, 0x100, R28 ;  /* 0x000001001d047824 */ /* 0x000fe200078e021c */
[----:B------:R0:W-:Y:S04]  /*6f9b0*/  STL [R1+0x100], R6 ;  /* 0x0001000601007387 */ /* 0x0001e80000100800 */
[----:B------:R-:W2:Y:S04]  /*6f9c0*/  LDL.LU R20, [R1+0xa20] ;  /* 0x000a200001147983 */ /* 0x000ea80000300800 */
        /* <DEDUP_REMOVED lines=10> */
[----:B0-----:R-:W2:Y:S04]  /*6fa70*/  LDL.64 R6, [R1+0x8] ;  /* 0x0000080001067983 */ /* 0x001ea80000100a00 */
        /* <DEDUP_REMOVED lines=164> */
[----:B------:R-:W-:-:S03]  /*704c0*/  IMAD.MOV.U32 R3, RZ, RZ, R7 ;  /* 0x000000ffff037224 */ /* 0x000fc600078e0007 */
[----:B----4-:R-:W-:Y:S04]  /*704d0*/  STL.64 [R1+0x3d58], R26 ;  /* 0x003d581a01007387 */ /* 0x010fe80000100a00 */
[----:B--2---:R0:W-:Y:S04]  /*704e0*/  STL.64 [R1+0x3d50], R24 ;  /* 0x003d501801007387 */ /* 0x0041e80000100a00 */
[----:B-1----:R-:W2:Y:S01]  /*704f0*/  LDL.64 R22, [R1+0x10] ;  /* 0x0000100001167983 */ /* 0x002ea20000100a00 */
[----:B------:R-:W-:Y:S02]  /*70500*/  IMAD.MOV.U32 R20, RZ, RZ, R4 ;  /* 0x000000ffff147224 */ /* 0x000fe400078e0004 */
[----:B------:R-:W-:Y:S01]  /*70510*/  IMAD.MOV.U32 R21, RZ, RZ, R3 ;  /* 0x000000ffff157224 */ /* 0x000fe200078e0003 */
        /* <DEDUP_REMOVED lines=93> */
[----:B--2---:R-:W-:-:S03]  /*70af0*/  IMAD R29, R29, 0x100, R22 ;  /* 0x000001001d1d7824 */ /* 0x004fc600078e0216 */
[----:B------:R-:W2:Y:S01]  /*70b00*/  LDL.LU R22, [R1+0x3da4] ;  /* 0x003da40001167983 */ /* 0x000ea20000300800 */
[----:B---3--:R-:W-:-:S03]  /*70b10*/  IMAD R21, R21, 0x100, R28 ;  /* 0x0000010015157824 */ /* 0x008fc600078e021c */
        /* <DEDUP_REMOVED lines=13> */
[----:B------:R-:W-:-:S07]  /*70bf0*/  F2FP.F16.E4M3.UNPACK_B R15, R0 ;  /* 0x00000000ff0f723e */ /* 0x000fce00020006ff */
        /* <DEDUP_REMOVED lines=164> */
[----:B------:R-:W-:Y:S04]  /*71640*/  STL.64 [R1+0x8b0], R12 ;  /* 0x0008b00c01007387 */ /* 0x000fe80000100a00 */
[----:B------:R0:W-:Y:S01]  /*71650*/  STL.64 [R1+0x8b8], R14 ;  /* 0x0008b80e01007387 */ /* 0x0001e20000100a00 */
[----:B----4-:R-:W-:-:S02]  /*71660*/  IMAD R8, R8, 0x100, R5 ;  /* 0x0000010008087824 */ /* 0x010fc400078e0205 */
[----:B------:R-:W-:Y:S01]  /*71670*/  IMAD R5, R7, 0x100, R6 ;  /* 0x0000010007057824 */ /* 0x000fe200078e0206 */
[----:B0-----:R-:W-:Y:S02]  /*71680*/  F2FP.F16.E4M3.UNPACK_B R14, R4 ;  /* 0x00000004ff0e723e */ /* 0x001fe400020006ff */
[----:B------:R-:W-:Y:S02]  /*71690*/  F2FP.F16.E4M3.UNPACK_B R12, R8 ;  /* 0x00000008ff0c723e */ /* 0x000fe400020006ff */
[----:B------:R-:W-:Y:S02]  /*716a0*/  F2FP.F16.E4M3.UNPACK_B R13, R5 ;  /* 0x00000005ff0d723e */ /* 0x000fe400020006ff */
        /* <DEDUP_REMOVED lines=64> */
[----:B0-----:R-:W4:Y:S01]  /*71ab0*/  LDL.LU.64 R26, [R1+0x3c80] ;  /* 0x003c8000011a7983 */ /* 0x001f220000300a00 */
[----:B------:R-:W-:-:S03]  /*71ac0*/  IMAD.MOV.U32 R2, RZ, RZ, R6 ;  /* 0x000000ffff027224 */ /* 0x000fc600078e0006 */
[----:B------:R-:W2:Y:S01]  /*71ad0*/  LDL.LU R4, [R1+0x7f0] ;  /* 0x0007f00001047983 */ /* 0x000ea20000300800 */
[----:B------:R-:W-:-:S03]  /*71ae0*/  IMAD.MOV.U32 R3, RZ, RZ, R7 ;  /* 0x000000ffff037224 */ /* 0x000fc600078e0007 */
[----:B------:R-:W2:Y:S04]  /*71af0*/  LDL.LU R5, [R1+0x7f4] ;  /* 0x0007f40001057983 */ /* 0x000ea80000300800 */
        /* <DEDUP_REMOVED lines=122> */
[----:B------:R-:W3:Y:S01]  /*722a0*/  LDL.LU R28, [R1+0x33d4] ;  /* 0x0033d400011c7983 */ /* 0x000ee20000300800 */
[----:B------:R-:W-:-:S03]  /*722b0*/  IMAD.MOV.U32 R7, RZ, RZ, R0 ;  /* 0x000000ffff077224 */ /* 0x000fc600078e0000 */
        /* <DEDUP_REMOVED lines=260> */
[----:B-1----:R-:W-:Y:S01]  /*73300*/  F2FP.F16.E4M3.UNPACK_B R14, R29 ;  /* 0x0000001dff0e723e */ /* 0x002fe200020006ff */
[----:B------:R-:W3:Y:S01]  /*73310*/  LDL.LU R28, [R1+0x3aa4] ;  /* 0x003aa400011c7983 */ /* 0x000ee20000300800 */
[----:B------:R-:W-:-:S03]  /*73320*/  F2FP.F16.E4M3.UNPACK_B R15, R0 ;  /* 0x00000000ff0f723e */ /* 0x000fc600020006ff */
[----:B------:R-:W3:Y:S04]  /*73330*/  LDL.LU R29, [R1+0x3aa0] ;  /* 0x003aa000011d7983 */ /* 0x000ee80000300800 */
        /* <DEDUP_REMOVED lines=157> */
[----:B------:R-:W-:Y:S01]  /*73d10*/  HMMA.16816.F32 R12, R12, R2, R20 ;  /* 0x000000020c0c723c */ /* 0x000fe20000001814 */
[----:B------:R-:W-:-:S02]  /*73d20*/  IMAD R8, R9, 0x100, R8 ;  /* 0x0000010009087824 */ /* 0x000fc400078e0208 */
[----:B------:R0:W-:Y:S04]  /*73d30*/  STL.64 [R1+0x3910], R6 ;  /* 0x0039100601007387 */ /* 0x0001e80000100a00 */
[----:B------:R1:W-:Y:S04]  /*73d40*/  STL.64 [R1+0x3908], R4 ;  /* 0x0039080401007387 */ /* 0x0003e80000100a00 */
[----:B------:R-:W-:Y:S01]  /*73d50*/  STL [R1+0x38fc], R2 ;  /* 0x0038fc0201007387 */ /* 0x000fe20000100800 */
[----:B0-----:R-:W-:-:S03]  /*73d60*/  IMAD R6, R11, 0x100, R10 ;  /* 0x000001000b067824 */ /* 0x001fc600078e020a */
[----:B------:R-:W-:Y:S01]  /*73d70*/  STL [R1+0x38f8], R3 ;  /* 0x0038f80301007387 */ /* 0x000fe20000100800 */
        /* <DEDUP_REMOVED lines=167> */
[C---:B----4-:R-:W-:Y:S02]  /*747f0*/  HMMA.16816.F32 R16, R12.reuse, R6, R20 ;  /* 0x000000060c10723c */ /* 0x050fe40000001814 */
[----:B------:R-:W3:Y:S06]  /*74800*/  LDL.LU R20, [R1+0x480] ;  /* 0x0004800001147983 */ /* 0x000eec0000300800 */
[----:B--2---:R-:W-:Y:S11]  /*74810*/  HMMA.16816.F32 R8, R12, R4, R24 ;  /* 0x000000040c08723c */ /* 0x004ff60000001818 */
[----:B------:R-:W-:Y:S04]  /*74820*/  STL.64 [R1+0x520], R16 ;  /* 0x0005201001007387 */ /* 0x000fe80000100a00 */
[----:B------:R-:W-:Y:S04]  /*74830*/  STL.64 [R1+0x528], R18 ;  /* 0x0005281201007387 */ /* 0x000fe80000100a00 */
        /* <DEDUP_REMOVED lines=8> */
[----:B------:R-:W2:Y:S04]  /*748c0*/  LDL.LU R27, [R1+0x4ac] ;  /* 0x0004ac00011b7983 */ /* 0x000ea80000300800 */
[----:B--2---:R0:W-:Y:S02]  /*748d0*/  STL.64 [R1+0x3888], R26 ;  /* 0x0038881a01007387 */ /* 0x0041e40000100a00 */
[----:B0-----:R-:W-:-:S02]  /*748e0*/  IMAD.MOV.U32 R26, RZ, RZ, R3 ;  /* 0x000000ffff1a7224 */ /* 0x001fc400078e0003 */
[----:B------:R-:W2:Y:S01]  /*748f0*/  LDL.LU R3, [R1+0x3900] ;  /* 0x0039000001037983 */ /* 0x000ea20000300800 */
[----:B------:R-:W-:-:S03]  /*74900*/  IMAD.MOV.U32 R27, RZ, RZ, R2 ;  /* 0x000000ffff1b7224 */ /* 0x000fc600078e0002 */
[----:B------:R-:W2:Y:S04]  /*74910*/  LDL.LU R2, [R1+0x38fc] ;  /* 0x0038fc0001027983 */ /* 0x000ea80000300800 */
[----:B----4-:R-:W-:Y:S04]  /*74920*/  STL.64 [R1+0x3880], R24 ;  /* 0x0038801801007387 */ /* 0x010fe80000100a00 */
[----:B------:R-:W-:Y:S04]  /*74930*/  STL.64 [R1+0x3868], R22 ;  /* 0x0038681601007387 */ /* 0x000fe80000100a00 */
[----:B---3--:R0:W-:Y:S04]  /*74940*/  STL.64 [R1+0x3860], R20 ;  /* 0x0038601401007387 */ /* 0x0081e80000100a00 */
        /* <DEDUP_REMOVED lines=11> */
[----:B------:R-:W2:Y:S01]  /*74a00*/  LDL.LU R8, [R1+0x3428] ;  /* 0x0034280001087983 */ /* 0x000ea20000300800 */
[----:B------:R-:W-:-:S03]  /*74a10*/  IMAD.MOV.U32 R19, RZ, RZ, R0 ;  /* 0x000000ffff137224 */ /* 0x000fc600078e0000 */
[----:B------:R-:W2:Y:S04]  /*74a20*/  LDL.LU R9, [R1+0x3434] ;  /* 0x0034340001097983 */ /* 0x000ea80000300800 */
[----:B------:R-:W2:Y:S04]  /*74a30*/  LDL.LU R10, [R1+0x3430] ;  /* 0x00343000010a7983 */ /* 0x000ea80000300800 */
[----:B------:R-:W2:Y:S04]  /*74a40*/  LDL.LU R11, [R1+0x343c] ;  /* 0x00343c00010b7983 */ /* 0x000ea80000300800 */
        /* <DEDUP_REMOVED lines=31> */
[----:B------:R-:W2:Y:S01]  /*74c40*/  LDL.LU R6, [R1+0x3444] ;  /* 0x0034440001067983 */ /* 0x000ea20000300800 */
[----:B------:R-:W-:-:S03]  /*74c50*/  IMAD R29, R29, 0x100, R11 ;  /* 0x000001001d1d7824 */ /* 0x000fc600078e020b */
[----:B------:R0:W-:Y:S01]  /*74c60*/  STL.64 [R1+0x3818], R4 ;  /* 0x0038180401007387 */ /* 0x0001e20000100a00 */
[----:B------:R-:W-:Y:S01]  /*74c70*/  HMMA.16816.F32 R12, R12, R2, R16 ;  /* 0x000000020c0c723c */ /* 0x000fe20000001810 */
[----:B0-----:R-:W-:Y:S02]  /*74c80*/  IMAD R4, R10, 0x100, R9 ;  /* 0x000001000a047824 */ /* 0x001fe400078e0209 */
        /* <DEDUP_REMOVED lines=14> */
[----:B-1----:R-:W-:Y:S01]  /*74d70*/  F2FP.F16.E4M3.UNPACK_B R14, R29 ;  /* 0x0000001dff0e723e */ /* 0x002fe200020006ff */
[----:B------:R-:W2:Y:S01]  /*74d80*/  LDL.LU R4, [R1+0x440] ;  /* 0x0004400001047983 */ /* 0x000ea20000300800 */
[----:B------:R-:W-:-:S03]  /*74d90*/  F2FP.F16.E4M3.UNPACK_B R15, R0 ;  /* 0x00000000ff0f723e */ /* 0x000fc600020006ff */
        /* <DEDUP_REMOVED lines=61> */
[----:B------:R-:W-:Y:S01]  /*75170*/  STL.64 [R1+0x4a0], R8 ;  /* 0x0004a00801007387 */ /* 0x000fe20000100a00 */
[----:B--2---:R-:W-:Y:S03]  /*75180*/  HMMA.16816.F32 R24, R12, R20, R24 ;  /* 0x000000140c18723c */ /* 0x004fe60000001818 */
[----:B------:R0:W-:Y:S04]  /*75190*/  STL.64 [R1+0x4a8], R10 ;  /* 0x0004a80a01007387 */ /* 0x0001e80000100a00 */
[----:B0-----:R-:W2:Y:S04]  /*751a0*/  LDL.LU.64 R10, [R1+0x3848] ;  /* 0x00384800010a7983 */ /* 0x001ea80000300a00 */
[----:B------:R-:W3:Y:S08]  /*751b0*/  LDL.LU.64 R8, [R1+0x3840] ;  /* 0x0038400001087983 */ /* 0x000ef00000300a00 */
        /* <DEDUP_REMOVED lines=141> */
[----:B----4-:R-:W-:-:S15]  /*75a90*/  HMMA.16816.F32 R8, R12, R24, R16 ;  /* 0x000000180c08723c */ /* 0x010fde0000001810 */
[----:B------:R-:W-:-:S04]  /*75aa0*/  NOP ;  /* 0x0000000000007918 */ /* 0x000fc80000000000 */
        /* <DEDUP_REMOVED lines=11> */
[----:B------:R-:W2:Y:S01]  /*75b60*/  LDL.LU R23, [R1+0x39c] ;  /* 0x00039c0001177983 */ /* 0x000ea20000300800 */
[----:B------:R-:W-:-:S03]  /*75b70*/  IMAD.MOV.U32 R3, RZ, RZ, R26 ;  /* 0x000000ffff037224 */ /* 0x000fc600078e001a */
[----:B------:R-:W3:Y:S01]  /*75b80*/  LDL.LU R24, [R1+0x3b0] ;  /* 0x0003b00001187983 */ /* 0x000ee20000300800 */
[----:B------:R-:W-:-:S03]  /*75b90*/  IMAD.MOV.U32 R2, RZ, RZ, R27 ;  /* 0x000000ffff027224 */ /* 0x000fc600078e001b */
        /* <DEDUP_REMOVED lines=102> */
[----:B------:R-:W2:Y:S01]  /*76200*/  LDL.LU R0, [R1+0x1fa8] ;  /* 0x001fa80001007983 */ /* 0x000ea20000300800 */
[----:B---3--:R-:W-:Y:S03]  /*76210*/  HMMA.16816.F32 R4, R12, R8, R4 ;  /* 0x000000080c04723c */ /* 0x008fe60000001804 */
[----:B--2---:R-:W-:-:S15]  /*76220*/  STL [R1+0x3700], R0 ;  /* 0x0037000001007387 */ /* 0x004fde0000100800 */
[----:B------:R-:W-:Y:S01]  /*76230*/  NOP ;  /* 0x0000000000007918 */ /* 0x000fe20000000000 */
        /* <DEDUP_REMOVED lines=106> */
[----:B----4-:R0:W-:Y:S04]  /*768e0*/  STL.64 [R1+0x3630], R8 ;  /* 0x0036300801007387 */ /* 0x0101e80000100a00 */
        /* <DEDUP_REMOVED lines=14> */
[----:B0-----:R-:W-:-:S03]  /*769d0*/  F2FP.F16.E4M3.UNPACK_B R13, R0 ;  /* 0x00000000ff0d723e */ /* 0x001fc600020006ff */
[----:B------:R-:W4:Y:S01]  /*769e0*/  LDL.LU R0, [R1+0x3700] ;  /* 0x0037000001007983 */ /* 0x000f220000300800 */
[----:B-1----:R-:W-:Y:S02]  /*769f0*/  F2FP.F16.E4M3.UNPACK_B R14, R28 ;  /* 0x0000001cff0e723e */ /* 0x002fe400020006ff */
[----:B------:R-:W-:Y:S01]  /*76a00*/  F2FP.F16.E4M3.UNPACK_B R15, R29 ;  /* 0x0000001dff0f723e */ /* 0x000fe200020006ff */
        /* <DEDUP_REMOVED lines=34> */
[----:B------:R-:W4:Y:S01]  /*76c30*/  LDL.LU R29, [R1+0x1fd4] ;  /* 0x001fd400011d7983 */ /* 0x000f220000300800 */
        /* <DEDUP_REMOVED lines=56> */
[----:B----4-:R-:W-:Y:S01]  /*76fc0*/  VIADD R29, R29, 0x1 ;  /* 0x000000011d1d7836 */ /* 0x010fe20000000000 */
[C---:B--2---:R-:W-:Y:S08]  /*76fd0*/  HMMA.16816.F32 R16, R12.reuse, R6, R16 ;  /* 0x000000060c10723c */ /* 0x044ff00000001810 */
[C---:B---3--:R-:W-:Y:S08]  /*76fe0*/  HMMA.16816.F32 R8, R12.reuse, R4, R20 ;  /* 0x000000040c08723c */ /* 0x048ff00000001814 */
[----:B------:R-:W-:Y:S03]  /*76ff0*/  HMMA.16816.F32 R4, R12, R2, R24 ;  /* 0x000000020c04723c */ /* 0x000fe60000001818 */
[----:B------:R-:W-:Y:S04]  /*77000*/  STL.64 [R1+0x150], R16 ;  /* 0x0001501001007387 */ /* 0x000fe80000100a00 */
[----:B------:R-:W-:Y:S04]  /*77010*/  STL.64 [R1+0x158], R18 ;  /* 0x0001581201007387 */ /* 0x000fe80000100a00 */
[----:B------:R-:W-:Y:S04]  /*77020*/  STL.64 [R1+0x100], R8 ;  /* 0x0001000801007387 */ /* 0x000fe80000100a00 */
[----:B------:R-:W-:Y:S04]  /*77030*/  STL.64 [R1+0x108], R10 ;  /* 0x0001080a01007387 */ /* 0x000fe80000100a00 */
[----:B------:R-:W-:Y:S04]  /*77040*/  STL [R1+0x1fd4], R29 ;  /* 0x001fd41d01007387 */ /* 0x000fe80000100800 */
[----:B------:R-:W-:Y:S04]  /*77050*/  STL.64 [R1+0x10b0], R4 ;  /* 0x0010b00401007387 */ /* 0x000fe80000100a00 */
[----:B------:R-:W-:Y:S04]  /*77060*/  STL.64 [R1+0x10b8], R6 ;  /* 0x0010b80601007387 */ /* 0x000fe80000100a00 */
[----:B------:R-:W2:Y:S01]  /*77070*/  LDL.LU R12, [R1+0x1fc0] ;  /* 0x001fc000010c7983 */ /* 0x000ea20000300800 */
[----:B------:R-:W-:-:S03]  /*77080*/  IADD3 R0, P6, PT, R0, UR45, RZ ;  /* 0x0000002d00007c10 */ /* 0x000fc6000ffde0ff */
[----:B--2---:R0:W-:Y:S04]  /*77090*/  STL [R1+0x35f4], R12 ;  /* 0x0035f40c01007387 */ /* 0x0041e80000100800 */
[----:B0-----:R-:W2:Y:S04]  /*770a0*/  LDL.LU R12, [R1+0x1fb8] ;  /* 0x001fb800010c7983 */ /* 0x001ea80000300800 */
[----:B------:R-:W-:Y:S04]  /*770b0*/  STL [R1+0x1fa8], R0 ;  /* 0x001fa80001007387 */ /* 0x000fe80000100800 */
        /* <DEDUP_REMOVED lines=24> */
[----:B------:R-:W-:-:S03]  /*77240*/  ISETP.NE.U32.AND P0, PT, R29, UR21, PT ;  /* 0x000000151d007c0c */ /* 0x000fc6000bf05070 */
[----:B------:R-:W3:Y:S04]  /*77250*/  LDL.LU R25, [R1+0x2834] ;  /* 0x0028340001197983 */ /* 0x000ee80000300800 */
[----:B------:R-:W3:Y:S04]  /*77260*/  LDL.LU R26, [R1+0x2808] ;  /* 0x00280800011a7983 */ /* 0x000ee80000300800 */
[----:B------:R-:W3:Y:S04]  /*77270*/  LDL.LU R27, [R1+0x282c] ;  /* 0x00282c00011b7983 */ /* 0x000ee80000300800 */
[----:B------:R-:W3:Y:S04]  /*77280*/  LDL.LU R28, [R1+0x2800] ;  /* 0x00280000011c7983 */ /* 0x000ee80000300800 */
[----:B------:R-:W3:Y:S04]  /*77290*/  LDL.LU R29, [R1+0x2824] ;  /* 0x00282400011d7983 */ /* 0x000ee80000300800 */
[----:B------:R-:W3:Y:S01]  /*772a0*/  LDL.LU R0, [R1+0x27f8] ;  /* 0x0027f80001007983 */ /* 0x000ee20000300800 */
[----:B--2---:R-:W-:-:S05]  /*772b0*/  IADD3 R12, P1, PT, R12, UR45, RZ ;  /* 0x0000002d0c0c7c10 */ /* 0x004fca000ff3e0ff */
[----:B------:R0:W-:Y:S04]  /*772c0*/  STL [R1+0x1fb0], R12 ;  /* 0x001fb00c01007387 */ /* 0x0001e80000100800 */
[----:B0-----:R-:W2:Y:S02]  /*772d0*/  LDL.LU R12, [R1+0x35f8] ;  /* 0x0035f800010c7983 */ /* 0x001ea40000300800 */
[----:B--2---:R-:W-:-:S05]  /*772e0*/  IADD3 R12, P2, PT, R12, UR45, RZ ;  /* 0x0000002d0c0c7c10 */ /* 0x004fca000ff5e0ff */
[----:B------:R0:W-:Y:S04]  /*772f0*/  STL [R1+0x1fb8], R12 ;  /* 0x001fb80c01007387 */ /* 0x0001e80000100800 */
[----:B0-----:R-:W2:Y:S01]  /*77300*/  LDL.LU R12, [R1+0x35f4] ;  /* 0x0035f400010c7983 */ /* 0x001ea20000300800 */
[----:B---3--:R-:W-:Y:S02]  /*77310*/  IADD3 R13, P4, PT, R13, UR45, RZ ;  /* 0x0000002d0d0d7c10 */ /* 0x008fe4000ff9e0ff */
[----:B----4-:R-:W-:Y:S02]  /*77320*/  IADD3 R14, P5, PT, R14, UR45, RZ ;  /* 0x0000002d0e0e7c10 */ /* 0x010fe4000ffbe0ff */
[----:B------:R-:W-:Y:S02]  /*77330*/  IADD3.X R15, PT, PT, R15, UR22, RZ, P6, !PT ;  /* 0x000000160f0f7c10 */ /* 0x000fe4000b7fe4ff */
[----:B------:R-:W-:-:S02]  /*77340*/  IADD3 R2, P6, PT, R2, UR45, RZ ;  /* 0x0000002d02027c10 */ /* 0x000fc4000ffde0ff */
[----:B------:R-:W-:Y:S02]  /*77350*/  IADD3.X R3, PT, PT, R3, UR22, RZ, P1, !PT ;  /* 0x0000001603037c10 */ /* 0x000fe40008ffe4ff */
[----:B------:R-:W-:Y:S02]  /*77360*/  IADD3 R4, P1, PT, R4, UR45, RZ ;  /* 0x0000002d04047c10 */ /* 0x000fe4000ff3e0ff */
[----:B------:R-:W-:Y:S02]  /*77370*/  IADD3.X R5, PT, PT, R5, UR22, RZ, P2, !PT ;  /* 0x0000001605057c10 */ /* 0x000fe400097fe4ff */
[----:B------:R-:W-:Y:S02]  /*77380*/  IADD3 R6, P2, PT, R6, UR45, RZ ;  /* 0x0000002d06067c10 */ /* 0x000fe4000ff5e0ff */
        /* <DEDUP_REMOVED lines=13> */
[----:B--2---:R-:W-:-:S05]  /*77460*/  IADD3 R12, P3, PT, R12, UR45, RZ ;  /* 0x0000002d0c0c7c10 */ /* 0x004fca000ff7e0ff */
[----:B------:R0:W-:Y:S01]  /*77470*/  STL [R1+0x1fc0], R12 ;  /* 0x001fc00c01007387 */ /* 0x0001e20000100800 */
[----:B------:R-:W-:-:S03]  /*77480*/  IADD3.X R7, PT, PT, R7, UR22, RZ, P3, !PT ;  /* 0x0000001607077c10 */ /* 0x000fc60009ffe4ff */
[----:B------:R-:W-:Y:S01]  /*77490*/  STL [R1+0x2868], R13 ;  /* 0x0028680d01007387 */ /* 0x000fe20000100800 */
[----:B------:R-:W-:-:S03]  /*774a0*/  IADD3 R8, P3, PT, R8, UR45, RZ ;  /* 0x0000002d08087c10 */ /* 0x000fc6000ff7e0ff */
        /* <DEDUP_REMOVED lines=26> */
[----:B0-----:R-:W2:Y:S01]  /*77650*/  LDL.LU R12, [R1+0x2814] ;  /* 0x00281400010c7983 */ /* 0x001ea20000300800 */
[----:B------:R-:W-:-:S02]  /*77660*/  IADD3 R28, P5, PT, R28, UR45, RZ ;  /* 0x0000002d1c1c7c10 */ /* 0x000fc4000ffbe0ff */
[----:B------:R-:W-:-:S03]  /*77670*/  IADD3.X R29, PT, PT, R29, UR22, RZ, P6, !PT ;  /* 0x000000161d1d7c10 */ /* 0x000fc6000b7fe4ff */
[----:B------:R-:W-:Y:S04]  /*77680*/  STL [R1+0x2800], R28 ;  /* 0x0028001c01007387 */ /* 0x000fe80000100800 */
[----:B--2---:R0:W-:Y:S04]  /*77690*/  STL [R1+0x35ec], R12 ;  /* 0x0035ec0c01007387 */ /* 0x0041e80000100800 */
[----:B------:R-:W-:Y:S04]  /*776a0*/  STL [R1+0x2824], R29 ;  /* 0x0028241d01007387 */ /* 0x000fe80000100800 */
[----:B0-----:R-:W2:Y:S01]  /*776b0*/  LDL.LU R12, [R1+0x27f0] ;  /* 0x0027f000010c7983 */ /* 0x001ea20000300800 */
[----:B------:R-:W-:-:S05]  /*776c0*/  IADD3 R0, P6, PT, R0, UR45, RZ ;  /* 0x0000002d00007c10 */ /* 0x000fca000ffde0ff */
        /* <DEDUP_REMOVED lines=31> */
[----:B--2---:R-:W-:-:S05]  /*778c0*/  IADD3.X R12, PT, PT, R12, UR22, RZ, P1, !PT ;  /* 0x000000160c0c7c10 */ /* 0x004fca0008ffe4ff */
[----:B------:R0:W-:Y:S04]  /*778d0*/  STL [R1+0x281c], R12 ;  /* 0x00281c0c01007387 */ /* 0x0001e80000100800 */
[----:B0-----:R-:W2:Y:S02]  /*778e0*/  LDL.LU R12, [R1+0x35f0] ;  /* 0x0035f000010c7983 */ /* 0x001ea40000300800 */
[----:B--2---:R-:W-:-:S05]  /*778f0*/  IADD3 R12, P1, PT, R12, UR45, RZ ;  /* 0x0000002d0c0c7c10 */ /* 0x004fca000ff3e0ff */
[----:B------:R0:W-:Y:S04]  /*77900*/  STL [R1+0x27f0], R12 ;  /* 0x0027f00c01007387 */ /* 0x0001e80000100800 */
[----:B0-----:R-:W2:Y:S01]  /*77910*/  LDL.LU R12, [R1+0x35ec] ;  /* 0x0035ec00010c7983 */ /* 0x001ea20000300800 */
[----:B----4-:R-:W-:Y:S02]  /*77920*/  IADD3.X R14, PT, PT, R14, UR22, RZ, P3, !PT ;  /* 0x000000160e0e7c10 */ /* 0x010fe40009ffe4ff */
[----:B---3--:R-:W-:Y:S02]  /*77930*/  IADD3 R15, P3, PT, R15, UR45, RZ ;  /* 0x0000002d0f0f7c10 */ /* 0x008fe4000ff7e0ff */
        /* <DEDUP_REMOVED lines=18> */
[----:B--2---:R-:W-:Y:S02]  /*77a60*/  IADD3.X R12, PT, PT, R12, UR22, RZ, P2, !PT ;  /* 0x000000160c0c7c10 */ /* 0x004fe400097fe4ff */
[----:B------:R-:W-:-:S03]  /*77a70*/  IADD3 R13, P2, PT, R13, UR45, RZ ;  /* 0x0000002d0d0d7c10 */ /* 0x000fc6000ff5e0ff */
[----:B------:R0:W-:Y:S04]  /*77a80*/  STL [R1+0x2814], R12 ;  /* 0x0028140c01007387 */ /* 0x0001e80000100800 */
        /* <DEDUP_REMOVED lines=30> */
[----:B------:R-:W-:-:S02]  /*77c70*/  IADD3.X R28, PT, PT, R28, UR22, RZ, P3, !PT ;  /* 0x000000161c1c7c10 */ /* 0x000fc40009ffe4ff */
[----:B------:R-:W-:-:S03]  /*77c80*/  IADD3 R29, P3, PT, R29, UR45, RZ ;  /* 0x0000002d1d1d7c10 */ /* 0x000fc6000ff7e0ff */
[----:B------:R-:W-:Y:S04]  /*77c90*/  STL [R1+0x27ac], R28 ;  /* 0x0027ac1c01007387 */ /* 0x000fe80000100800 */
[----:B--2---:R0:W-:Y:S04]  /*77ca0*/  STL [R1+0x35e4], R12 ;  /* 0x0035e40c01007387 */ /* 0x0041e80000100800 */
[----:B------:R-:W-:Y:S04]  /*77cb0*/  STL [R1+0x2780], R29 ;  /* 0x0027801d01007387 */ /* 0x000fe80000100800 */
[----:B0-----:R-:W2:Y:S01]  /*77cc0*/  LDL.LU R12, [R1+0x279c] ;  /* 0x00279c00010c7983 */ /* 0x001ea20000300800 */
[----:B------:R-:W-:-:S05]  /*77cd0*/  IADD3.X R0, PT, PT, R0, UR22, RZ, P4, !PT ;  /* 0x0000001600007c10 */ /* 0x000fca000a7fe4ff */
        /* <DEDUP_REMOVED lines=34> */
[----:B--2---:R-:W-:-:S05]  /*77f00*/  IADD3.X R12, PT, PT, R12, UR22, RZ, P5, !PT ;  /* 0x000000160c0c7c10 */ /* 0x004fca000affe4ff */
[----:B------:R0:W-:Y:S04]  /*77f10*/  STL [R1+0x279c], R12 ;  /* 0x00279c0c01007387 */ /* 0x0001e80000100800 */
[----:B0-----:R-:W2:Y:S01]  /*77f20*/  LDL.LU R12, [R1+0x35e4] ;  /* 0x0035e400010c7983 */ /* 0x001ea20000300800 */
[----:B---3--:R-:W-:Y:S02]  /*77f30*/  IADD3.X R13, PT, PT, R13, UR22, RZ, P6, !PT ;  /* 0x000000160d0d7c10 */ /* 0x008fe4000b7fe4ff */
        /* <DEDUP_REMOVED lines=21> */
[----:B------:R0:W-:Y:S04]  /*78090*/  STL [R1+0x2770], R12 ;  /* 0x0027700c01007387 */ /* 0x0001e80000100800 */
        /* <DEDUP_REMOVED lines=2811> */
[----:B------:R-:W-:-:S02]  /*83050*/  IADD3.X R28, PT, PT, R28, UR48, RZ, P6, !PT ;  /* 0x000000301c1c7c10 */ /* 0x000fc4000b7fe4ff */
[----:B--2---:R-:W-:Y:S02]  /*83060*/  IADD3.X R12, PT, PT, R12, UR48, RZ, P5, !PT ;  /* 0x000000300c0c7c10 */ /* 0x004fe4000affe4ff */
        /* <DEDUP_REMOVED lines=31> */
[----:B------:R0:W-:Y:S04]  /*83260*/  STL [R1+0x2fb4], R0 ;  /* 0x002fb40001007387 */ /* 0x0001e80000100800 */
[----:B------:R-:W-:Y:S04]  /*83270*/  STL [R1+0x2fac], R28 ;  /* 0x002fac1c01007387 */ /* 0x000fe80000100800 */
[----:B0-----:R-:W2:Y:S01]  /*83280*/  LDL.LU R0, [R1+0x3028] ;  /* 0x0030280001007983 */ /* 0x001ea20000300800 */
[----:B------:R-:W-:-:S05]  /*83290*/  IADD3 R29, P6, PT, R29, UR20, RZ ;  /* 0x000000141d1d7c10 */ /* 0x000fca000ffde0ff */
[----:B------:R-:W-:Y:S04]  /*832a0*/  STL [R1+0x3018], R29 ;  /* 0x0030181d01007387 */ /* 0x000fe80000100800 */
[----:B--2---:R0:W-:Y:S04]  /*832b0*/  STL [R1+0x34f4], R0 ;  /* 0x0034f40001007387 */ /* 0x0041e80000100800 */
[----:B0-----:R-:W2:Y:S04]  /*832c0*/  LDL.LU R0, [R1+0x2fbc] ;  /* 0x002fbc0001007983 */ /* 0x001ea80000300800 */
        /* <DEDUP_REMOVED lines=58> */
[----:B------:R-:W-:Y:S02]  /*83670*/  IADD3.X R27, PT, PT, R27, UR48, RZ, P5, !PT ;  /* 0x000000301b1b7c10 */ /* 0x000fe4000affe4ff */
[----:B------:R-:W-:Y:S02]  /*83680*/  IADD3.X R29, PT, PT, R29, UR48, RZ, P1, !PT ;  /* 0x000000301d1d7c10 */ /* 0x000fe40008ffe4ff */
[----:B------:R-:W-:Y:S02]  /*83690*/  IADD3.X R28, PT, PT, R28, UR48, RZ, P6, !PT ;  /* 0x000000301c1c7c10 */ /* 0x000fe4000b7fe4ff */
[----:B--2---:R-:W-:-:S05]  /*836a0*/  IADD3 R0, P2, PT, R0, UR20, RZ ;  /* 0x0000001400007c10 */ /* 0x004fca000ff5e0ff */
[----:B------:R0:W-:Y:S01]  /*836b0*/  STL [R1+0x3028], R0 ;  /* 0x0030280001007387 */ /* 0x0001e20000100800 */
[----:B------:R-:W-:Y:S02]  /*836c0*/  IADD3.X R8, PT, PT, R8, UR48, RZ, P2, !PT ;  /* 0x0000003008087c10 */ /* 0x000fe400097fe4ff */
[----:B------:R-:W-:Y:S01]  /*836d0*/  IADD3 R9, P2, PT, R9, UR20, RZ ;  /* 0x0000001409097c10 */ /* 0x000fe2000ff5e0ff */
[----:B0-----:R0:W5:Y:S04]  /*836e0*/  LDL.LU R0, [R1+0x34f0] ;  /* 0x0034f00001007983 */ /* 0x0011680000300800 */
[----:B------:R0:W-:Y:S04]  /*836f0*/  STL [R1+0x2fc4], R12 ;  /* 0x002fc40c01007387 */ /* 0x0001e80000100800 */
        /* <DEDUP_REMOVED lines=16> */
[----:B------:R0:W-:Y:S01]  /*83800*/  STL [R1+0x3054], R19 ;  /* 0x0030541301007387 */ /* 0x0001e20000100800 */
[----:B------:R-:W-:-:S03]  /*83810*/  IADD3.X R24, PT, PT, R24, UR48, RZ, P2, !PT ;  /* 0x0000003018187c10 */ /* 0x000fc600097fe4ff */
        /* <DEDUP_REMOVED lines=10> */
[----:B------:R-:W-:Y:S05]  /*838c0*/  @P0 BRA `(.L_x_2) ;  /* 0xfffffa4400fc0947 */ /* 0x000fea000383ffff */
.L_x_1:
[----:B0-----:R-:W2:Y:S01]  /*838d0*/  LDL R10, [R1+0x10a0] ;  /* 0x0010a000010a7983 */ /* 0x001ea20000100800 */
[----:B------:R-:W0:Y:S01]  /*838e0*/  LDCU UR13, c[0x0][0x3b4] ;  /* 0x00007680ff0d77ac */ /* 0x000e220008000800 */
[----:B------:R-:W3:Y:S02]  /*838f0*/  LDC R11, c[0x0][0x3b4] ;  /* 0x0000ed00ff0b7b82 */ /* 0x000ee40000000800 */
[----:B------:R-:W-:Y:S01]  /*83900*/  STL [R1+0x44a8], R6 ;  /* 0x0044a80601007387 */ /* 0x000fe20000100800 */
[----:B------:R-:W4:Y:S03]  /*83910*/  LDCU.64 UR4, c[0x0][0x390] ;  /* 0x00007200ff0477ac */ /* 0x000f260008000a00 */
[----:B-----5:R-:W-:Y:S01]  /*83920*/  STL [R1+0x35a0], R0 ;  /* 0x0035a00001007387 */ /* 0x020fe20000100800 */
[----:B------:R-:W2:Y:S01]  /*83930*/  LDCU UR34, c[0x0][0x3b8] ;  /* 0x00007700ff2277ac */ /* 0x000ea20008000800 */
[----:B------:R-:W1:Y:S02]  /*83940*/  LDC R13, c[0x0][0x3b4] ;  /* 0x0000ed00ff0d7b82 */ /* 0x000e640000000800 */
[----:B------:R-:W-:Y:S01]  /*83950*/  STL.64 [R1+0x3528], R2 ;  /* 0x0035280201007387 */ /* 0x000fe20000100a00 */
[----:B------:R-:W0:Y:S03]  /*83960*/  LDCU UR35, c[0x0][0x3b8] ;  /* 0x00007700ff2377ac */ /* 0x000e260008000800 */
[----:B------:R-:W-:Y:S01]  /*83970*/  STL.64 [R1+0x3520], R4 ;  /* 0x0035200401007387 */ /* 0x000fe20000100a00 */
[----:B------:R-:W0:Y:S03]  /*83980*/  LDCU UR39, c[0x0][0x3b8] ;  /* 0x00007700ff2777ac */ /* 0x000e260008000800 */
[----:B------:R-:W-:Y:S01]  /*83990*/  STL [R1+0x3518], R7 ;  /* 0x0035180701007387 */ /* 0x000fe20000100800 */
[----:B------:R-:W0:Y:S03]  /*839a0*/  LDCU UR36, c[0x0][0x3b8] ;  /* 0x00007700ff2477ac */ /* 0x000e260008000800 */
[----:B------:R4:W-:Y:S01]  /*839b0*/  STL [R1+0x3514], R8 ;  /* 0x0035140801007387 */ /* 0x0009e20000100800 */
[----:B------:R-:W0:Y:S01]  /*839c0*/  LDCU UR37, c[0x0][0x3b8] ;  /* 0x00007700ff2577ac */ /* 0x000e220008000800 */
[----:B------:R-:W0:Y:S01]  /*839d0*/  LDCU UR23, c[0x0][0x3b8] ;  /* 0x00007700ff1777ac */ /* 0x000e220008000800 */
[----:B------:R-:W0:Y:S01]  /*839e0*/  LDCU UR38, c[0x0][0x3b8] ;  /* 0x00007700ff2677ac */ /* 0x000e220008000800 */
[----:B----4-:R-:W0:Y:S01]  /*839f0*/  LDL R8, [R1+0x10a8] ;  /* 0x0010a80001087983 */ /* 0x010e220000100800 */
[----:B------:R-:W4:Y:S03]  /*83a00*/  LDCU UR22, c[0x0][0x3b8] ;  /* 0x00007700ff1677ac */ /* 0x000f260008000800 */
[----:B------:R-:W-:Y:S01]  /*83a10*/  STL [R1+0x3510], R20 ;  /* 0x0035101401007387 */ /* 0x000fe20000100800 */
[----:B------:R-:W0:Y:S01]  /*83a20*/  LDCU UR40, c[0x0][0x3b8] ;  /* 0x00007700ff2877ac */ /* 0x000e220008000800 */
        /* <DEDUP_REMOVED lines=60> */
[----:B--2---:R-:W-:Y:S01]  /*83df0*/  IMAD R10, R10, UR34, RZ ;  /* 0x000000220a0a7c24 */ /* 0x004fe2000f8e02ff */
[----:B------:R-:W2:Y:S01]  /*83e00*/  LDCU UR34, c[0x0][0x3b8] ;  /* 0x00007700ff2277ac */ /* 0x000ea20008000800 */
[----:B0-----:R-:W-:Y:S01]  /*83e10*/  IMAD R14, R8, UR13, RZ ;  /* 0x0000000d080e7c24 */ /* 0x001fe2000f8e02ff */
[----:B------:R-:W-:Y:S01]  /*83e20*/  STL [R1+0x35a4], R8 ;  /* 0x0035a40801007387 */ /* 0x000fe20000100800 */
[----:B-1----:R-:W-:Y:S01]  /*83e30*/  VIADD R0, R10, UR35 ;  /* 0x000000230a007c36 */ /* 0x002fe20008000000 */
[----:B------:R-:W0:Y:S02]  /*83e40*/  LDCU UR13, c[0x0][0x3b8] ;  /* 0x00007700ff0d77ac */ /* 0x000e240008000800 */
[C---:B------:R-:W-:Y:S01]  /*83e50*/  IADD3 R9, P0, PT, R14.reuse, UR4, RZ ;  /* 0x000000040e097c10 */ /* 0x040fe2000ff1e0ff */
[----:B------:R-:W1:Y:S04]  /*83e60*/  LDCU UR35, c[0x0][0x3b8] ;  /* 0x00007700ff2377ac */ /* 0x000e680008000800 */
[----:B------:R-:W-:Y:S01]  /*83e70*/  STL [R1+0x44ac], R9 ;  /* 0x0044ac0901007387 */ /* 0x000fe20000100800 */
[----:B------:R-:W0:Y:S03]  /*83e80*/  LDCU UR4, c[0x0][0x3b8] ;  /* 0x00007700ff0477ac */ /* 0x000e260008000800 */
[----:B------:R-:W2:Y:S04]  /*83e90*/  LDL.LU R7, [R1+0x4] ;  /* 0x0000040001077983 */ /* 0x000ea80000300800 */
[----:B--2---:R-:W-:Y:S04]  /*83ea0*/  STL [R1+0x44b0], R7 ;  /* 0x0044b00701007387 */ /* 0x004fe80000100800 */
[----:B------:R2:W-:Y:S04]  /*83eb0*/  STL [R1+0x11c4], R10 ;  /* 0x0011c40a01007387 */ /* 0x0005e80000100800 */
[----:B------:R0:W-:Y:S01]  /*83ec0*/  STL [R1+0x11c8], R0 ;  /* 0x0011c80001007387 */ /* 0x0001e20000100800 */
[----:B--2---:R-:W-:Y:S01]  /*83ed0*/  LEA.HI.X.SX32 R10, R14, UR5, 0x1, P0 ;  /* 0x000000050e0a7c11 */ /* 0x004fe200080f0eff */
[----:B---3--:R-:W-:-:S02]  /*83ee0*/  IMAD R14, R11, 0x40, R14 ;  /* 0x000000400b0e7824 */ /* 0x008fc400078e020e */
[----:B0-----:R-:W-:Y:S01]  /*83ef0*/  VIADD R0, R0, UR39 ;  /* 0x0000002700007c36 */ /* 0x001fe20008000000 */
[----:B------:R-:W0:Y:S04]  /*83f00*/  LDCU UR39, c[0x0][0x3b8] ;  /* 0x00007700ff2777ac */ /* 0x000e280008000800 */
[----:B------:R2:W-:Y:S02]  /*83f10*/  STL [R1+0x11c0], R0 ;  /* 0x0011c00001007387 */ /* 0x0005e40000100800 */
[----:B--2---:R-:W-:Y:S01]  /*83f20*/  VIADD R0, R0, UR36 ;  /* 0x0000002400007c36 */ /* 0x004fe20008000000 */
[----:B------:R-:W2:Y:S04]  /*83f30*/  LDCU UR36, c[0x0][0x3b8] ;  /* 0x00007700ff2477ac */ /* 0x000ea80008000800 */
[----:B------:R3:W-:Y:S02]  /*83f40*/  STL [R1+0x11bc], R0 ;  /* 0x0011bc0001007387 */ /* 0x0007e40000100800 */
[----:B---3--:R-:W-:Y:S01]  /*83f50*/  VIADD R0, R0, UR37 ;  /* 0x0000002500007c36 */ /* 0x008fe20008000000 */
[----:B------:R-:W3:Y:S04]  /*83f60*/  LDCU UR37, c[0x0][0x3b8] ;  /* 0x00007700ff2577ac */ /* 0x000ee80008000800 */
[----:B------:R0:W-:Y:S02]  /*83f70*/  STL [R1+0x11b8], R0 ;  /* 0x0011b80001007387 */ /* 0x0001e40000100800 */
[----:B0-----:R-:W-:Y:S01]  /*83f80*/  VIADD R0, R0, UR23 ;  /* 0x0000001700007c36 */ /* 0x001fe20008000000 */
[----:B------:R-:W0:Y:S04]  /*83f90*/  LDCU UR23, c[0x0][0x3b8] ;  /* 0x00007700ff1777ac */ /* 0x000e280008000800 */
[----:B------:R1:W-:Y:S02]  /*83fa0*/  STL [R1+0x11b0], R0 ;  /* 0x0011b00001007387 */ /* 0x0003e40000100800 */
[----:B-1----:R-:W-:Y:S01]  /*83fb0*/  VIADD R0, R0, UR38 ;  /* 0x0000002600007c36 */ /* 0x002fe20008000000 */
[----:B------:R-:W1:Y:S04]  /*83fc0*/  LDCU UR38, c[0x0][0x3b8] ;  /* 0x00007700ff2677ac */ /* 0x000e680008000800 */
[----:B------:R4:W-:Y:S02]  /*83fd0*/  STL [R1+0x11ac], R0 ;  /* 0x0011ac0001007387 */ /* 0x0009e40000100800 */
[----:B----4-:R-:W-:Y:S01]  /*83fe0*/  VIADD R0, R0, UR22 ;  /* 0x0000001600007c36 */ /* 0x010fe20008000000 */
[----:B------:R-:W4:Y:S04]  /*83ff0*/  LDCU UR22, c[0x0][0x3b8] ;  /* 0x00007700ff1677ac */ /* 0x000f280008000800 */
[----:B------:R0:W-:Y:S02]  /*84000*/  STL [R1+0x11a8], R0 ;  /* 0x0011a80001007387 */ /* 0x0001e40000100800 */
[----:B0-----:R-:W-:Y:S01]  /*84010*/  VIADD R0, R0, UR40 ;  /* 0x0000002800007c36 */ /* 0x001fe20008000000 */
[----:B------:R-:W0:Y:S04]  /*84020*/  LDCU UR40, c[0x0][0x3b8] ;  /* 0x00007700ff2877ac */ /* 0x000e280008000800 */
[----:B------:R1:W-:Y:S02]  /*84030*/  STL [R1+0x11a4], R0 ;  /* 0x0011a40001007387 */ /* 0x0003e40000100800 */
[----:B-1----:R-:W-:Y:S01]  /*84040*/  VIADD R0, R0, UR41 ;  /* 0x0000002900007c36 */ /* 0x002fe20008000000 */
[----:B------:R-:W1:Y:S04]  /*84050*/  LDCU UR41, c[0x0][0x3b8] ;  /* 0x00007700ff2977ac */ /* 0x000e680008000800 */
        /* <DEDUP_REMOVED lines=41> */
[----:B------:R-:W1:Y:S03]  /*842f0*/  LDCU UR65, c[0x0][0x3b8] ;  /* 0x00007700ff4177ac */ /* 0x000e660008000800 */
[----:B------:R-:W-:Y:S01]  /*84300*/  VIADD R26, R0, UR66 ;  /* 0x00000042001a7c36 */ /* 0x000fe20008000000 */
[----:B------:R0:W-:Y:S01]  /*84310*/  STL [R1+0x1168], R0 ;  /* 0x0011680001007387 */ /* 0x0001e20000100800 */
[----:B------:R-:W1:Y:S02]  /*84320*/  LDCU UR66, c[0x0][0x3b8] ;  /* 0x00007700ff4277ac */ /* 0x000e640008000800 */
        /* <DEDUP_REMOVED lines=67> */
[----:B------:R-:W0:Y:S03]  /*84760*/  LDCU UR6, c[0x0][0x3b8] ;  /* 0x00007700ff0677ac */ /* 0x000e260008000800 */
[----:B------:R-:W-:Y:S01]  /*84770*/  VIADD R7, R0, UR7 ;  /* 0x0000000700077c36 */ /* 0x000fe20008000000 */
[----:B------:R1:W-:Y:S01]  /*84780*/  STL [R1+0x8ac], R0 ;  /* 0x0008ac0001007387 */ /* 0x0003e20000100800 */
[----:B------:R-:W0:Y:S02]  /*84790*/  LDCU UR7, c[0x0][0x3b8] ;  /* 0x00007700ff0777ac */ /* 0x000e240008000800 */
        /* <DEDUP_REMOVED lines=82> */
[----:B------:R-:W0:Y:S03]  /*84cc0*/  LDCU UR23, c[0x0][0x398] ;  /* 0x00007300ff1777ac */ /* 0x000e260008000800 */
[----:B------:R-:W-:Y:S01]  /*84cd0*/  VIADD R9, R0, UR38 ;  /* 0x0000002600097c36 */ /* 0x000fe20008000000 */
[----:B------:R1:W-:Y:S01]  /*84ce0*/  STL [R1+0x1f8], R0 ;  /* 0x0001f80001007387 */ /* 0x0003e20000100800 */
[----:B------:R-:W0:Y:S02]  /*84cf0*/  LDCU UR38, c[0x0][0x398] ;  /* 0x00007300ff2677ac */ /* 0x000e240008000800 */
[----:B----4-:R-:W-:Y:S01]  /*84d00*/  VIADD R18, R9, UR22 ;  /* 0x0000001609127c36 */ /* 0x010fe20008000000 */
[----:B------:R-:W4:Y:S03]  /*84d10*/  LDCU UR22, c[0x0][0x398] ;  /* 0x00007300ff1677ac */ /* 0x000f260008000800 */
[----:B-1----:R-:W-:Y:S01]  /*84d20*/  VIADD R0, R18, UR40 ;  /* 0x0000002812007c36 */ /* 0x002fe20008000000 */
[----:B------:R-:W1:Y:S03]  /*84d30*/  LDCU UR40, c[0x0][0x398] ;  /* 0x00007300ff2877ac */ /* 0x000e660008000800 */
[----:B------:R-:W-:Y:S01]  /*84d40*/  VIADD R22, R0, UR41 ;  /* 0x0000002900167c36 */ /* 0x000fe20008000000 */
[----:B------:R0:W-:Y:S01]  /*84d50*/  STL [R1+0x1dc], R0 ;  /* 0x0001dc0001007387 */ /* 0x0001e20000100800 */
[----:B------:R-:W1:Y:S02]  /*84d60*/  LDCU UR41, c[0x0][0x398] ;  /* 0x00007300ff2977ac */ /* 0x000e640008000800 */
[----:B------:R-:W-:Y:S01]  /*84d70*/  VIADD R2, R22, UR26 ;  /* 0x0000001a16027c36 */ /* 0x000fe20008000000 */
[----:B------:R-:W1:Y:S03]  /*84d80*/  LDCU UR26, c[0x0][0x398] ;  /* 0x00007300ff1a77ac */ /* 0x000e660008000800 */
        /* <DEDUP_REMOVED lines=9> */
[----:B-1----:R-:W-:-:S05]  /*84e20*/  VIADD R0, R0, UR8 ;  /* 0x0000000800007c36 */ /* 0x002fca0008000000 */
[----:B------:R1:W-:Y:S02]  /*84e30*/  STL [R1+0x174], R0 ;  /* 0x0001740001007387 */ /* 0x0003e40000100800 */
[----:B-1----:R-:W-:Y:S01]  /*84e40*/  VIADD R0, R0, UR9 ;  /* 0x0000000900007c36 */ /* 0x002fe20008000000 */
[----:B------:R-:W1:Y:S03]  /*84e50*/  LDCU.64 UR8, c[0x0][0x390] ;  /* 0x00007200ff0877ac */ /* 0x000e660008000a00 */
[----:B------:R-:W-:Y:S01]  /*84e60*/  VIADD R8, R0, UR58 ;  /* 0x0000003a00087c36 */ /* 0x000fe20008000000 */
[----:B------:R0:W-:Y:S01]  /*84e70*/  STL [R1+0x170], R0 ;  /* 0x0001700001007387 */ /* 0x0001e20000100800 */
[----:B------:R-:W2:Y:S03]  /*84e80*/  LDCU UR58, c[0x0][0x398] ;  /* 0x00007300ff3a77ac */ /* 0x000ea60008000800 */
[----:B------:R1:W-:Y:S01]  /*84e90*/  STL [R1+0x3618], R8 ;  /* 0x0036180801007387 */ /* 0x0003e20000100800 */
[----:B0-----:R-:W-:Y:S01]  /*84ea0*/  VIADD R0, R8, UR59 ;  /* 0x0000003b08007c36 */ /* 0x001fe20008000000 */
[----:B------:R-:W0:Y:S03]  /*84eb0*/  LDCU UR59, c[0x0][0x398] ;  /* 0x00007300ff3b77ac */ /* 0x000e260008000800 */
[----:B-1----:R-:W-:Y:S01]  /*84ec0*/  IMAD.MOV.U32 R8, RZ, RZ, R0 ;  /* 0x000000ffff087224 */ /* 0x002fe200078e0000 */
[----:B------:R-:W-:-:S03]  /*84ed0*/  IADD3 R11, P0, PT, R14, UR8, RZ ;  /* 0x000000080e0b7c10 */ /* 0x000fc6000ff1e0ff */
[----:B------:R-:W-:Y:S01]  /*84ee0*/  VIADD R0, R8, UR60 ;  /* 0x0000003c08007c36 */ /* 0x000fe20008000000 */
[----:B------:R1:W-:Y:S01]  /*84ef0*/  STL [R1+0x3658], R8 ;  /* 0x0036580801007387 */ /* 0x0003e20000100800 */
[----:B------:R-:W0:Y:S02]  /*84f00*/  LDCU UR60, c[0x0][0x398] ;  /* 0x00007300ff3c77ac */ /* 0x000e240008000800 */
[----:B------:R-:W-:Y:S01]  /*84f10*/  VIADD R23, R0, UR61 ;  /* 0x0000003d00177c36 */ /* 0x000fe20008000000 */
[----:B------:R0:W-:Y:S01]  /*84f20*/  STL [R1+0x35f8], R0 ;  /* 0x0035f80001007387 */ /* 0x0001e20000100800 */
[----:B------:R-:W0:Y:S02]  /*84f30*/  LDCU UR61, c[0x0][0x398] ;  /* 0x00007300ff3d77ac */ /* 0x000e240008000800 */
[----:B------:R-:W-:Y:S01]  /*84f40*/  VIADD R12, R23, UR62 ;  /* 0x0000003e170c7c36 */ /* 0x000fe20008000000 */
[----:B------:R-:W0:Y:S01]  /*84f50*/  LDCU UR62, c[0x0][0x398] ;  /* 0x00007300ff3e77ac */ /* 0x000e220008000800 */
[----:B-1----:R-:W-:-:S02]  /*84f60*/  IMAD.MOV.U32 R8, RZ, RZ, R2 ;  /* 0x000000ffff087224 */ /* 0x002fc400078e0002 */
[----:B------:R-:W-:Y:S01]  /*84f70*/  VIADD R20, R12, UR63 ;  /* 0x0000003f0c147c36 */ /* 0x000fe20008000000 */
[----:B------:R-:W1:Y:S03]  /*84f80*/  LDCU UR63, c[0x0][0x398] ;  /* 0x00007300ff3f77ac */ /* 0x000e660008000800 */
[----:B------:R-:W-:Y:S01]  /*84f90*/  VIADD R15, R20, UR64 ;  /* 0x00000040140f7c36 */ /* 0x000fe20008000000 */
[----:B------:R-:W0:Y:S03]  /*84fa0*/  LDCU UR64, c[0x0][0x398] ;  /* 0x00007300ff4077ac */ /* 0x000e260008000800 */
        /* <DEDUP_REMOVED lines=9> */
[----:B------:R-:W1:Y:S03]  /*85040*/  LDCU UR69, c[0x0][0x398] ;  /* 0x00007300ff4577ac */ /* 0x000e660008000800 */
[----:B------:R-:W-:Y:S01]  /*85050*/  VIADD R3, R25, UR70 ;  /* 0x0000004619037c36 */ /* 0x000fe20008000000 */
[----:B------:R-:W1:Y:S03]  /*85060*/  LDCU UR70, c[0x0][0x398] ;  /* 0x00007300ff4677ac */ /* 0x000e660008000800 */
[----:B------:R-:W-:Y:S01]  /*85070*/  VIADD R19, R3, UR71 ;  /* 0x0000004703137c36 */ /* 0x000fe20008000000 */
[----:B------:R-:W1:Y:S03]  /*85080*/  LDCU UR71, c[0x0][0x398] ;  /* 0x00007300ff4777ac */ /* 0x000e660008000800 */
[----:B------:R-:W-:Y:S01]  /*85090*/  VIADD R16, R19, UR72 ;  /* 0x0000004813107c36 */ /* 0x000fe20008000000 */
[----:B------:R-:W1:Y:S03]  /*850a0*/  LDCU UR72, c[0x0][0x398] ;  /* 0x00007300ff4877ac */ /* 0x000e660008000800 */
[----:B0-----:R-:W-:Y:S01]  /*850b0*/  VIADD R0, R16, UR73 ;  /* 0x0000004910007c36 */ /* 0x001fe20008000000 */
[----:B------:R-:W0:Y:S03]  /*850c0*/  LDCU UR73, c[0x0][0x398] ;  /* 0x00007300ff4977ac */ /* 0x000e260008000800 */
[----:B------:R-:W-:Y:S01]  /*850d0*/  VIADD R27, R0, UR74 ;  /* 0x0000004a001b7c36 */ /* 0x000fe20008000000 */
[----:B------:R1:W-:Y:S01]  /*850e0*/  STL [R1+0x3680], R0 ;  /* 0x0036800001007387 */ /* 0x0003e20000100800 */
[----:B------:R-:W0:Y:S02]  /*850f0*/  LDCU UR74, c[0x0][0x398] ;  /* 0x00007300ff4a77ac */ /* 0x000e240008000800 */
[----:B------:R-:W-:Y:S01]  /*85100*/  VIADD R5, R27, UR75 ;  /* 0x0000004b1b057c36 */ /* 0x000fe20008000000 */
[----:B------:R-:W0:Y:S01]  /*85110*/  LDCU UR75, c[0x0][0x398] ;  /* 0x00007300ff4b77ac */ /* 0x000e220008000800 */
[----:B-1----:R-:W-:-:S02]  /*85120*/  IMAD.MOV.U32 R0, RZ, RZ, R3 ;  /* 0x000000ffff007224 */ /* 0x002fc400078e0003 */
[----:B------:R-:W-:Y:S01]  /*85130*/  VIADD R3, R5, UR4 ;  /* 0x0000000405037c36 */ /* 0x000fe20008000000 */
[----:B------:R-:W1:Y:S03]  /*85140*/  LDCU.64 UR4, c[0x0][0x390] ;  /* 0x00007200ff0477ac */ /* 0x000e660008000a00 */
[----:B------:R-:W-:-:S04]  /*85150*/  VIADD R4, R3, UR47 ;  /* 0x0000002f03047c36 */ /* 0x000fc80008000000 */
[----:B------:R-:W-:Y:S01]  /*85160*/  VIADD R2, R4, UR55 ;  /* 0x0000003704027c36 */ /* 0x000fe20008000000 */
[----:B------:R0:W-:Y:S01]  /*85170*/  STL.64 [R1+0x3558], R4 ;  /* 0x0035580401007387 */ /* 0x0001e20000100a00 */
[----:B------:R-:W1:Y:S03]  /*85180*/  LDCU UR55, c[0x0][0x398] ;  /* 0x00007300ff3777ac */ /* 0x000e660008000800 */
[----:B------:R2:W-:Y:S01]  /*85190*/  STL.64 [R1+0x3550], R2 ;  /* 0x0035500201007387 */ /* 0x0005e20000100a00 */
[----:B0-----:R-:W-:Y:S01]  /*851a0*/  VIADD R4, R2, UR56 ;  /* 0x0000003802047c36 */ /* 0x001fe20008000000 */
[----:B------:R-:W0:Y:S01]  /*851b0*/  LDCU UR56, c[0x0][0x398] ;  /* 0x00007300ff3877ac */ /* 0x000e220008000800 */
[----:B------:R-:W-:Y:S02]  /*851c0*/  IMAD.MOV.U32 R5, RZ, RZ, R25 ;  /* 0x000000ffff057224 */ /* 0x000fe400078e0019 */
[----:B------:R-:W-:Y:S01]  /*851d0*/  VIADD R29, R4, UR57 ;  /* 0x00000039041d7c36 */ /* 0x000fe20008000000 */
[----:B------:R1:W-:Y:S01]  /*851e0*/  STL [R1+0x3710], R4 ;  /* 0x0037100401007387 */ /* 0x0003e20000100800 */
[----:B--2---:R-:W-:Y:S01]  /*851f0*/  IMAD.MOV.U32 R2, RZ, RZ, R16 ;  /* 0x000000ffff027224 */ /* 0x004fe200078e0010 */
[----:B------:R-:W2:Y:S01]  /*85200*/  LDCU UR57, c[0x0][0x398] ;  /* 0x00007300ff3977ac */ /* 0x000ea20008000800 */
[----:B------:R-:W0:Y:S01]  /*85210*/  LDC R16, c[0x0][0x3b4] ;  /* 0x0000ed00ff107b82 */ /* 0x000e220000000800 */
[----:B------:R-:W-:-:S02]  /*85220*/  VIADD R28, R29, UR45 ;  /* 0x0000002d1d1c7c36 */ /* 0x000fc40008000000 */
[----:B------:R-:W-:Y:S02]  /*85230*/  IMAD.MOV.U32 R3, RZ, RZ, R27 ;  /* 0x000000ffff037224 */ /* 0x000fe400078e001b */
[----:B------:R-:W-:Y:S01]  /*85240*/  VIADD R27, R28, UR46 ;  /* 0x0000002e1c1b7c36 */ /* 0x000fe20008000000 */
[----:B------:R2:W-:Y:S01]  /*85250*/  STL.64 [R1+0x3538], R28 ;  /* 0x0035381c01007387 */ /* 0x0005e20000100a00 */
[----:B-1----:R-:W-:Y:S01]  /*85260*/  IMAD.MOV.U32 R4, RZ, RZ, R26 ;  /* 0x000000ffff047224 */ /* 0x002fe200078e001a */
[----:B------:R-:W1:Y:S01]  /*85270*/  LDCU.64 UR46, c[0x0][0x398] ;  /* 0x00007300ff2e77ac */ /* 0x000e620008000a00 */
[----:B------:R-:W-:Y:S01]  /*85280*/  VIADD R26, R27, UR31 ;  /* 0x0000001f1b1a7c36 */ /* 0x000fe20008000000 */
[----:B------:R-:W0:Y:S03]  /*85290*/  LDCU UR31, c[0x0][0x398] ;  /* 0x00007300ff1f77ac */ /* 0x000e260008000800 */
[----:B------:R-:W-:Y:S01]  /*852a0*/  VIADD R25, R26, UR32 ;  /* 0x000000201a197c36 */ /* 0x000fe20008000000 */
[----:B------:R0:W-:Y:S01]  /*852b0*/  STL.64 [R1+0x3540], R26 ;  /* 0x0035401a01007387 */ /* 0x0001e20000100a00 */
[----:B--2---:R-:W-:Y:S01]  /*852c0*/  IMAD.MOV.U32 R28, RZ, RZ, R12 ;  /* 0x000000ffff1c7224 */ /* 0x004fe200078e000c */
[----:B------:R-:W-:Y:S01]  /*852d0*/  LEA.HI.X.SX32 R12, R14, UR9, 0x1, P0 ;  /* 0x000000090e0c7c11 */ /* 0x000fe200080f0eff */
[----:B------:R-:W2:Y:S01]  /*852e0*/  LDCU.64 UR8, c[0x0][0x390] ;  /* 0x00007200ff0877ac */ /* 0x000ea20008000a00 */
[----:B------:R-:W-:-:S02]  /*852f0*/  IMAD R14, R13, 0x40, R14 ;  /* 0x000000400d0e7824 */ /* 0x000fc400078e020e */
[----:B------:R-:W-:Y:S02]  /*85300*/  IMAD.MOV.U32 R29, RZ, RZ, R15 ;  /* 0x000000ffff1d7224 */ /* 0x000fe400078e000f */
[----:B0-----:R-:W-:Y:S01]  /*85310*/  IMAD R16, R16, 0x40, R14 ;  /* 0x0000004010107824 */ /* 0x001fe200078e020e */
[C---:B------:R-:W-:Y:S01]  /*85320*/  IADD3 R13, P0, PT, R14.reuse, UR4, RZ ;  /* 0x000000040e0d7c10 */ /* 0x040fe2000ff1e0ff */
[----:B------:R-:W-:Y:S02]  /*85330*/  IMAD.MOV.U32 R26, RZ, RZ, R24 ;  /* 0x000000ffff1a7224 */ /* 0x000fe400078e0018 */
[----:B------:R-:W-:Y:S01]  /*85340*/  VIADD R24, R25, UR44 ;  /* 0x0000002c19187c36 */ /* 0x000fe20008000000 */
[----:B------:R-:W-:Y:S01]  /*85350*/  LEA.HI.X.SX32 R14, R14, UR5, 0x1, P0 ;  /* 0x000000050e0e7c11 */ /* 0x000fe200080f0eff */
[----:B------:R-:W-:Y:S01]  /*85360*/  IMAD.MOV.U32 R27, RZ, RZ, R23 ;  /* 0x000000ffff1b7224 */ /* 0x000fe200078e0017 */
[----:B------:R0:W-:Y:S01]  /*85370*/  STL.64 [R1+0x44a0], R12 ;  /* 0x0044a00c01007387 */ /* 0x0001e20000100a00 */
[----:B------:R-:W-:Y:S01]  /*85380*/  VIADD R23, R24, UR30 ;  /* 0x0000001e18177c36 */ /* 0x000fe20008000000 */
[----:B------:R-:W1:Y:S02]  /*85390*/  LDCU.64 UR44, c[0x0][0x398] ;  /* 0x00007300ff2c77ac */ /* 0x000e640008000a00 */
[----:B------:R3:W-:Y:S01]  /*853a0*/  STL.64 [R1+0x3548], R24 ;  /* 0x0035481801007387 */ /* 0x0007e20000100a00 */
[----:B--2---:R-:W-:Y:S01]  /*853b0*/  IADD3 R15, P0, PT, R16, UR8, RZ ;  /* 0x00000008100f7c10 */ /* 0x004fe2000ff1e0ff */
[----:B------:R-:W2:Y:S02]  /*853c0*/  LDCU.64 UR4, c[0x0][0x398] ;  /* 0x00007300ff0477ac */ /* 0x000ea40008000a00 */
[----:B------:R-:W-:Y:S01]  /*853d0*/  STL [R1+0x4490], R14 ;  /* 0x0044900e01007387 */ /* 0x000fe20000100800 */
[----:B------:R-:W1:Y:S01]  /*853e0*/  LDCU UR30, c[0x0][0x398] ;  /* 0x00007300ff1e77ac */ /* 0x000e620008000800 */
[----:B0-----:R-:W-:-:S02]  /*853f0*/  IMAD.MOV.U32 R13, RZ, RZ, R22 ;  /* 0x000000ffff0d7224 */ /* 0x001fc400078e0016 */
[----:B------:R0:W-:Y:S01]  /*85400*/  STL [R1+0x4478], R15 ;  /* 0x0044780f01007387 */ /* 0x0001e20000100800 */
[----:B------:R-:W-:Y:S02]  /*85410*/  VIADD R22, R23, UR29 ;  /* 0x0000001d17167c36 */ /* 0x000fe40008000000 */
[----:B------:R-:W-:Y:S02]  /*85420*/  IMAD.MOV.U32 R12, RZ, RZ, R7 ;  /* 0x000000ffff0c7224 */ /* 0x000fe400078e0007 */
[----:B---3--:R-:W-:Y:S01]  /*85430*/  IMAD.MOV.U32 R24, RZ, RZ, R21 ;  /* 0x000000ffff187224 */ /* 0x008fe200078e0015 */
[----:B------:R-:W-:Y:S01]  /*85440*/  LEA.HI.X.SX32 R16, R16, UR9, 0x1, P0 ;  /* 0x0000000910107c11 */ /* 0x000fe200080f0eff */
[----:B0-----:R-:W3:Y:S01]  /*85450*/  LDL R15, [R1+0x11c8] ;  /* 0x0011c800010f7983 */ /* 0x001ee20000100800 */
[----:B------:R-:W-:Y:S01]  /*85460*/  VIADD R21, R22, UR28 ;  /* 0x0000001c16157c36 */ /* 0x000fe20008000000 */
[----:B------:R-:W0:Y:S01]  /*85470*/  LDCU.64 UR8, c[0x0][0x398] ;  /* 0x00007300ff0877ac */ /* 0x000e220008000a00 */
[----:B------:R-:W-:Y:S01]  /*85480*/  IMAD.MOV.U32 R14, RZ, RZ, R9 ;  /* 0x000000ffff0e7224 */ /* 0x000fe200078e0009 */
[----:B------:R1:W-:Y:S01]  /*85490*/  STL.64 [R1+0x3530], R22 ;  /* 0x0035301601007387 */ /* 0x0003e20000100a00 */
[----:B------:R-:W-:Y:S01]  /*854a0*/  IMAD.MOV.U32 R25, RZ, RZ, R17 ;  /* 0x000000ffff197224 */ /* 0x000fe200078e0011 */
[----:B------:R-:W0:Y:S02]  /*854b0*/  LDCU UR28, c[0x0][0x398] ;  /* 0x00007300ff1c77ac */ /* 0x000e240008000800 */
[----:B------:R-:W2:Y:S01]  /*854c0*/  LDL.LU R7, [R1+0x3488] ;  /* 0x0034880001077983 */ /* 0x000ea20000300800 */
[----:B------:R-:W0:Y:S03]  /*854d0*/  LDCU UR29, c[0x0][0x398] ;  /* 0x00007300ff1d77ac */ /* 0x000e260008000800 */
[----:B------:R-:W3:Y:S01]  /*854e0*/  LDL.LU R9, [R1+0x348c] ;  /* 0x00348c0001097983 */ /* 0x000ee20000300800 */
[----:B-1----:R-:W-:-:S02]  /*854f0*/  IMAD.MOV.U32 R23, RZ, RZ, R28 ;  /* 0x000000ffff177224 */ /* 0x002fc400078e001c */
[----:B------:R-:W-:Y:S02]  /*85500*/  IMAD.MOV.U32 R28, RZ, RZ, R0 ;  /* 0x000000ffff1c7224 */ /* 0x000fe400078e0000 */
[----:B------:R-:W-:Y:S02]  /*85510*/  IMAD.MOV.U32 R0, RZ, RZ, R19 ;  /* 0x000000ffff007224 */ /* 0x000fe400078e0013 */
[----:B------:R-:W-:Y:S02]  /*85520*/  VIADD R19, R21, UR6 ;  /* 0x0000000615137c36 */ /* 0x000fe40008000000 */
[----:B------:R-:W-:Y:S01]  /*85530*/  IMAD.MOV.U32 R22, RZ, RZ, R13 ;  /* 0x000000ffff167224 */ /* 0x000fe200078e000d */
[----:B------:R1:W-:Y:S01]  /*85540*/  STL [R1+0x4450], R16 ;  /* 0x0044501001007387 */ /* 0x0003e20000100800 */
[----:B------:R-:W-:Y:S01]  /*85550*/  IMAD.MOV.U32 R13, RZ, RZ, R4 ;  /* 0x000000ffff0d7224 */ /* 0x000fe200078e0004 */
[----:B------:R-:W0:Y:S01]  /*85560*/  LDCU UR6, c[0x0][0x3b8] ;  /* 0x00007700ff0677ac */ /* 0x000e220008000800 */
[----:B------:R-:W-:-:S02]  /*85570*/  IMAD.MOV.U32 R4, RZ, RZ, R18 ;  /* 0x000000ffff047224 */ /* 0x000fc400078e0012 */
[----:B------:R-:W-:Y:S01]  /*85580*/  VIADD R18, R19, UR7 ;  /* 0x0000000713127c36 */ /* 0x000fe20008000000 */
[----:B-1----:R-:W4:Y:S04]  /*85590*/  LDL.LU R16, [R1+0x11c4] ;  /* 0x0011c40001107983 */ /* 0x002f280000300800 */
[----:B------:R1:W-:Y:S02]  /*855a0*/  STL.64 [R1+0x3560], R18 ;  /* 0x0035601201007387 */ /* 0x0003e40000100a00 */
[----:B-1----:R-:W-:Y:S02]  /*855b0*/  IMAD.MOV.U32 R19, RZ, RZ, R6 ;  /* 0x000000ffff137224 */ /* 0x002fe400078e0006 */
[----:B------:R-:W4:Y:S01]  /*855c0*/  LDL R6, [R1+0x10ac] ;  /* 0x0010ac0001067983 */ /* 0x000f220000100800 */
[----:B------:R-:W-:-:S02]  /*855d0*/  VIADD R17, R18, UR24 ;  /* 0x0000001812117c36 */ /* 0x000fc40008000000 */
[----:B------:R-:W-:Y:S02]  /*855e0*/  IMAD.MOV.U32 R18, RZ, RZ, R20 ;  /* 0x000000ffff127224 */ /* 0x000fe400078e0014 */
[----:B------:R-:W-:Y:S01]  /*855f0*/  VIADD R20, R17, UR25 ;  /* 0x0000001911147c36 */ /* 0x000fe20008000000 */
[----:B------:R1:W-:Y:S01]  /*85600*/  STL [R1+0x3628], R17 ;  /* 0x0036281101007387 */ /* 0x0003e20000100800 */
[----:B------:R-:W0:Y:S03]  /*85610*/  LDCU.64 UR24, c[0x0][0x398] ;  /* 0x00007300ff1877ac */ /* 0x000e260008000a00 */
[----:B-1----:R-:W4:Y:S04]  /*85620*/  LDL.LU R17, [R1+0x33c] ;  /* 0x00033c0001117983 */ /* 0x002f280000300800 */
[----:B------:R1:W-:Y:S04]  /*85630*/  STL.64 [R1+0x3568], R20 ;  /* 0x0035681401007387 */ /* 0x0003e80000100a00 */
[----:B-1----:R-:W4:Y:S04]  /*85640*/  LDL.LU R21, [R1+0x210] ;  /* 0x0002100001157983 */ /* 0x002f280000300800 */
[----:B------:R-:W0:Y:S01]  /*85650*/  LDL R20, [R1+0x1f90] ;  /* 0x001f900001147983 */ /* 0x000e220000100800 */
[----:B--2---:R-:W-:Y:S01]  /*85660*/  ISETP.GE.AND P3, PT, R7, UR47, PT ;  /* 0x0000002f07007c0c */ /* 0x004fe2000bf66270 */
[----:B------:R-:W-:-:S02]  /*85670*/  UMOV UR32, 0x400 ;  /* 0x0000040000207882 */ /* 0x000fc40000000000 */
[----:B------:R-:W2:Y:S01]  /*85680*/  LDL.LU R7, [R1+0x44b0] ;  /* 0x0044b00001077983 */ /* 0x000ea20000300800 */
[----:B------:R-:W1:Y:S01]  /*85690*/  LDCU UR47, c[0x0][0x398] ;  /* 0x00007300ff2f77ac */ /* 0x000e620008000800 */
[----:B---3--:R-:W-:Y:S02]  /*856a0*/  ISETP.GE.AND P0, PT, R9, UR45, PT ;  /* 0x0000002d09007c0c */ /* 0x008fe4000bf06270 */
[----:B------:R-:W3:Y:S01]  /*856b0*/  LDL.LU R9, [R1+0x44ac] ;  /* 0x0044ac0001097983 */ /* 0x000ee20000300800 */
[----:B------:R-:W0:Y:S01]  /*856c0*/  LDCU UR45, c[0x0][0x398] ;  /* 0x00007300ff2d77ac */ /* 0x000e220008000800 */
[----:B----4-:R-:W-:Y:S01]  /*856d0*/  ISETP.LT.AND P2, PT, R6, UR4, !P3 ;  /* 0x0000000406007c0c */ /* 0x010fe2000df41270 */
[----:B------:R-:W4:Y:S01]  /*856e0*/  LDCU UR4, c[0x0][0x3b8] ;  /* 0x00007700ff0477ac */ /* 0x000f220008000800 */
[----:B------:R-:W4:Y:S04]  /*856f0*/  LDL.LU R6, [R1+0x44a8] ;  /* 0x0044a80001067983 */ /* 0x000f280000300800 */
[----:B------:R1:W-:Y:S04]  /*85700*/  STL.64 [R1+0x4480], R2 ;  /* 0x0044800201007387 */ /* 0x0003e80000100a00 */
[----:B------:R3:W-:Y:S04]  /*85710*/  STL.64 [R1+0x4488], R22 ;  /* 0x0044881601007387 */ /* 0x0007e80000100a00 */
[----:B------:R-:W-:Y:S01]  /*85720*/  STL.64 [R1+0x4498], R26 ;  /* 0x0044981a01007387 */ /* 0x000fe20000100a00 */
[----:B-1----:R-:W-:-:S02]  /*85730*/  SHF.R.S32.HI R2, RZ, 0x1f, R16 ;  /* 0x0000001fff027819 */ /* 0x002fc40000011410 */
[----:B0-----:R-:W-:-:S03]  /*85740*/  ISETP.LT.AND P1, PT, R20, UR8, !P3 ;  /* 0x0000000814007c0c */ /* 0x001fc6000df21270 */
[----:B------:R-:W-:Y:S01]  /*85750*/  STL [R1+0x11d4], R2 ;  /* 0x0011d40201007387 */ /* 0x000fe20000100800 */
[----:B------:R-:W-:Y:S01]  /*85760*/  IMAD.MOV.U32 R20, RZ, RZ, R17 ;  /* 0x000000ffff147224 */ /* 0x000fe200078e0011 */
[----:B------:R-:W0:Y:S01]  /*85770*/  LDCU UR8, c[0x0][0x3b8] ;  /* 0x00007700ff0877ac */ /* 0x000e220008000800 */
[----:B------:R-:W-:Y:S01]  /*85780*/  IMAD.MOV.U32 R17, RZ, RZ, R14 ;  /* 0x000000ffff117224 */ /* 0x000fe200078e000e */
[----:B------:R-:W-:Y:S02]  /*85790*/  SHF.R.S32.HI R14, RZ, 0x1f, R15 ;  /* 0x0000001fff0e7819 */ /* 0x000fe4000001140f */
[----:B--2---:R-:W-:-:S04]  /*857a0*/  LOP3.LUT R7, R7, 0xdfffffff, RZ, 0xc0, !PT ;  /* 0xdfffffff07077812 */ /* 0x004fc800078ec0ff */
[----:B------:R-:W-:-:S04]  /*857b0*/  @P2 LOP3.LUT R7, R7, 0x20000000, RZ, 0xfc, !PT ;  /* 0x2000000007072812 */ /* 0x000fc800078efcff */
[----:B------:R-:W-:-:S04]  /*857c0*/  LOP3.LUT R7, R7, 0xefffffff, RZ, 0xc0, !PT ;  /* 0xefffffff07077812 */ /* 0x000fc800078ec0ff */
[----:B------:R-:W-:Y:S02]  /*857d0*/  @P1 LOP3.LUT R7, R7, 0x10000000, RZ, 0xfc, !PT ;  /* 0x1000000007071812 */ /* 0x000fe400078efcff */
[----:B---3--:R-:W-:-:S03]  /*857e0*/  IADD3 R22, P2, PT, R15, R9, RZ ;  /* 0x000000090f167210 */ /* 0x008fc60007f5e0ff */
[----:B----4-:R1:W-:Y:S04]  /*857f0*/  STL.64 [R1+0x3570], R6 ;  /* 0x0035700601007387 */ /* 0x0103e80000100a00 */
[----:B------:R-:W-:Y:S04]  /*85800*/  STL [R1+0x38b0], R7 ;  /* 0x0038b00701007387 */ /* 0x000fe80000100800 */
[----:B------:R2:W-:Y:S01]  /*85810*/  STL [R1+0x3d70], R7 ;  /* 0x003d700701007387 */ /* 0x0005e20000100800 */
[----:B-1----:R-:W-:Y:S01]  /*85820*/  IMAD.MOV.U32 R6, RZ, RZ, R12 ;  /* 0x000000ffff067224 */ /* 0x002fe200078e000c */
[----:B------:R-:W-:-:S02]  /*85830*/  IADD3 R12, P1, PT, R16, R9, RZ ;  /* 0x00000009100c7210 */ /* 0x000fc40007f3e0ff */
[----:B------:R1:W-:Y:S01]  /*85840*/  STL [R1+0x447c], R9 ;  /* 0x00447c0901007387 */ /* 0x0003e20000100800 */
[----:B--2---:R-:W-:Y:S01]  /*85850*/  IMAD.MOV.U32 R7, RZ, RZ, R13 ;  /* 0x000000ffff077224 */ /* 0x004fe200078e000d */
[----:B-1----:R-:W-:Y:S02]  /*85860*/  SHF.R.S32.HI R9, RZ, 0x1f, R16 ;  /* 0x0000001fff097819 */ /* 0x002fe40000011410 */
[----:B------:R-:W-:Y:S03]  /*85870*/  STL [R1+0x11d0], R14 ;  /* 0x0011d00e01007387 */ /* 0x000fe60000100800 */
[----:B------:R-:W-:-:S05]  /*85880*/  IMAD.X R13, R9, 0x1, R10, P1 ;  /* 0x00000001090d7824 */ /* 0x000fca00008e060a */
[----:B------:R1:W-:Y:S04]  /*85890*/  STL.64 [R1+0x2898], R12 ;  /* 0x0028980c01007387 */ /* 0x0003e80000100a00 */
[----:B-1----:R-:W2:Y:S01]  /*858a0*/  LDL.LU.64 R12, [R1+0x44a0] ;  /* 0x0044a000010c7983 */ /* 0x002ea20000300a00 */
[C---:B------:R-:W-:Y:S02]  /*858b0*/  IADD3 R2, P4, PT, R16.reuse, R11, RZ ;  /* 0x0000000b10027210 */ /* 0x040fe40007f9e0ff */
[----:B--2---:R-:W-:-:S05]  /*858c0*/  IADD3 R26, P1, PT, R16, R13, RZ ;  /* 0x0000000d101a7210 */ /* 0x004fca0007f3e0ff */
[----:B------:R1:W-:Y:S04]  /*858d0*/  STL [R1+0x2888], R26 ;  /* 0x0028881a01007387 */ /* 0x0003e80000100800 */
[----:B-1----:R-:W2:Y:S01]  /*858e0*/  LDL.LU.64 R26, [R1+0x4498] ;  /* 0x00449800011a7983 */ /* 0x002ea20000300a00 */
[----:B------:R-:W-:Y:S02]  /*858f0*/  IMAD.X R23, R14, 0x1, R10, P2 ;  /* 0x000000010e177824 */ /* 0x000fe400010e060a */
[----:B------:R-:W-:Y:S01]  /*85900*/  IMAD.X R3, R9, 0x1, R12, P4 ;  /* 0x0000000109037824 */ /* 0x000fe200020e060c */
[----:B------:R-:W3:Y:S04]  /*85910*/  LDL.LU R14, [R1+0x4490] ;  /* 0x00449000010e7983 */ /* 0x000ee80000300800 */
[----:B------:R1:W-:Y:S04]  /*85920*/  STL.64 [R1+0x2880], R22 ;  /* 0x0028801601007387 */ /* 0x0003e80000100a00 */
[----:B-1----:R-:W4:Y:S04]  /*85930*/  LDL.LU.64 R22, [R1+0x4488] ;  /* 0x0044880001167983 */ /* 0x002f280000300a00 */
[----:B--2---:R1:W-:Y:S04]  /*85940*/  STL.64 [R1+0x4468], R26 ;  /* 0x0044681a01007387 */ /* 0x0043e80000100a00 */
[----:B------:R2:W-:Y:S01]  /*85950*/  STL.64 [R1+0x2890], R2 ;  /* 0x0028900201007387 */ /* 0x0005e20000100a00 */
[----:B-1----:R-:W-:-:S03]  /*85960*/  IADD3 R26, P2, PT, R15, R11, RZ ;  /* 0x0000000b0f1a7210 */ /* 0x002fc60007f5e0ff */
[----:B--2---:R-:W2:Y:S04]  /*85970*/  LDL.LU.64 R2, [R1+0x4480] ;  /* 0x0044800001027983 */ /* 0x004ea80000300a00 */
[----:B------:R1:W-:Y:S04]  /*85980*/  STL.64 [R1+0x4470], R6 ;  /* 0x0044700601007387 */ /* 0x0003e80000100a00 */
[----:B-1----:R-:W2:Y:S04]  /*85990*/  LDL R6, [R1+0x11c0] ;  /* 0x0011c00001067983 */ /* 0x002ea80000100800 */
[----:B------:R1:W-:Y:S04]  /*859a0*/  STL.64 [R1+0x4460], R10 ;  /* 0x0044600a01007387 */ /* 0x0003e80000100a00 */
[----:B-1----:R1:W3:Y:S02]  /*859b0*/  LDL.64 R10, [R1+0x2888] ;  /* 0x00288800010a7983 */ /* 0x0022e40000100a00 */
[----:B---3--:R-:W-:-:S02]  /*859c0*/  IMAD.X R11, R9, 0x1, R14, P1 ;  /* 0x00000001090b7824 */ /* 0x008fc400008e060e */
[----:B------:R-:W3:Y:S01]  /*859d0*/  LDL.LU R9, [R1+0x447c] ;  /* 0x00447c0001097983 */ /* 0x000ee20000300800 */
[----:B------:R-:W-:-:S03]  /*859e0*/  IADD3 R10, P4, PT, R15, R13, RZ ;  /* 0x0000000d0f0a7210 */ /* 0x000fc60007f9e0ff */
[----:B------:R0:W-:Y:S04]  /*859f0*/  STL [R1+0x288c], R11 ;  /* 0x00288c0b01007387 */ /* 0x0001e80000100800 */
[----:B------:R-:W4:Y:S04]  /*85a00*/  LDL.LU R15, [R1+0x4478] ;  /* 0x00447800010f7983 */ /* 0x000f280000300800 */
[----:B0-----:R-:W4:Y:S01]  /*85a10*/  LDL R11, [R1+0x11d0] ;  /* 0x0011d000010b7983 */ /* 0x001f220000100800 */
[----:B--2---:R-:W-:Y:S02]  /*85a20*/  SHF.R.S32.HI R27, RZ, 0x1f, R6 ;  /* 0x0000001fff1b7819 */ /* 0x004fe40000011406 */
[----:B---3--:R-:W-:-:S05]  /*85a30*/  IADD3 R6, P1, PT, R6, R9, RZ ;  /* 0x0000000906067210 */ /* 0x008fca0007f3e0ff */
[----:B------:R0:W-:Y:S04]  /*85a40*/  STL [R1+0x2868], R6 ;  /* 0x0028680601007387 */ /* 0x0001e80000100800 */
[----:B------:R4:W-:Y:S04]  /*85a50*/  STL [R1+0x11cc], R27 ;  /* 0x0011cc1b01007387 */ /* 0x0009e80000100800 */
[----:B0-----:R-:W2:Y:S01]  /*85a60*/  LDL.LU.64 R6, [R1+0x4470] ;  /* 0x0044700001067983 */ /* 0x001ea20000300a00 */
[----:B----4-:R-:W-:-:S05]  /*85a70*/  IMAD.X R27, R11, 0x1, R12, P2 ;  /* 0x000000010b1b7824 */ /* 0x010fca00010e060c */
[----:B------:R0:W-:Y:S04]  /*85a80*/  STL.64 [R1+0x2878], R26 ;  /* 0x0028781a01007387 */ /* 0x0001e80000100a00 */
[----:B0-----:R-:W3:Y:S01]  /*85a90*/  LDL.LU.64 R26, [R1+0x4468] ;  /* 0x00446800011a7983 */ /* 0x001ee20000300a00 */
[----:B------:R-:W-:-:S03]  /*85aa0*/  IMAD.X R11, R11, 0x1, R14, P4 ;  /* 0x000000010b0b7824 */ /* 0x000fc600020e060e */
[----:B------:R-:W-:Y:S04]  /*85ab0*/  STL.64 [R1+0x4448], R12 ;  /* 0x0044480c01007387 */ /* 0x000fe80000100a00 */
[----:B---3--:R0:W-:Y:S04]  /*85ac0*/  STL.64 [R1+0x4458], R26 ;  /* 0x0044581a01007387 */ /* 0x0081e80000100a00 */
[----:B0-----:R1:W3:Y:S04]  /*85ad0*/  LDL.64 R26, [R1+0x2868] ;  /* 0x00286800011a7983 */ /* 0x0012e80000100a00 */
[----:B--2---:R0:W-:Y:S04]  /*85ae0*/  STL.64 [R1+0x4438], R6 ;  /* 0x0044380601007387 */ /* 0x0041e80000100a00 */
[----:B0-----:R-:W2:Y:S04]  /*85af0*/  LDL R6, [R1+0x11bc] ;  /* 0x0011bc0001067983 */ /* 0x001ea80000100800 */
[----:B------:R0:W-:Y:S04]  /*85b00*/  STL.64 [R1+0x2870], R10 ;  /* 0x0028700a01007387 */ /* 0x0001e80000100a00 */
[----:B0-----:R-:W3:Y:S04]  /*85b10*/  LDL.LU.64 R10, [R1+0x4460] ;  /* 0x00446000010a7983 */ /* 0x001ee80000300a00 */
[----:B------:R0:W-:Y:S04]  /*85b20*/  STL.64 [R1+0x4430], R2 ;  /* 0x0044300201007387 */ /* 0x0001e80000100a00 */
[----:B------:R-:W4:Y:S04]  /*85b30*/  LDL.LU R13, [R1+0x11d4] ;  /* 0x0011d400010d7983 */ /* 0x000f280000300800 */
[----:B------:R1:W-:Y:S04]  /*85b40*/  STL.64 [R1+0x4440], R14 ;  /* 0x0044400e01007387 */ /* 0x0003e80000100a00 */
[----:B0-----:R-:W3:Y:S01]  /*85b50*/  LDL R3, [R1+0x11cc] ;  /* 0x0011cc0001037983 */ /* 0x001ee20000100800 */
[----:B------:R-:W-:-:S03]  /*85b60*/  IADD3 R12, P2, PT, R16, R15, RZ ;  /* 0x0000000f100c7210 */ /* 0x000fc60007f5e0ff */
[----:B-1----:R-:W4:Y:S01]  /*85b70*/  LDL R14, [R1+0x11c0] ;  /* 0x0011c000010e7983 */ /* 0x002f220000100800 */
[----:B--2---:R-:W-:Y:S01]  /*85b80*/  SHF.R.S32.HI R16, RZ, 0x1f, R6 ;  /* 0x0000001fff107819 */ /* 0x004fe20000011406 */
[----:B---3--:R-:W-:-:S05]  /*85b90*/  IMAD.X R27, R3, 0x1, R10, P1 ;  /* 0x00000001031b7824 */ /* 0x008fca00008e060a */
[----:B------:R0:W-:Y:S04]  /*85ba0*/  STL [R1+0x286c], R27 ;  /* 0x00286c1b01007387 */ /* 0x0001e80000100800 */
[----:B0-----:R-:W2:Y:S04]  /*85bb0*/  LDL.LU.64 R26, [R1+0x4458] ;  /* 0x00445800011a7983 */ /* 0x001ea80000300a00 */
[----:B------:R0:W-:Y:S04]  /*85bc0*/  STL [R1+0x11c4], R16 ;  /* 0x0011c41001007387 */ /* 0x0001e80000100800 */
[----:B0-----:R-:W4:Y:S02]  /*85bd0*/  LDL.LU R16, [R1+0x4450] ;  /* 0x0044500001107983 */ /* 0x001f240000300800 */
[----:B----4-:R-:W-:-:S05]  /*85be0*/  IMAD.X R13, R13, 0x1, R16, P2 ;  /* 0x000000010d0d7824 */ /* 0x010fca00010e0610 */
[----:B------:R0:W-:Y:S04]  /*85bf0*/  STL.64 [R1+0x2860], R12 ;  /* 0x0028600c01007387 */ /* 0x0001e80000100a00 */
[----:B0-----:R-:W3:Y:S01]  /*85c00*/  LDL.LU.64 R12, [R1+0x4448] ;  /* 0x00444800010c7983 */ /* 0x001ee20000300a00 */
[----:B------:R-:W-:Y:S02]  /*85c10*/  IADD3 R2, P4, PT, R14, R11, RZ ;  /* 0x0000000b0e027210 */ /* 0x000fe40007f9e0ff */
[----:B------:R-:W-:Y:S02]  /*85c20*/  IADD3 R6, P2, PT, R6, R9, RZ ;  /* 0x0000000906067210 */ /* 0x000fe40007f5e0ff */
[----:B---3--:R-:W-:Y:S01]  /*85c30*/  IADD3 R14, P1, PT, R14, R13, RZ ;  /* 0x0000000d0e0e7210 */ /* 0x008fe20007f3e0ff */
[----:B------:R-:W-:-:S04]  /*85c40*/  IMAD.X R3, R3, 0x1, R12, P4 ;  /* 0x0000000103037824 */ /* 0x000fc800020e060c */
[----:B------:R0:W-:Y:S04]  /*85c50*/  STL [R1+0x2850], R14 ;  /* 0x0028500e01007387 */ /* 0x0001e80000100800 */
[----:B0-----:R-:W3:Y:S04]  /*85c60*/  LDL.LU.64 R14, [R1+0x4440] ;  /* 0x00444000010e7983 */ /* 0x001ee80000300a00 */
[----:B------:R0:W-:Y:S04]  /*85c70*/  STL [R1+0x2848], R6 ;  /* 0x0028480601007387 */ /* 0x0001e80000100800 */
[----:B0-----:R-:W4:Y:S04]  /*85c80*/  LDL.LU.64 R6, [R1+0x4438] ;  /* 0x0044380001067983 */ /* 0x001f280000300a00 */
[----:B------:R0:W-:Y:S04]  /*85c90*/  STL [R1+0x4418], R9 ;  /* 0x0044180901007387 */ /* 0x0001e80000100800 */
[----:B0-----:R-:W3:Y:S04]  /*85ca0*/  LDL.LU R9, [R1+0x11c8] ;  /* 0x0011c80001097983 */ /* 0x001ee80000300800 */
[----:B------:R0:W-:Y:S04]  /*85cb0*/  STL.64 [R1+0x2858], R2 ;  /* 0x0028580201007387 */ /* 0x0001e80000100a00 */
[----:B0-----:R-:W2:Y:S04]  /*85cc0*/  LDL.LU.64 R2, [R1+0x4430] ;  /* 0x0044300001027983 */ /* 0x001ea80000300a00 */
[----:B------:R0:W-:Y:S04]  /*85cd0*/  STL.64 [R1+0x4420], R12 ;  /* 0x0044200c01007387 */ /* 0x0001e80000100a00 */
[----:B0-----:R-:W2:Y:S01]  /*85ce0*/  LDL.LU R13, [R1+0x11d0] ;  /* 0x0011d000010d7983 */ /* 0x001ea20000300800 */
[----:B---3--:R-:W-:-:S05]  /*85cf0*/  IADD3 R12, P4, PT, R9, R15, RZ ;  /* 0x0000000f090c7210 */ /* 0x008fca0007f9e0ff */
[----:B--2---:R0:W-:Y:S04]  /*85d00*/  STL.64 [R1+0x4428], R12 ;  /* 0x0044280c01007387 */ /* 0x0041e80000100a00 */
[----:B0-----:R0:W2:Y:S04]  /*85d10*/  LDL.64 R12, [R1+0x2848] ;  /* 0x00284800010c7983 */ /* 0x0010a80000100a00 */
[----:B--2---:R-:W2:Y:S04]  /*85d20*/  LDL R13, [R1+0x11cc] ;  /* 0x0011cc00010d7983 */ /* 0x004ea80000100800 */
[----:B------:R1:W-:Y:S04]  /*85d30*/  STL [R1+0x441c], R20 ;  /* 0x00441c1401007387 */ /* 0x0003e80000100800 */
[----:B------:R-:W3:Y:S04]  /*85d40*/  LDL R9, [R1+0x11b8] ;  /* 0x0011b80001097983 */ /* 0x000ee80000100800 */
[----:B-1----:R-:W2:Y:S04]  /*85d50*/  LDL R20, [R1+0x11bc] ;  /* 0x0011bc0001147983 */ /* 0x002ea80000100800 */
[----:B----4-:R1:W-:Y:S04]  /*85d60*/  STL.64 [R1+0x4410], R6 ;  /* 0x0044100601007387 */ /* 0x0103e80000100a00 */
[----:B-1----:R0:W2:Y:S02]  /*85d70*/  LDL.64 R6, [R1+0x2850] ;  /* 0x0028500001067983 */ /* 0x0020a40000100a00 */
[----:B--2---:R-:W-:-:S05]  /*85d80*/  IMAD.X R7, R13, 0x1, R14, P1 ;  /* 0x000000010d077824 */ /* 0x004fca00008e060e */
[----:B------:R1:W-:Y:S04]  /*85d90*/  STL [R1+0x2854], R7 ;  /* 0x0028540701007387 */ /* 0x0003e80000100800 */
[----:B-1----:R-:W2:Y:S02]  /*85da0*/  LDL R7, [R1+0x11c4] ;  /* 0x0011c40001077983 */ /* 0x002ea40000100800 */
[----:B--2---:R-:W-:-:S05]  /*85db0*/  IMAD.X R13, R7, 0x1, R10, P2 ;  /* 0x00000001070d7824 */ /* 0x004fca00010e060a */
[----:B------:R1:W-:Y:S04]  /*85dc0*/  STL [R1+0x284c], R13 ;  /* 0x00284c0d01007387 */ /* 0x0003e80000100800 */
[----:B-1----:R-:W2:Y:S04]  /*85dd0*/  LDL.LU.64 R12, [R1+0x4428] ;  /* 0x00442800010c7983 */ /* 0x002ea80000300a00 */
[----:B------:R1:W-:Y:S04]  /*85de0*/  STL.64 [R1+0x4408], R10 ;  /* 0x0044080a01007387 */ /* 0x0003e80000100a00 */
[----:B-1----:R-:W4:Y:S01]  /*85df0*/  LDL.LU R10, [R1+0x11c0] ;  /* 0x0011c000010a7983 */ /* 0x002f220000300800 */
[----:B--2---:R-:W-:-:S05]  /*85e00*/  IMAD.X R13, R13, 0x1, R16, P4 ;  /* 0x000000010d0d7824 */ /* 0x004fca00020e0610 */
[----:B------:R1:W-:Y:S04]  /*85e10*/  STL.64 [R1+0x2840], R12 ;  /* 0x0028400c01007387 */ /* 0x0003e80000100a00 */
[----:B-1----:R-:W2:Y:S01]  /*85e20*/  LDL.LU.64 R12, [R1+0x4420] ;  /* 0x00442000010c7983 */ /* 0x002ea20000300a00 */
[----:B----4-:R-:W-:Y:S02]  /*85e30*/  IADD3 R10, P2, PT, R10, R15, RZ ;  /* 0x0000000f0a0a7210 */ /* 0x010fe40007f5e0ff */
[C---:B------:R-:W-:Y:S02]  /*85e40*/  IADD3 R6, P1, PT, R20.reuse, R11, RZ ;  /* 0x0000000b14067210 */ /* 0x040fe40007f3e0ff */
[----:B---3--:R-:W-:Y:S01]  /*85e50*/  SHF.R.S32.HI R9, RZ, 0x1f, R9 ;  /* 0x0000001fff097819 */ /* 0x008fe20000011409 */
[----:B------:R2:W-:Y:S02]  /*85e60*/  STL [R1+0x2830], R10 ;  /* 0x0028300a01007387 */ /* 0x0005e40000100800 */
[----:B--2---:R-:W-:Y:S01]  /*85e70*/  IADD3 R10, P4, PT, R20, R13, RZ ;  /* 0x0000000d140a7210 */ /* 0x004fe20007f9e0ff */
[----:B------:R-:W-:Y:S01]  /*85e80*/  IMAD.X R7, R7, 0x1, R12, P1 ;  /* 0x0000000107077824 */ /* 0x000fe200008e060c */
[----:B------:R-:W2:Y:S04]  /*85e90*/  LDL.LU R20, [R1+0x441c] ;  /* 0x00441c0001147983 */ /* 0x000ea80000300800 */
[----:B------:R-:W3:Y:S04]  /*85ea0*/  LDL.LU R11, [R1+0x11bc] ;  /* 0x0011bc00010b7983 */ /* 0x000ee80000300800 */
[----:B------:R1:W-:Y:S04]  /*85eb0*/  STL [R1+0x11c0], R9 ;  /* 0x0011c00901007387 */ /* 0x0003e80000100800 */
[----:B-1----:R-:W4:Y:S04]  /*85ec0*/  LDL.LU R9, [R1+0x4418] ;  /* 0x0044180001097983 */ /* 0x002f280000300800 */
[----:B------:R1:W-:Y:S04]  /*85ed0*/  STL.64 [R1+0x2838], R6 ;  /* 0x0028380601007387 */ /* 0x0003e80000100a00 */
[----:B-1----:R-:W2:Y:S04]  /*85ee0*/  LDL.LU.64 R6, [R1+0x4410] ;  /* 0x0044100001067983 */ /* 0x002ea80000300a00 */
[----:B------:R1:W-:Y:S04]  /*85ef0*/  STL.64 [R1+0x43e8], R2 ;  /* 0x0043e80201007387 */ /* 0x0003e80000100a00 */
[----:B-1----:R0:W2:Y:S04]  /*85f00*/  LDL.64 R2, [R1+0x2830] ;  /* 0x0028300001027983 */ /* 0x0020a80000100a00 */
[----:B--2---:R-:W2:Y:S04]  /*85f10*/  LDL.LU R3, [R1+0x11cc] ;  /* 0x0011cc0001037983 */ /* 0x004ea80000300800 */
[----:B------:R-:W-:Y:S04]  /*85f20*/  STL.64 [R1+0x43f0], R20 ;  /* 0x0043f01401007387 */ /* 0x000fe80000100a00 */
[----:B------:R-:W-:Y:S04]  /*85f30*/  STL [R1+0x43f8], R21 ;  /* 0x0043f81501007387 */ /* 0x000fe80000100800 */
[----:B------:R-:W-:Y:S04]  /*85f40*/  STL.64 [R1+0x4400], R22 ;  /* 0x0044001601007387 */ /* 0x000fe80000100a00 */
[----:B------:R1:W-:Y:S04]  /*85f50*/  STL [R1+0x43e0], R12 ;  /* 0x0043e00c01007387 */ /* 0x0003e80000100800 */
[----:B-1----:R-:W4:Y:S04]  /*85f60*/  LDL.LU R12, [R1+0x11b8] ;  /* 0x0011b800010c7983 */ /* 0x002f280000300800 */
[----:B------:R-:W4:Y:S01]  /*85f70*/  LDL.LU R21, [R1+0x11c4] ;  /* 0x0011c40001157983 */ /* 0x000f220000300800 */
[----:B---3--:R-:W-:Y:S01]  /*85f80*/  IADD3 R20, P1, PT, R11, R15, RZ ;  /* 0x0000000f0b147210 */ /* 0x008fe20007f3e0ff */
[----:B--2---:R-:W-:-:S05]  /*85f90*/  IMAD.X R3, R3, 0x1, R16, P2 ;  /* 0x0000000103037824 */ /* 0x004fca00010e0610 */
[----:B------:R1:W-:Y:S04]  /*85fa0*/  STL [R1+0x2834], R3 ;  /* 0x0028340301007387 */ /* 0x0003e80000100800 */
[----:B-1----:R-:W2:Y:S01]  /*85fb0*/  LDL R3, [R1+0x11c0] ;  /* 0x0011c00001037983 */ /* 0x002ea20000100800 */
[----:B----4-:R-:W-:-:S05]  /*85fc0*/  IMAD.X R11, R21, 0x1, R14, P4 ;  /* 0x00000001150b7824 */ /* 0x010fca00020e060e */
[----:B------:R1:W-:Y:S04]  /*85fd0*/  STL.64 [R1+0x2828], R10 ;  /* 0x0028280a01007387 */ /* 0x0003e80000100a00 */
[----:B-1----:R-:W3:Y:S01]  /*85fe0*/  LDL.LU.64 R10, [R1+0x4408] ;  /* 0x00440800010a7983 */ /* 0x002ee20000300a00 */
[----:B------:R-:W-:Y:S01]  /*85ff0*/  IMAD.X R21, R21, 0x1, R16, P1 ;  /* 0x0000000115157824 */ /* 0x000fe200008e0610 */
[----:B---3--:R-:W-:-:S05]  /*86000*/  IADD3 R22, P4, PT, R12, R11, RZ ;  /* 0x0000000b0c167210 */ /* 0x008fca0007f9e0ff */
[----:B------:R1:W-:Y:S04]  /*86010*/  STL [R1+0x2800], R22 ;  /* 0x0028001601007387 */ /* 0x0003e80000100800 */
[----:B-1----:R-:W3:Y:S04]  /*86020*/  LDL.LU.64 R22, [R1+0x4400] ;  /* 0x0044000001167983 */ /* 0x002ee80000300a00 */
[----:B------:R1:W-:Y:S04]  /*86030*/  STL.64 [R1+0x2810], R20 ;  /* 0x0028101401007387 */ /* 0x0003e80000100a00 */
[----:B-1----:R0:W4:Y:S01]  /*86040*/  LDL.LU R21, [R1+0x43f8] ;  /* 0x0043f80001157983 */ /* 0x0021220000300800 */
[----:B------:R-:W-:-:S02]  /*86050*/  IADD3 R2, P2, PT, R12, R9, RZ ;  /* 0x000000090c027210 */ /* 0x000fc40007f5e0ff */
[----:B------:R-:W-:-:S03]  /*86060*/  IADD3 R20, P1, PT, R12, R13, RZ ;  /* 0x0000000d0c147210 */ /* 0x000fc60007f3e0ff */
[----:B--2---:R-:W-:Y:S02]  /*86070*/  IMAD.X R3, R3, 0x1, R10, P2 ;  /* 0x0000000103037824 */ /* 0x004fe400010e060a */
[----:B------:R4:W-:Y:S04]  /*86080*/  STL [R1+0x27f8], R20 ;  /* 0x0027f81401007387 */ /* 0x0009e80000100800 */
[----:B----4-:R-:W2:Y:S04]  /*86090*/  LDL.LU.64 R20, [R1+0x43f0] ;  /* 0x0043f00001147983 */ /* 0x010ea80000300a00 */
[----:B------:R1:W-:Y:S04]  /*860a0*/  STL.64 [R1+0x2808], R2 ;  /* 0x0028080201007387 */ /* 0x0003e80000100a00 */
[----:B-1----:R-:W4:Y:S04]  /*860b0*/  LDL.LU.64 R2, [R1+0x43e8] ;  /* 0x0043e80001027983 */ /* 0x002f280000300a00 */
[----:B------:R1:W-:Y:S02]  /*860c0*/  STL.64 [R1+0x43d8], R10 ;  /* 0x0043d80a01007387 */ /* 0x0003e40000100a00 */
[----:B-1----:R-:W-:-:S02]  /*860d0*/  IADD3 R10, P2, PT, R12, R15, RZ ;  /* 0x0000000f0c0a7210 */ /* 0x002fc40007f5e0ff */
[----:B------:R-:W2:Y:S04]  /*860e0*/  LDL.LU R12, [R1+0x43e0] ;  /* 0x0043e000010c7983 */ /* 0x000ea80000300800 */
[----:B------:R1:W-:Y:S04]  /*860f0*/  STL [R1+0x27e0], R10 ;  /* 0x0027e00a01007387 */ /* 0x0003e80000100800 */
[----:B-1----:R0:W2:Y:S04]  /*86100*/  LDL.64 R10, [R1+0x27f8] ;  /* 0x0027f800010a7983 */ /* 0x0020a80000100a00 */
[----:B--2---:R-:W2:Y:S04]  /*86110*/  LDL R11, [R1+0x11b0] ;  /* 0x0011b000010b7983 */ /* 0x004ea80000100800 */
[----:B------:R1:W-:Y:S04]  /*86120*/  STL.64 [R1+0x43b8], R24 ;  /* 0x0043b81801007387 */ /* 0x0003e80000100a00 */
[----:B-1----:R0:W2:Y:S04]  /*86130*/  LDL.64 R24, [R1+0x2800] ;  /* 0x0028000001187983 */ /* 0x0020a80000100a00 */
[----:B------:R-:W-:Y:S04]  /*86140*/  STL.64 [R1+0x43c0], R6 ;  /* 0x0043c00601007387 */ /* 0x000fe80000100a00 */
[----:B------:R1:W-:Y:S04]  /*86150*/  STL [R1+0x43c8], R7 ;  /* 0x0043c80701007387 */ /* 0x0003e80000100800 */
[----:B-1----:R0:W2:Y:S04]  /*86160*/  LDL.64 R6, [R1+0x27e0] ;  /* 0x0027e00001067983 */ /* 0x0020a80000100a00 */
[----:B--2---:R-:W2:Y:S01]  /*86170*/  LDL.LU R7, [R1+0x11c0] ;  /* 0x0011c00001077983 */ /* 0x004ea20000300800 */
[----:B------:R-:W-:-:S03]  /*86180*/  SHF.R.S32.HI R11, RZ, 0x1f, R11 ;  /* 0x0000001fff0b7819 */ /* 0x000fc6000001140b */
[----:B------:R-:W-:Y:S04]  /*86190*/  STL.64 [R1+0x43d0], R28 ;  /* 0x0043d01c01007387 */ /* 0x000fe80000100a00 */
[----:B------:R-:W-:Y:S04]  /*861a0*/  STL [R1+0x43b0], R12 ;  /* 0x0043b00c01007387 */ /* 0x000fe80000100800 */
[----:B------:R1:W-:Y:S01]  /*861b0*/  STL [R1+0x11b8], R11 ;  /* 0x0011b80b01007387 */ /* 0x0003e20000100800 */
[C---:B--2---:R-:W-:Y:S02]  /*861c0*/  IMAD.X R25, R7.reuse, 0x1, R12, P4 ;  /* 0x0000000107197824 */ /* 0x044fe400020e060c */
[C---:B-1----:R-:W-:Y:S01]  /*861d0*/  IMAD.X R11, R7.reuse, 0x1, R14, P1 ;  /* 0x00000001070b7824 */ /* 0x042fe200008e060e */
[----:B------:R-:W2:Y:S04]  /*861e0*/  LDL.LU R12, [R1+0x11b0] ;  /* 0x0011b000010c7983 */ /* 0x000ea80000300800 */
[----:B------:R1:W-:Y:S04]  /*861f0*/  STL [R1+0x2804], R25 ;  /* 0x0028041901007387 */ /* 0x0003e80000100800 */
[----:B-1----:R-:W2:Y:S04]  /*86200*/  LDL R25, [R1+0x11b8] ;  /* 0x0011b80001197983 */ /* 0x002ea80000100800 */
[----:B------:R1:W-:Y:S04]  /*86210*/  STL [R1+0x27fc], R11 ;  /* 0x0027fc0b01007387 */ /* 0x0003e80000100800 */
[----:B-1----:R-:W2:Y:S01]  /*86220*/  LDL.LU.64 R10, [R1+0x43d8] ;  /* 0x0043d800010a7983 */ /* 0x002ea20000300a00 */
[----:B------:R-:W-:Y:S01]  /*86230*/  IMAD.X R7, R7, 0x1, R16, P2 ;  /* 0x0000000107077824 */ /* 0x000fe200010e0610 */
[----:B--2---:R-:W-:-:S05]  /*86240*/  IADD3 R28, P1, PT, R12, R11, RZ ;  /* 0x0000000b0c1c7210 */ /* 0x004fca0007f3e0ff */
[----:B------:R1:W-:Y:S04]  /*86250*/  STL [R1+0x27e8], R28 ;  /* 0x0027e81c01007387 */ /* 0x0003e80000100800 */
[----:B-1----:R-:W2:Y:S04]  /*86260*/  LDL.LU.64 R28, [R1+0x43d0] ;  /* 0x0043d000011c7983 */ /* 0x002ea80000300a00 */
[----:B------:R1:W-:Y:S04]  /*86270*/  STL [R1+0x27e4], R7 ;  /* 0x0027e40701007387 */ /* 0x0003e80000100800 */
[----:B-1----:R0:W2:Y:S01]  /*86280*/  LDL.LU R7, [R1+0x43c8] ;  /* 0x0043c80001077983 */ /* 0x0020a20000300800 */
[----:B------:R-:W-:-:S02]  /*86290*/  IADD3 R24, P4, PT, R12, R9, RZ ;  /* 0x000000090c187210 */ /* 0x000fc40007f9e0ff */
[----:B------:R-:W-:-:S03]  /*862a0*/  IADD3 R6, P2, PT, R12, R13, RZ ;  /* 0x0000000d0c067210 */ /* 0x000fc60007f5e0ff */
[----:B------:R-:W-:Y:S02]  /*862b0*/  IMAD.X R25, R25, 0x1, R10, P4 ;  /* 0x0000000119197824 */ /* 0x000fe400020e060a */
[----:B------:R2:W-:Y:S04]  /*862c0*/  STL [R1+0x27d8], R6 ;  /* 0x0027d80601007387 */ /* 0x0005e80000100800 */
[----:B--2---:R-:W2:Y:S04]  /*862d0*/  LDL.LU.64 R6, [R1+0x43c0] ;  /* 0x0043c00001067983 */ /* 0x004ea80000300a00 */
[----:B------:R1:W-:Y:S04]  /*862e0*/  STL.64 [R1+0x27f0], R24 ;  /* 0x0027f01801007387 */ /* 0x0003e80000100a00 */
[----:B-1----:R-:W2:Y:S04]  /*862f0*/  LDL.LU.64 R24, [R1+0x43b8] ;  /* 0x0043b80001187983 */ /* 0x002ea80000300a00 */
[----:B------:R1:W-:Y:S02]  /*86300*/  STL.64 [R1+0x43a0], R10 ;  /* 0x0043a00a01007387 */ /* 0x0003e40000100a00 */
[----:B-1----:R-:W-:-:S02]  /*86310*/  IADD3 R10, P4, PT, R12, R15, RZ ;  /* 0x0000000f0c0a7210 */ /* 0x002fc40007f9e0ff */
[----:B------:R-:W2:Y:S04]  /*86320*/  LDL.LU R12, [R1+0x43b0] ;  /* 0x0043b000010c7983 */ /* 0x000ea80000300800 */
[----:B------:R1:W-:Y:S04]  /*86330*/  STL [R1+0x4394], R15 ;  /* 0x0043940f01007387 */ /* 0x0003e80000100800 */
[----:B-1----:R-:W2:Y:S04]  /*86340*/  LDL.LU R15, [R1+0x11b8] ;  /* 0x0011b800010f7983 */ /* 0x002ea80000300800 */
[----:B------:R1:W-:Y:S04]  /*86350*/  STL [R1+0x27c8], R10 ;  /* 0x0027c80a01007387 */ /* 0x0003e80000100800 */
[----:B------:R-:W-:Y:S04]  /*86360*/  STL.64 [R1+0x4398], R16 ;  /* 0x0043981001007387 */ /* 0x000fe80000100a00 */
[----:B------:R-:W-:Y:S04]  /*86370*/  STL [R1+0x43a8], R17 ;  /* 0x0043a81101007387 */ /* 0x000fe80000100800 */
[----:B------:R0:W-:Y:S04]  /*86380*/  STL [R1+0x43ac], R17 ;  /* 0x0043ac1101007387 */ /* 0x0001e80000100800 */
[----:B-1----:R1:W2:Y:S04]  /*86390*/  LDL.64 R10, [R1+0x27d8] ;  /* 0x0027d800010a7983 */ /* 0x0022a80000100a00 */
[----:B0-----:R1:W2:Y:S04]  /*863a0*/  LDL.64 R16, [R1+0x27e8] ;  /* 0x0027e80001107983 */ /* 0x0012a80000100a00 */
[----:B--2---:R-:W2:Y:S02]  /*863b0*/  LDL R17, [R1+0x11ac] ;  /* 0x0011ac0001117983 */ /* 0x004ea40000100800 */
[----:B--2---:R-:W-:Y:S01]  /*863c0*/  SHF.R.S32.HI R11, RZ, 0x1f, R17 ;  /* 0x0000001fff0b7819 */ /* 0x004fe20000011411 */
[----:B------:R-:W-:-:S05]  /*863d0*/  IMAD.X R17, R15, 0x1, R12, P1 ;  /* 0x000000010f117824 */ /* 0x000fca00008e060c */
[----:B------:R0:W-:Y:S04]  /*863e0*/  STL [R1+0x27ec], R17 ;  /* 0x0027ec1101007387 */ /* 0x0001e80000100800 */
[----:B------:R-:W-:Y:S04]  /*863f0*/  STL [R1+0x11b0], R11 ;  /* 0x0011b00b01007387 */ /* 0x000fe80000100800 */
[----:B0-----:R1:W2:Y:S04]  /*86400*/  LDL.LU R17, [R1+0x43ac] ;  /* 0x0043ac0001117983 */ /* 0x0012a80000300800 */
[----:B------:R0:W-:Y:S04]  /*86410*/  STL [R1+0x437c], R12 ;  /* 0x00437c0c01007387 */ /* 0x0001e80000100800 */
[----:B0-----:R-:W2:Y:S02]  /*86420*/  LDL.LU R12, [R1+0x11ac] ;  /* 0x0011ac00010c7983 */ /* 0x001ea40000300800 */
[----:B--2---:R-:W-:-:S05]  /*86430*/  IADD3 R16, P1, PT, R12, R9, RZ ;  /* 0x000000090c107210 */ /* 0x004fca0007f3e0ff */
[----:B------:R-:W-:Y:S04]  /*86440*/  STL [R1+0x27c0], R16 ;  /* 0x0027c01001007387 */ /* 0x000fe80000100800 */
[----:B------:R1:W2:Y:S04]  /*86450*/  LDL.LU R17, [R1+0x43a8] ;  /* 0x0043a80001117983 */ /* 0x0002a80000300800 */
[----:B------:R0:W-:Y:S04]  /*86460*/  STL.64 [R1+0x4380], R8 ;  /* 0x0043800801007387 */ /* 0x0001e80000100a00 */
[----:B0-----:R-:W2:Y:S01]  /*86470*/  LDL.64 R8, [R1+0x27c0] ;  /* 0x0027c00001087983 */ /* 0x001ea20000100a00 */
[----:B------:R-:W-:-:S03]  /*86480*/  IMAD.X R11, R15, 0x1, R14, P2 ;  /* 0x000000010f0b7824 */ /* 0x000fc600010e060e */
[----:B--2---:R-:W2:Y:S04]  /*86490*/  LDL R9, [R1+0x11b0] ;  /* 0x0011b00001097983 */ /* 0x004ea80000100800 */
[----:B--2---:R-:W-:Y:S04]  /*864a0*/  STL.64 [R1+0x4388], R8 ;  /* 0x0043880801007387 */ /* 0x004fe80000100a00 */
[----:B------:R0:W-:Y:S04]  /*864b0*/  STL [R1+0x4390], R9 ;  /* 0x0043900901007387 */ /* 0x0001e80000100800 */
[----:B0-----:R1:W2:Y:S04]  /*864c0*/  LDL.64 R8, [R1+0x27c8] ;  /* 0x0027c80001087983 */ /* 0x0012a80000100a00 */
[----:B------:R0:W-:Y:S04]  /*864d0*/  STL [R1+0x27dc], R11 ;  /* 0x0027dc0b01007387 */ /* 0x0001e80000100800 */
[----:B0-----:R-:W2:Y:S02]  /*864e0*/  LDL.LU.64 R10, [R1+0x43a0] ;  /* 0x0043a000010a7983 */ /* 0x001ea40000300a00 */
[----:B--2---:R-:W-:-:S05]  /*864f0*/  IADD3 R16, P2, PT, R12, R11, RZ ;  /* 0x0000000b0c107210 */ /* 0x004fca0007f5e0ff */
[----:B------:R0:W-:Y:S04]  /*86500*/  STL [R1+0x27b8], R16 ;  /* 0x0027b81001007387 */ /* 0x0001e80000100800 */
[----:B0-----:R-:W2:Y:S02]  /*86510*/  LDL.LU.64 R16, [R1+0x4398] ;  /* 0x0043980001107983 */ /* 0x001ea40000300a00 */
[----:B--2---:R-:W-:Y:S02]  /*86520*/  IMAD.X R9, R15, 0x1, R16, P4 ;  /* 0x000000010f097824 */ /* 0x004fe400020e0610 */
[----:B------:R-:W2:Y:S04]  /*86530*/  LDL.LU R15, [R1+0x4394] ;  /* 0x00439400010f7983 */ /* 0x000ea80000300800 */
[----:B------:R0:W-:Y:S04]  /*86540*/  STL [R1+0x27cc], R9 ;  /* 0x0027cc0901007387 */ /* 0x0001e80000100800 */
[----:B0-----:R1:W2:Y:S01]  /*86550*/  LDL.LU R9, [R1+0x4390] ;  /* 0x0043900001097983 */ /* 0x0012a20000300800 */
[----:B------:R-:W-:-:S05]  /*86560*/  IADD3 R8, P4, PT, R12, R13, RZ ;  /* 0x0000000d0c087210 */ /* 0x000fca0007f9e0ff */
[----:B------:R2:W-:Y:S04]  /*86570*/  STL [R1+0x27a8], R8 ;  /* 0x0027a80801007387 */ /* 0x0005e80000100800 */
[----:B--2---:R-:W2:Y:S02]  /*86580*/  LDL.LU.64 R8, [R1+0x4388] ;  /* 0x0043880001087983 */ /* 0x004ea40000300a00 */
[----:B--2---:R-:W-:-:S05]  /*86590*/  IMAD.X R9, R9, 0x1, R10, P1 ;  /* 0x0000000109097824 */ /* 0x004fca00008e060a */
[----:B------:R0:W-:Y:S04]  /*865a0*/  STL [R1+0x27c4], R9 ;  /* 0x0027c40901007387 */ /* 0x0001e80000100800 */
[----:B0-----:R-:W2:Y:S04]  /*865b0*/  LDL.LU.64 R8, [R1+0x4380] ;  /* 0x0043800001087983 */ /* 0x001ea80000300a00 */
[----:B------:R0:W-:Y:S02]  /*865c0*/  STL.64 [R1+0x4368], R10 ;  /* 0x0043680a01007387 */ /* 0x0001e40000100a00 */
[----:B0-----:R-:W-:-:S02]  /*865d0*/  IADD3 R10, P1, PT, R12, R15, RZ ;  /* 0x0000000f0c0a7210 */ /* 0x001fc40007f3e0ff */
[----:B------:R-:W2:Y:S04]  /*865e0*/  LDL.LU R12, [R1+0x437c] ;  /* 0x00437c00010c7983 */ /* 0x000ea80000300800 */
[----:B------:R0:W-:Y:S04]  /*865f0*/  STL [R1+0x2790], R10 ;  /* 0x0027900a01007387 */ /* 0x0001e80000100800 */
[----:B------:R-:W-:Y:S04]  /*86600*/  STL.64 [R1+0x4370], R14 ;  /* 0x0043700e01007387 */ /* 0x000fe80000100a00 */
[----:B------:R1:W-:Y:S04]  /*86610*/  STL [R1+0x4378], R15 ;  /* 0x0043780f01007387 */ /* 0x0003e80000100800 */
[----:B0-----:R0:W2:Y:S04]  /*86620*/  LDL.64 R10, [R1+0x27a8] ;  /* 0x0027a800010a7983 */ /* 0x0010a80000100a00 */
[----:B-1----:R0:W2:Y:S04]  /*86630*/  LDL.64 R14, [R1+0x27b8] ;  /* 0x0027b800010e7983 */ /* 0x0020a80000100a00 */
[----:B--2---:R-:W2:Y:S04]  /*86640*/  LDL R15, [R1+0x11a8] ;  /* 0x0011a800010f7983 */ /* 0x004ea80000100800 */
[----:B------:R-:W-:Y:S04]  /*86650*/  STL.64 [R1+0x4360], R26 ;  /* 0x0043601a01007387 */ /* 0x000fe80000100a00 */
[----:B------:R-:W-:Y:S04]  /*86660*/  STL.64 [R1+0x4350], R24 ;  /* 0x0043501801007387 */ /* 0x000fe80000100a00 */
[----:B------:R1:W-:Y:S04]  /*86670*/  STL [R1+0x4358], R25 ;  /* 0x0043581901007387 */ /* 0x0003e80000100800 */
[----:B-1----:R0:W2:Y:S04]  /*86680*/  LDL.64 R24, [R1+0x2790] ;  /* 0x0027900001187983 */ /* 0x0020a80000100a00 */
[----:B--2---:R-:W2:Y:S01]  /*86690*/  LDL.LU R25, [R1+0x11b0] ;  /* 0x0011b00001197983 */ /* 0x004ea20000300800 */
[----:B------:R-:W-:Y:S01]  /*866a0*/  SHF.R.S32.HI R11, RZ, 0x1f, R15 ;  /* 0x0000001fff0b7819 */ /* 0x000fe2000001140f */
[----:B--2---:R-:W-:-:S05]  /*866b0*/  IMAD.X R15, R25, 0x1, R12, P2 ;  /* 0x00000001190f7824 */ /* 0x004fca00010e060c */
[----:B------:R1:W-:Y:S04]  /*866c0*/  STL [R1+0x27bc], R15 ;  /* 0x0027bc0f01007387 */ /* 0x0003e80000100800 */
[----:B------:R-:W-:Y:S04]  /*866d0*/  STL [R1+0x11ac], R11 ;  /* 0x0011ac0b01007387 */ /* 0x000fe80000100800 */
[----:B-1----:R0:W2:Y:S04]  /*866e0*/  LDL.LU R15, [R1+0x4378] ;  /* 0x00437800010f7983 */ /* 0x0020a80000300800 */
[----:B------:R1:W-:Y:S04]  /*866f0*/  STL [R1+0x4340], R12 ;  /* 0x0043400c01007387 */ /* 0x0003e80000100800 */
[----:B-1----:R-:W2:Y:S02]  /*86700*/  LDL.LU R12, [R1+0x11a8] ;  /* 0x0011a800010c7983 */ /* 0x002ea40000300800 */
[----:B--2---:R-:W-:-:S05]  /*86710*/  IADD3 R14, P2, PT, R12, R9, RZ ;  /* 0x000000090c0e7210 */ /* 0x004fca0007f5e0ff */
[----:B------:R1:W-:Y:S04]  /*86720*/  STL [R1+0x2788], R14 ;  /* 0x0027880e01007387 */ /* 0x0003e80000100800 */
[----:B-1----:R-:W2:Y:S04]  /*86730*/  LDL.LU.64 R14, [R1+0x4370] ;  /* 0x00437000010e7983 */ /* 0x002ea80000300a00 */
[----:B------:R1:W-:Y:S04]  /*86740*/  STL.64 [R1+0x4348], R8 ;  /* 0x0043480801007387 */ /* 0x0003e80000100a00 */
[----:B-1----:R0:W3:Y:S01]  /*86750*/  LDL.64 R8, [R1+0x2788] ;  /* 0x0027880001087983 */ /* 0x0020e20000100a00 */
[----:B--2---:R-:W-:-:S03]  /*86760*/  IMAD.X R11, R25, 0x1, R14, P4 ;  /* 0x00000001190b7824 */ /* 0x004fc600020e060e */
[----:B---3--:R-:W2:Y:S04]  /*86770*/  LDL R9, [R1+0x11ac] ;  /* 0x0011ac0001097983 */ /* 0x008ea80000100800 */
[----:B------:R1:W-:Y:S04]  /*86780*/  STL [R1+0x27ac], R11 ;  /* 0x0027ac0b01007387 */ /* 0x0003e80000100800 */
[----:B-1----:R-:W3:Y:S01]  /*86790*/  LDL.LU.64 R10, [R1+0x4368] ;  /* 0x00436800010a7983 */ /* 0x002ee20000300a00 */
[----:B------:R-:W-:Y:S01]  /*867a0*/  IMAD.X R25, R25, 0x1, R16, P1 ;  /* 0x0000000119197824 */ /* 0x000fe200008e0610 */
[----:B---3--:R-:W-:-:S05]  /*867b0*/  IADD3 R26, P4, PT, R12, R11, RZ ;  /* 0x0000000b0c1a7210 */ /* 0x008fca0007f9e0ff */
[----:B------:R1:W-:Y:S04]  /*867c0*/  STL [R1+0x2780], R26 ;  /* 0x0027801a01007387 */ /* 0x0003e80000100800 */
[----:B-1----:R-:W3:Y:S04]  /*867d0*/  LDL.LU.64 R26, [R1+0x4360] ;  /* 0x00436000011a7983 */ /* 0x002ee80000300a00 */
[----:B------:R1:W-:Y:S04]  /*867e0*/  STL [R1+0x2794], R25 ;  /* 0x0027941901007387 */ /* 0x0003e80000100800 */
[----:B-1----:R0:W3:Y:S01]  /*867f0*/  LDL.LU R25, [R1+0x4358] ;  /* 0x0043580001197983 */ /* 0x0020e20000300800 */
[----:B------:R-:W-:Y:S01]  /*86800*/  IADD3 R24, P1, PT, R12, R13, RZ ;  /* 0x0000000d0c187210 */ /* 0x000fe20007f3e0ff */
[----:B--2---:R-:W-:-:S04]  /*86810*/  IMAD.X R9, R9, 0x1, R10, P2 ;  /* 0x0000000109097824 */ /* 0x004fc800010e060a */
[----:B------:R3:W-:Y:S04]  /*86820*/  STL [R1+0x2778], R24 ;  /* 0x0027781801007387 */ /* 0x0007e80000100800 */
[----:B---3--:R-:W2:Y:S04]  /*86830*/  LDL.LU.64 R24, [R1+0x4350] ;  /* 0x0043500001187983 */ /* 0x008ea80000300a00 */
[----:B------:R1:W-:Y:S04]  /*86840*/  STL [R1+0x278c], R9 ;  /* 0x00278c0901007387 */ /* 0x0003e80000100800 */
[----:B-1----:R-:W3:Y:S04]  /*86850*/  LDL.LU.64 R8, [R1+0x4348] ;  /* 0x0043480001087983 */ /* 0x002ee80000300a00 */
[----:B------:R1:W-:Y:S02]  /*86860*/  STL.64 [R1+0x4338], R10 ;  /* 0x0043380a01007387 */ /* 0x0003e40000100a00 */
[----:B-1----:R-:W-:-:S02]  /*86870*/  IADD3 R10, P2, PT, R12, R15, RZ ;  /* 0x0000000f0c0a7210 */ /* 0x002fc40007f5e0ff */
[----:B------:R-:W2:Y:S04]  /*86880*/  LDL.LU R12, [R1+0x4340] ;  /* 0x00434000010c7983 */ /* 0x000ea80000300800 */
[----:B------:R1:W-:Y:S04]  /*86890*/  STL [R1+0x432c], R15 ;  /* 0x00432c0f01007387 */ /* 0x0003e80000100800 */
[----:B-1----:R-:W2:Y:S04]  /*868a0*/  LDL.LU R15, [R1+0x11ac] ;  /* 0x0011ac00010f7983 */ /* 0x002ea80000300800 */
[----:B------:R1:W-:Y:S04]  /*868b0*/  STL [R1+0x2770], R10 ;  /* 0x0027700a01007387 */ /* 0x0003e80000100800 */
[----:B-1----:R0:W2:Y:S04]  /*868c0*/  LDL.64 R10, [R1+0x2778] ;  /* 0x00277800010a7983 */ /* 0x0020a80000100a00 */
[----:B--2---:R-:W2:Y:S04]  /*868d0*/  LDL R11, [R1+0x11a4] ;  /* 0x0011a400010b7983 */ /* 0x004ea80000100800 */
[----:B------:R-:W-:Y:S04]  /*868e0*/  STL.64 [R1+0x4330], R4 ;  /* 0x0043300401007387 */ /* 0x000fe80000100a00 */
[----:B------:R1:W-:Y:S04]  /*868f0*/  STL.64 [R1+0x4318], R6 ;  /* 0x0043180601007387 */ /* 0x0003e80000100a00 */
[----:B-1----:R0:W3:Y:S04]  /*86900*/  LDL.64 R6, [R1+0x2780] ;  /* 0x0027800001067983 */ /* 0x0020e80000100a00 */
[----:B------:R1:W-:Y:S01]  /*86910*/  STL [R1+0x4310], R12 ;  /* 0x0043100c01007387 */ /* 0x0003e20000100800 */
[----:B--2---:R-:W-:Y:S01]  /*86920*/  SHF.R.S32.HI R4, RZ, 0x1f, R11 ;  /* 0x0000001fff047819 */ /* 0x004fe2000001140b */
[----:B------:R-:W-:-:S04]  /*86930*/  IMAD.X R11, R15, 0x1, R14, P1 ;  /* 0x000000010f0b7824 */ /* 0x000fc800008e060e */
[----:B------:R-:W-:Y:S01]  /*86940*/  STL [R1+0x11a8], R4 ;  /* 0x0011a80401007387 */ /* 0x000fe20000100800 */
[----:B---3--:R-:W-:-:S03]  /*86950*/  IMAD.X R7, R15, 0x1, R12, P4 ;  /* 0x000000010f077824 */ /* 0x008fc600020e060c */
[----:B-1----:R-:W2:Y:S04]  /*86960*/  LDL.LU R12, [R1+0x11a4] ;  /* 0x0011a400010c7983 */ /* 0x002ea80000300800 */
[----:B------:R1:W-:Y:S04]  /*86970*/  STL [R1+0x2784], R7 ;  /* 0x0027840701007387 */ /* 0x0003e80000100800 */
[----:B------:R-:W-:Y:S04]  /*86980*/  STL.64 [R1+0x4320], R24 ;  /* 0x0043201801007387 */ /* 0x000fe80000100a00 */
[----:B------:R3:W-:Y:S04]  /*86990*/  STL [R1+0x4328], R25 ;  /* 0x0043281901007387 */ /* 0x0007e80000100800 */
[----:B-1----:R-:W2:Y:S04]  /*869a0*/  LDL R7, [R1+0x11a8] ;  /* 0x0011a80001077983 */ /* 0x002ea80000100800 */
[----:B---3--:R0:W3:Y:S04]  /*869b0*/  LDL.64 R24, [R1+0x2770] ;  /* 0x0027700001187983 */ /* 0x0080e80000100a00 */
[----:B------:R1:W-:Y:S04]  /*869c0*/  STL [R1+0x277c], R11 ;  /* 0x00277c0b01007387 */ /* 0x0003e80000100800 */
[----:B-1----:R-:W2:Y:S01]  /*869d0*/  LDL.LU.64 R10, [R1+0x4338] ;  /* 0x00433800010a7983 */ /* 0x002ea20000300a00 */
[----:B---3--:R-:W-:Y:S01]  /*869e0*/  IMAD.X R25, R15, 0x1, R16, P2 ;  /* 0x000000010f197824 */ /* 0x008fe200010e0610 */
[----:B--2---:R-:W-:-:S05]  /*869f0*/  IADD3 R4, P1, PT, R12, R11, RZ ;  /* 0x0000000b0c047210 */ /* 0x004fca0007f3e0ff */
[----:B------:R1:W-:Y:S04]  /*86a00*/  STL [R1+0x2760], R4 ;  /* 0x0027600401007387 */ /* 0x0003e80000100800 */
[----:B-1----:R-:W2:Y:S04]  /*86a10*/  LDL.LU.64 R4, [R1+0x4330] ;  /* 0x0043300001047983 */ /* 0x002ea80000300a00 */
[----:B------:R-:W3:Y:S04]  /*86a20*/  LDL.LU R15, [R1+0x432c] ;  /* 0x00432c00010f7983 */ /* 0x000ee80000300800 */
[----:B------:R1:W-:Y:S04]  /*86a30*/  STL [R1+0x2774], R25 ;  /* 0x0027741901007387 */ /* 0x0003e80000100800 */
[----:B-1----:R0:W2:Y:S01]  /*86a40*/  LDL.LU R25, [R1+0x4328] ;  /* 0x0043280001197983 */ /* 0x0020a20000300800 */
[----:B------:R-:W-:-:S05]  /*86a50*/  IADD3 R24, P2, PT, R12, R13, RZ ;  /* 0x0000000d0c187210 */ /* 0x000fca0007f5e0ff */
[----:B------:R2:W-:Y:S01]  /*86a60*/  STL [R1+0x2750], R24 ;  /* 0x0027501801007387 */ /* 0x0005e20000100800 */
[----:B------:R-:W-:-:S05]  /*86a70*/  IADD3 R6, P4, PT, R12, R9, RZ ;  /* 0x000000090c067210 */ /* 0x000fca0007f9e0ff */
[----:B------:R-:W-:Y:S01]  /*86a80*/  IMAD.X R7, R7, 0x1, R10, P4 ;  /* 0x0000000107077824 */ /* 0x000fe200020e060a */
[----:B--2---:R-:W2:Y:S04]  /*86a90*/  LDL.LU.64 R24, [R1+0x4320] ;  /* 0x0043200001187983 */ /* 0x004ea80000300a00 */
[----:B------:R1:W-:Y:S04]  /*86aa0*/  STL.64 [R1+0x2768], R6 ;  /* 0x0027680601007387 */ /* 0x0003e80000100a00 */
[----:B-1----:R-:W4:Y:S04]  /*86ab0*/  LDL.LU.64 R6, [R1+0x4318] ;  /* 0x0043180001067983 */ /* 0x002f280000300a00 */
[----:B------:R3:W-:Y:S02]  /*86ac0*/  STL.64 [R1+0x4308], R10 ;  /* 0x0043080a01007387 */ /* 0x0007e40000100a00 */
[----:B---3--:R-:W-:-:S02]  /*86ad0*/  IADD3 R10, P4, PT, R12, R15, RZ ;  /* 0x0000000f0c0a7210 */ /* 0x008fc40007f9e0ff */
[----:B------:R-:W3:Y:S04]  /*86ae0*/  LDL.LU R12, [R1+0x4310] ;  /* 0x00431000010c7983 */ /* 0x000ee80000300800 */
[----:B------:R1:W-:Y:S04]  /*86af0*/  STL [R1+0x2740], R10 ;  /* 0x0027400a01007387 */ /* 0x0003e80000100800 */
[----:B-1----:R0:W3:Y:S04]  /*86b00*/  LDL.64 R10, [R1+0x2750] ;  /* 0x00275000010a7983 */ /* 0x0020e80000100a00 */
[----:B------:R-:W-:Y:S04]  /*86b10*/  STL.64 [R1+0x4300], R16 ;  /* 0x0043001001007387 */ /* 0x000fe80000100a00 */
[----:B--2---:R1:W-:Y:S04]  /*86b20*/  STL.64 [R1+0x42f8], R24 ;  /* 0x0042f81801007387 */ /* 0x0043e80000100a00 */
[----:B-1----:R0:W2:Y:S04]  /*86b30*/  LDL.64 R24, [R1+0x2740] ;  /* 0x0027400001187983 */ /* 0x0020a80000100a00 */
[----:B--2---:R-:W3:Y:S04]  /*86b40*/  LDL.LU R25, [R1+0x11a8] ;  /* 0x0011a80001197983 */ /* 0x004ee80000300800 */
[----:B------:R1:W-:Y:S04]  /*86b50*/  STL.64 [R1+0x42e8], R22 ;  /* 0x0042e81601007387 */ /* 0x0003e80000100a00 */
[----:B-1----:R0:W2:Y:S04]  /*86b60*/  LDL.64 R22, [R1+0x2760] ;  /* 0x0027600001167983 */ /* 0x0020a80000100a00 */
[----:B------:R-:W-:Y:S04]  /*86b70*/  STL.64 [R1+0x42f0], R4 ;  /* 0x0042f00401007387 */ /* 0x000fe80000100a00 */
[----:B----4-:R1:W-:Y:S04]  /*86b80*/  STL [R1+0x42e0], R7 ;  /* 0x0042e00701007387 */ /* 0x0103e80000100800 */
[----:B-1----:R-:W4:Y:S01]  /*86b90*/  LDL.LU R7, [R1+0x11a0] ;  /* 0x0011a00001077983 */ /* 0x002f220000300800 */
[----:B---3--:R-:W-:-:S02]  /*86ba0*/  IMAD.X R11, R25, 0x1, R14, P2 ;  /* 0x00000001190b7824 */ /* 0x008fc400010e060e */
[----:B--2---:R-:W-:-:S05]  /*86bb0*/  IMAD.X R23, R25, 0x1, R12, P1 ;  /* 0x0000000119177824 */ /* 0x004fca00008e060c */
[----:B------:R-:W-:Y:S01]  /*86bc0*/  STL [R1+0x2764], R23 ;  /* 0x0027641701007387 */ /* 0x000fe20000100800 */
[----:B----4-:R-:W-:-:S05]  /*86bd0*/  SHF.R.S32.HI R4, RZ, 0x1f, R7 ;  /* 0x0000001fff047819 */ /* 0x010fca0000011407 */
[----:B------:R-:W-:Y:S04]  /*86be0*/  STL [R1+0x11a4], R4 ;  /* 0x0011a40401007387 */ /* 0x000fe80000100800 */
[----:B------:R1:W-:Y:S04]  /*86bf0*/  STL [R1+0x2754], R11 ;  /* 0x0027540b01007387 */ /* 0x0003e80000100800 */
[----:B-1----:R-:W2:Y:S02]  /*86c00*/  LDL.LU.64 R10, [R1+0x4308] ;  /* 0x00430800010a7983 */ /* 0x002ea40000300a00 */
[----:B--2---:R-:W-:-:S05]  /*86c10*/  IADD3 R16, P2, PT, R7, R11, RZ ;  /* 0x0000000b07107210 */ /* 0x004fca0007f5e0ff */
[----:B------:R1:W-:Y:S04]  /*86c20*/  STL [R1+0x2730], R16 ;  /* 0x0027301001007387 */ /* 0x0003e80000100800 */
[----:B-1----:R-:W2:Y:S01]  /*86c30*/  LDL.LU.64 R16, [R1+0x4300] ;  /* 0x0043000001107983 */ /* 0x002ea20000300a00 */
[----:B------:R-:W-:Y:S02]  /*86c40*/  IADD3 R22, P1, PT, R7, R9, RZ ;  /* 0x0000000907167210 */ /* 0x000fe40007f3e0ff */
[----:B------:R-:W-:-:S05]  /*86c50*/  SHF.R.S32.HI R23, RZ, 0x1f, R7 ;  /* 0x0000001fff177819 */ /* 0x000fca0000011407 */
[----:B------:R-:W-:Y:S02]  /*86c60*/  IMAD.X R23, R23, 0x1, R10, P1 ;  /* 0x0000000117177824 */ /* 0x000fe400008e060a */
[----:B--2---:R-:W-:Y:S01]  /*86c70*/  IMAD.X R25, R25, 0x1, R16, P4 ;  /* 0x0000000119197824 */ /* 0x004fe200020e0610 */
[----:B------:R-:W-:-:S04]  /*86c80*/  IADD3 R4, P4, PT, R7, R13, RZ ;  /* 0x0000000d07047210 */ /* 0x000fc80007f9e0ff */
[----:B------:R1:W-:Y:S04]  /*86c90*/  STL [R1+0x2744], R25 ;  /* 0x0027441901007387 */ /* 0x0003e80000100800 */
[----:B-1----:R-:W2:Y:S04]  /*86ca0*/  LDL.LU.64 R24, [R1+0x42f8] ;  /* 0x0042f80001187983 */ /* 0x002ea80000300a00 */
[----:B------:R1:W-:Y:S04]  /*86cb0*/  STL [R1+0x2718], R4 ;  /* 0x0027180401007387 */ /* 0x0003e80000100800 */
[----:B-1----:R-:W3:Y:S04]  /*86cc0*/  LDL.LU.64 R4, [R1+0x42f0] ;  /* 0x0042f00001047983 */ /* 0x002ee80000300a00 */
[----:B------:R1:W-:Y:S04]  /*86cd0*/  STL.64 [R1+0x2738], R22 ;  /* 0x0027381601007387 */ /* 0x0003e80000100a00 */
[----:B-1----:R-:W4:Y:S04]  /*86ce0*/  LDL.LU.64 R22, [R1+0x42e8] ;  /* 0x0042e80001167983 */ /* 0x002f280000300a00 */
[----:B------:R1:W-:Y:S02]  /*86cf0*/  STL.64 [R1+0x42d8], R10 ;  /* 0x0042d80a01007387 */ /* 0x0003e40000100a00 */
[----:B-1----:R-:W-:-:S02]  /*86d00*/  IADD3 R10, P1, PT, R7, R15, RZ ;  /* 0x0000000f070a7210 */ /* 0x002fc40007f3e0ff */
[----:B------:R-:W2:Y:S04]  /*86d10*/  LDL.LU R7, [R1+0x42e0] ;  /* 0x0042e00001077983 */ /* 0x000ea80000300800 */
[----:B------:R1:W-:Y:S04]  /*86d20*/  STL [R1+0x2710], R10 ;  /* 0x0027100a01007387 */ /* 0x0003e80000100800 */
[----:B-1----:R0:W3:Y:S04]  /*86d30*/  LDL.64 R10, [R1+0x2718] ;  /* 0x00271800010a7983 */ /* 0x0020e80000100a00 */
[----:B--2---:R-:W-:Y:S04]  /*86d40*/  STL.64 [R1+0x42d0], R6 ;  /* 0x0042d00601007387 */ /* 0x004fe80000100a00 */
[----:B------:R-:W-:Y:S04]  /*86d50*/  STL.64 [R1+0x42c0], R26 ;  /* 0x0042c01a01007387 */ /* 0x000fe80000100a00 */
[----:B------:R1:W-:Y:S04]  /*86d60*/  STL [R1+0x42c8], R27 ;  /* 0x0042c81b01007387 */ /* 0x0003e80000100800 */
[----:B-1----:R0:W2:Y:S04]  /*86d70*/  LDL.64 R26, [R1+0x2710] ;  /* 0x00271000011a7983 */ /* 0x0020a80000100a00 */
[----:B--2---:R-:W3:Y:S04]  /*86d80*/  LDL.LU R27, [R1+0x11a4] ;  /* 0x0011a400011b7983 */ /* 0x004ee80000300800 */
[----:B------:R1:W-:Y:S04]  /*86d90*/  STL.64 [R1+0x42b8], R28 ;  /* 0x0042b81c01007387 */ /* 0x0003e80000100a00 */
[----:B-1----:R0:W2:Y:S04]  /*86da0*/  LDL.64 R28, [R1+0x2730] ;  /* 0x00273000011c7983 */ /* 0x0020a80000100a00 */
[----:B------:R1:W-:Y:S04]  /*86db0*/  STL [R1+0x42b0], R19 ;  /* 0x0042b01301007387 */ /* 0x0003e80000100800 */
[----:B-1----:R-:W4:Y:S01]  /*86dc0*/  LDL.LU R19, [R1+0x119c] ;  /* 0x00119c0001137983 */ /* 0x002f220000300800 */
[----:B---3--:R-:W-:-:S02]  /*86dd0*/  IMAD.X R11, R27, 0x1, R14, P4 ;  /* 0x000000011b0b7824 */ /* 0x008fc400020e060e */
[----:B--2---:R-:W-:Y:S01]  /*86de0*/  IMAD.X R29, R27, 0x1, R12, P2 ;  /* 0x000000011b1d7824 */ /* 0x004fe200010e060c */
[----:B----4-:R-:W-:-:S05]  /*86df0*/  SHF.R.S32.HI R6, RZ, 0x1f, R19 ;  /* 0x0000001fff067819 */ /* 0x010fca0000011413 */
[----:B------:R-:W-:Y:S04]  /*86e00*/  STL [R1+0x11a0], R6 ;  /* 0x0011a00601007387 */ /* 0x000fe80000100800 */
[----:B------:R-:W-:Y:S04]  /*86e10*/  STL [R1+0x2734], R29 ;  /* 0x0027341d01007387 */ /* 0x000fe80000100800 */
[----:B------:R1:W-:Y:S04]  /*86e20*/  STL [R1+0x271c], R11 ;  /* 0x00271c0b01007387 */ /* 0x0003e80000100800 */
[----:B-1----:R-:W2:Y:S01]  /*86e30*/  LDL.LU.64 R10, [R1+0x42d8] ;  /* 0x0042d800010a7983 */ /* 0x002ea20000300a00 */
[----:B------:R-:W-:Y:S01]  /*86e40*/  IMAD.X R27, R27, 0x1, R16, P1 ;  /* 0x000000011b1b7824 */ /* 0x000fe200008e0610 */
[----:B--2---:R-:W-:-:S05]  /*86e50*/  IADD3 R6, P4, PT, R19, R11, RZ ;  /* 0x0000000b13067210 */ /* 0x004fca0007f9e0ff */
[----:B------:R1:W-:Y:S04]  /*86e60*/  STL [R1+0x2700], R6 ;  /* 0x0027000601007387 */ /* 0x0003e80000100800 */
[----:B-1----:R-:W2:Y:S04]  /*86e70*/  LDL.LU.64 R6, [R1+0x42d0] ;  /* 0x0042d00001067983 */ /* 0x002ea80000300a00 */
[----:B------:R1:W-:Y:S04]  /*86e80*/  STL [R1+0x2714], R27 ;  /* 0x0027141b01007387 */ /* 0x0003e80000100800 */
[----:B-1----:R0:W3:Y:S01]  /*86e90*/  LDL.LU R27, [R1+0x42c8] ;  /* 0x0042c800011b7983 */ /* 0x0020e20000300800 */
[----:B------:R-:W-:-:S02]  /*86ea0*/  IADD3 R28, P2, PT, R19, R9, RZ ;  /* 0x00000009131c7210 */ /* 0x000fc40007f5e0ff */
[----:B------:R-:W-:Y:S02]  /*86eb0*/  SHF.R.S32.HI R29, RZ, 0x1f, R19 ;  /* 0x0000001fff1d7819 */ /* 0x000fe40000011413 */
[----:B------:R-:W-:-:S03]  /*86ec0*/  IADD3 R26, P1, PT, R19, R13, RZ ;  /* 0x0000000d131a7210 */ /* 0x000fc60007f3e0ff */
[----:B------:R-:W-:Y:S02]  /*86ed0*/  IMAD.X R29, R29, 0x1, R10, P2 ;  /* 0x000000011d1d7824 */ /* 0x000fe400010e060a */
[----:B------:R3:W-:Y:S04]  /*86ee0*/  STL [R1+0x26f8], R26 ;  /* 0x0026f81a01007387 */ /* 0x0007e80000100800 */
[----:B---3--:R-:W3:Y:S04]  /*86ef0*/  LDL.LU.64 R26, [R1+0x42c0] ;  /* 0x0042c000011a7983 */ /* 0x008ee80000300a00 */
        /* <DEDUP_REMOVED lines=10> */
[----:B--2---:R-:W2:Y:S04]  /*86fa0*/  LDL.LU R3, [R1+0x11a0] ;  /* 0x0011a00001037983 */ /* 0x004ea80000300800 */
[----:B------:R1:W-:Y:S04]  /*86fb0*/  STL.64 [R1+0x4288], R6 ;  /* 0x0042880601007387 */ /* 0x0003e80000100a00 */
[----:B-1----:R0:W4:Y:S01]  /*86fc0*/  LDL.64 R6, [R1+0x2700] ;  /* 0x0027000001067983 */ /* 0x0021220000100a00 */
[----:B------:R-:W-:-:S03]  /*86fd0*/  SHF.R.S32.HI R11, RZ, 0x1f, R11 ;  /* 0x0000001fff0b7819 */ /* 0x000fc6000001140b */
[----:B------:R-:W-:Y:S04]  /*86fe0*/  STL.64 [R1+0x42a0], R16 ;  /* 0x0042a01001007387 */ /* 0x000fe80000100a00 */
[----:B---3--:R-:W-:Y:S04]  /*86ff0*/  STL.64 [R1+0x4290], R26 ;  /* 0x0042901a01007387 */ /* 0x008fe80000100a00 */
[----:B------:R-:W-:Y:S04]  /*87000*/  STL [R1+0x4280], R12 ;  /* 0x0042800c01007387 */ /* 0x000fe80000100800 */
[----:B------:R2:W-:Y:S02]  /*87010*/  STL [R1+0x119c], R11 ;  /* 0x00119c0b01007387 */ /* 0x0005e40000100800 */
[----:B--2---:R-:W-:-:S02]  /*87020*/  IMAD.X R11, R3, 0x1, R14, P1 ;  /* 0x00000001030b7824 */ /* 0x004fc400008e060e */
[----:B----4-:R-:W-:Y:S02]  /*87030*/  IMAD.X R7, R3, 0x1, R12, P4 ;  /* 0x0000000103077824 */ /* 0x010fe400020e060c */
[----:B------:R-:W2:Y:S04]  /*87040*/  LDL.LU R12, [R1+0x1198] ;  /* 0x00119800010c7983 */ /* 0x000ea80000300800 */
[----:B------:R1:W-:Y:S04]  /*87050*/  STL [R1+0x2704], R7 ;  /* 0x0027040701007387 */ /* 0x0003e80000100800 */
[----:B-1----:R-:W3:Y:S04]  /*87060*/  LDL R7, [R1+0x119c] ;  /* 0x00119c0001077983 */ /* 0x002ee80000100800 */
[----:B------:R1:W-:Y:S04]  /*87070*/  STL [R1+0x26fc], R11 ;  /* 0x0026fc0b01007387 */ /* 0x0003e80000100800 */
[----:B-1----:R-:W2:Y:S02]  /*87080*/  LDL.LU.64 R10, [R1+0x42a8] ;  /* 0x0042a800010a7983 */ /* 0x002ea40000300a00 */
[----:B--2---:R-:W-:-:S05]  /*87090*/  IADD3 R16, P1, PT, R12, R11, RZ ;  /* 0x0000000b0c107210 */ /* 0x004fca0007f3e0ff */
[----:B------:R1:W-:Y:S04]  /*870a0*/  STL [R1+0x26e0], R16 ;  /* 0x0026e01001007387 */ /* 0x0003e80000100800 */
[----:B-1----:R-:W2:Y:S01]  /*870b0*/  LDL.LU.64 R16, [R1+0x42a0] ;  /* 0x0042a00001107983 */ /* 0x002ea20000300a00 */
[----:B------:R-:W-:-:S05]  /*870c0*/  IADD3 R6, P4, PT, R12, R9, RZ ;  /* 0x000000090c067210 */ /* 0x000fca0007f9e0ff */
[----:B---3--:R-:W-:Y:S02]  /*870d0*/  IMAD.X R7, R7, 0x1, R10, P4 ;  /* 0x0000000107077824 */ /* 0x008fe400020e060a */
        /* <DEDUP_REMOVED lines=12> */
[----:B-1----:R0:W2:Y:S04]  /*871a0*/  LDL.64 R10, [R1+0x26d8] ;  /* 0x0026d800010a7983 */ /* 0x0020a80000100a00 */
[----:B------:R-:W-:Y:S04]  /*871b0*/  STL.64 [R1+0x4270], R16 ;  /* 0x0042701001007387 */ /* 0x000fe80000100a00 */
[----:B------:R-:W-:Y:S04]  /*871c0*/  STL.64 [R1+0x4260], R18 ;  /* 0x0042601201007387 */ /* 0x000fe80000100a00 */
[----:B------:R1:W-:Y:S04]  /*871d0*/  STL [R1+0x4268], R19 ;  /* 0x0042681301007387 */ /* 0x0003e80000100800 */
[----:B-1----:R0:W2:Y:S04]  /*871e0*/  LDL.64 R18, [R1+0x26d0] ;  /* 0x0026d00001127983 */ /* 0x0020a80000100a00 */
[----:B--2---:R-:W2:Y:S04]  /*871f0*/  LDL.LU R19, [R1+0x119c] ;  /* 0x00119c0001137983 */ /* 0x004ea80000300800 */
[----:B------:R1:W-:Y:S04]  /*87200*/  STL.64 [R1+0x4258], R2 ;  /* 0x0042580201007387 */ /* 0x0003e80000100a00 */
[----:B-1----:R0:W2:Y:S04]  /*87210*/  LDL.64 R2, [R1+0x26e0] ;  /* 0x0026e00001027983 */ /* 0x0020a80000100a00 */
[----:B----4-:R1:W-:Y:S04]  /*87220*/  STL [R1+0x4250], R6 ;  /* 0x0042500601007387 */ /* 0x0103e80000100800 */
[----:B-1----:R-:W4:Y:S01]  /*87230*/  LDL.LU R6, [R1+0x1194] ;  /* 0x0011940001067983 */ /* 0x002f220000300800 */
[----:B--2---:R-:W-:-:S05]  /*87240*/  IMAD.X R3, R19, 0x1, R12, P1 ;  /* 0x0000000113037824 */ /* 0x004fca00008e060c */
[----:B------:R-:W-:Y:S01]  /*87250*/  STL [R1+0x26e4], R3 ;  /* 0x0026e40301007387 */ /* 0x000fe20000100800 */
[----:B----4-:R-:W-:-:S05]  /*87260*/  SHF.R.S32.HI R11, RZ, 0x1f, R6 ;  /* 0x0000001fff0b7819 */ /* 0x010fca0000011406 */
[----:B------:R1:W-:Y:S02]  /*87270*/  STL [R1+0x1198], R11 ;  /* 0x0011980b01007387 */ /* 0x0003e40000100800 */
[----:B-1----:R-:W-:-:S05]  /*87280*/  IMAD.X R11, R19, 0x1, R14, P2 ;  /* 0x00000001130b7824 */ /* 0x002fca00010e060e */
[----:B------:R1:W-:Y:S04]  /*87290*/  STL [R1+0x26dc], R11 ;  /* 0x0026dc0b01007387 */ /* 0x0003e80000100800 */
[----:B-1----:R-:W2:Y:S02]  /*872a0*/  LDL.LU.64 R10, [R1+0x4278] ;  /* 0x00427800010a7983 */ /* 0x002ea40000300a00 */
[----:B--2---:R-:W-:-:S05]  /*872b0*/  IADD3 R16, P2, PT, R6, R11, RZ ;  /* 0x0000000b06107210 */ /* 0x004fca0007f5e0ff */
[----:B------:R1:W-:Y:S04]  /*872c0*/  STL [R1+0x26c0], R16 ;  /* 0x0026c01001007387 */ /* 0x0003e80000100800 */
[----:B-1----:R-:W2:Y:S01]  /*872d0*/  LDL.LU.64 R16, [R1+0x4270] ;  /* 0x0042700001107983 */ /* 0x002ea20000300a00 */
[----:B------:R-:W-:Y:S02]  /*872e0*/  IADD3 R2, P1, PT, R6, R9, RZ ;  /* 0x0000000906027210 */ /* 0x000fe40007f3e0ff */
[----:B------:R-:W-:Y:S01]  /*872f0*/  SHF.R.S32.HI R3, RZ, 0x1f, R6 ;  /* 0x0000001fff037819 */ /* 0x000fe20000011406 */
[----:B--2---:R-:W-:-:S05]  /*87300*/  IMAD.X R19, R19, 0x1, R16, P4 ;  /* 0x0000000113137824 */ /* 0x004fca00020e0610 */
[----:B------:R1:W-:Y:S04]  /*87310*/  STL [R1+0x26d4], R19 ;  /* 0x0026d41301007387 */ /* 0x0003e80000100800 */
[----:B-1----:R0:W2:Y:S01]  /*87320*/  LDL.LU R19, [R1+0x4268] ;  /* 0x0042680001137983 */ /* 0x0020a20000300800 */
[----:B------:R-:W-:Y:S01]  /*87330*/  IADD3 R18, P4, PT, R6, R13, RZ ;  /* 0x0000000d06127210 */ /* 0x000fe20007f9e0ff */
[----:B------:R-:W-:-:S04]  /*87340*/  IMAD.X R3, R3, 0x1, R10, P1 ;  /* 0x0000000103037824 */ /* 0x000fc800008e060a */
[----:B------:R2:W-:Y:S04]  /*87350*/  STL [R1+0x26b8], R18 ;  /* 0x0026b81201007387 */ /* 0x0005e80000100800 */
[----:B--2---:R-:W2:Y:S04]  /*87360*/  LDL.LU.64 R18, [R1+0x4260] ;  /* 0x0042600001127983 */ /* 0x004ea80000300a00 */
[----:B------:R1:W-:Y:S04]  /*87370*/  STL.64 [R1+0x26c8], R2 ;  /* 0x0026c80201007387 */ /* 0x0003e80000100a00 */
[----:B-1----:R-:W4:Y:S04]  /*87380*/  LDL.LU.64 R2, [R1+0x4258] ;  /* 0x0042580001027983 */ /* 0x002f280000300a00 */
[----:B------:R1:W-:Y:S02]  /*87390*/  STL.64 [R1+0x4248], R10 ;  /* 0x0042480a01007387 */ /* 0x0003e40000100a00 */
[----:B-1----:R-:W-:-:S02]  /*873a0*/  IADD3 R10, P1, PT, R6, R15, RZ ;  /* 0x0000000f060a7210 */ /* 0x002fc40007f3e0ff */
[----:B------:R-:W2:Y:S04]  /*873b0*/  LDL.LU R6, [R1+0x4250] ;  /* 0x0042500001067983 */ /* 0x000ea80000300800 */
[----:B------:R1:W-:Y:S04]  /*873c0*/  STL [R1+0x26a8], R10 ;  /* 0x0026a80a01007387 */ /* 0x0003e80000100800 */
[----:B-1----:R0:W3:Y:S04]  /*873d0*/  LDL.64 R10, [R1+0x26b8] ;  /* 0x0026b800010a7983 */ /* 0x0020e80000100a00 */
[----:B--2---:R1:W-:Y:S04]  /*873e0*/  STL.64 [R1+0x4238], R6 ;  /* 0x0042380601007387 */ /* 0x0043e80000100a00 */
[----:B-1----:R0:W2:Y:S04]  /*873f0*/  LDL.64 R6, [R1+0x26a8] ;  /* 0x0026a80001067983 */ /* 0x0020a80000100a00 */
[----:B--2---:R-:W2:Y:S04]  /*87400*/  LDL.LU R7, [R1+0x1198] ;  /* 0x0011980001077983 */ /* 0x004ea80000300800 */
[----:B---3--:R1:W-:Y:S04]  /*87410*/  STL.64 [R1+0x4228], R26 ;  /* 0x0042281a01007387 */ /* 0x0083e80000100a00 */
[----:B-1----:R0:W2:Y:S04]  /*87420*/  LDL.64 R26, [R1+0x26c0] ;  /* 0x0026c000011a7983 */ /* 0x0020a80000100a00 */
[----:B------:R-:W-:Y:S04]  /*87430*/  STL.64 [R1+0x4240], R16 ;  /* 0x0042401001007387 */ /* 0x000fe80000100a00 */
[----:B------:R-:W-:Y:S04]  /*87440*/  STL.64 [R1+0x4230], R18 ;  /* 0x0042301201007387 */ /* 0x000fe80000100a00 */
[----:B----4-:R1:W-:Y:S04]  /*87450*/  STL [R1+0x4220], R3 ;  /* 0x0042200301007387 */ /* 0x0103e80000100800 */
[----:B-1----:R-:W3:Y:S01]  /*87460*/  LDL.LU R3, [R1+0x1190] ;  /* 0x0011900001037983 */ /* 0x002ee20000300800 */
[----:B--2---:R-:W-:Y:S01]  /*87470*/  IMAD.X R27, R7, 0x1, R12, P2 ;  /* 0x00000001071b7824 */ /* 0x004fe200010e060c */
[----:B---3--:R-:W-:-:S05]  /*87480*/  SHF.R.S32.HI R11, RZ, 0x1f, R3 ;  /* 0x0000001fff0b7819 */ /* 0x008fca0000011403 */
[----:B------:R1:W-:Y:S04]  /*87490*/  STL [R1+0x1194], R11 ;  /* 0x0011940b01007387 */ /* 0x0003e80000100800 */
[----:B------:R-:W-:Y:S01]  /*874a0*/  STL [R1+0x26c4], R27 ;  /* 0x0026c41b01007387 */ /* 0x000fe20000100800 */
[----:B-1----:R-:W-:-:S05]  /*874b0*/  IMAD.X R11, R7, 0x1, R14, P4 ;  /* 0x00000001070b7824 */ /* 0x002fca00020e060e */
        /* <DEDUP_REMOVED lines=22> */
[----:B------:R-:W-:Y:S04]  /*87620*/  STL.64 [R1+0x4200], R2 ;  /* 0x0042000201007387 */ /* 0x000fe80000100a00 */
[----:B------:R1:W-:Y:S04]  /*87630*/  STL [R1+0x4208], R3 ;  /* 0x0042080301007387 */ /* 0x0003e80000100800 */
[----:B-1----:R0:W2:Y:S04]  /*87640*/  LDL.64 R2, [R1+0x2688] ;  /* 0x0026880001027983 */ /* 0x0020a80000100a00 */
[----:B--2---:R-:W2:Y:S04]  /*87650*/  LDL.LU R3, [R1+0x1194] ;  /* 0x0011940001037983 */ /* 0x004ea80000300800 */
[----:B------:R-:W-:Y:S04]  /*87660*/  STL.64 [R1+0x4210], R24 ;  /* 0x0042101801007387 */ /* 0x000fe80000100a00 */
[----:B------:R1:W-:Y:S04]  /*87670*/  STL.64 [R1+0x41f8], R6 ;  /* 0x0041f80601007387 */ /* 0x0003e80000100a00 */
[----:B-1----:R0:W3:Y:S01]  /*87680*/  LDL.64 R6, [R1+0x2698] ;  /* 0x0026980001067983 */ /* 0x0020e20000100a00 */
[----:B------:R-:W-:-:S03]  /*87690*/  SHF.R.S32.HI R11, RZ, 0x1f, R11 ;  /* 0x0000001fff0b7819 */ /* 0x000fc6000001140b */
[----:B------:R-:W-:Y:S04]  /*876a0*/  STL [R1+0x41f0], R12 ;  /* 0x0041f00c01007387 */ /* 0x000fe80000100800 */
[----:B------:R2:W-:Y:S02]  /*876b0*/  STL [R1+0x1190], R11 ;  /* 0x0011900b01007387 */ /* 0x0005e40000100800 */
[C---:B--2---:R-:W-:Y:S02]  /*876c0*/  IMAD.X R11, R3.reuse, 0x1, R14, P1 ;  /* 0x00000001030b7824 */ /* 0x044fe400008e060e */
[C---:B---3--:R-:W-:Y:S02]  /*876d0*/  IMAD.X R7, R3.reuse, 0x1, R12, P4 ;  /* 0x0000000103077824 */ /* 0x048fe400020e060c */
[----:B------:R-:W2:Y:S04]  /*876e0*/  LDL.LU R12, [R1+0x118c] ;  /* 0x00118c00010c7983 */ /* 0x000ea80000300800 */
[----:B------:R1:W-:Y:S04]  /*876f0*/  STL [R1+0x269c], R7 ;  /* 0x00269c0701007387 */ /* 0x0003e80000100800 */
[----:B-1----:R-:W3:Y:S04]  /*87700*/  LDL R7, [R1+0x1190] ;  /* 0x0011900001077983 */ /* 0x002ee80000100800 */
        /* <DEDUP_REMOVED lines=10> */
[----:B---3--:R-:W-:Y:S02]  /*877b0*/  IMAD.X R7, R7, 0x1, R10, P4 ;  /* 0x0000000107077824 */ /* 0x008fe400020e060a */
[----:B------:R2:W-:Y:S04]  /*877c0*/  STL [R1+0x2670], R2 ;  /* 0x0026700201007387 */ /* 0x0005e80000100800 */
[----:B--2---:R-:W2:Y:S04]  /*877d0*/  LDL.LU.64 R2, [R1+0x4200] ;  /* 0x0042000001027983 */ /* 0x004ea80000300a00 */
[----:B------:R1:W-:Y:S04]  /*877e0*/  STL.64 [R1+0x2680], R6 ;  /* 0x0026800601007387 */ /* 0x0003e80000100a00 */
[----:B-1----:R-:W3:Y:S04]  /*877f0*/  LDL.LU.64 R6, [R1+0x41f8] ;  /* 0x0041f80001067983 */ /* 0x002ee80000300a00 */
[----:B------:R1:W-:Y:S02]  /*87800*/  STL.64 [R1+0x41e8], R10 ;  /* 0x0041e80a01007387 */ /* 0x0003e40000100a00 */
[----:B-1----:R-:W-:-:S02]  /*87810*/  IADD3 R10, P4, PT, R12, R15, RZ ;  /* 0x0000000f0c0a7210 */ /* 0x002fc40007f9e0ff */
[----:B------:R-:W2:Y:S04]  /*87820*/  LDL.LU R12, [R1+0x41f0] ;  /* 0x0041f000010c7983 */ /* 0x000ea80000300800 */
[----:B------:R1:W-:Y:S04]  /*87830*/  STL [R1+0x2668], R10 ;  /* 0x0026680a01007387 */ /* 0x0003e80000100800 */
[----:B------:R0:W-:Y:S04]  /*87840*/  STL.64 [R1+0x41e0], R16 ;  /* 0x0041e01001007387 */ /* 0x0001e80000100a00 */
[----:B-1----:R1:W2:Y:S04]  /*87850*/  LDL.64 R10, [R1+0x2670] ;  /* 0x00267000010a7983 */ /* 0x0022a80000100a00 */
[----:B0-----:R-:W2:Y:S04]  /*87860*/  LDL R16, [R1+0x1188] ;  /* 0x0011880001107983 */ /* 0x001ea80000100800 */
[----:B------:R-:W-:Y:S04]  /*87870*/  STL.64 [R1+0x41d0], R18 ;  /* 0x0041d01201007387 */ /* 0x000fe80000100a00 */
[----:B------:R0:W-:Y:S04]  /*87880*/  STL [R1+0x41d8], R19 ;  /* 0x0041d81301007387 */ /* 0x0001e80000100800 */
[----:B0-----:R1:W2:Y:S04]  /*87890*/  LDL.64 R18, [R1+0x2668] ;  /* 0x0026680001127983 */ /* 0x0012a80000100a00 */
[----:B--2---:R-:W2:Y:S04]  /*878a0*/  LDL.LU R19, [R1+0x1190] ;  /* 0x0011900001137983 */ /* 0x004ea80000300800 */
[----:B------:R0:W-:Y:S04]  /*878b0*/  STL.64 [R1+0x41c8], R2 ;  /* 0x0041c80201007387 */ /* 0x0001e80000100a00 */
[----:B0-----:R1:W3:Y:S01]  /*878c0*/  LDL.64 R2, [R1+0x2678] ;  /* 0x0026780001027983 */ /* 0x0012e20000100a00 */
[----:B------:R-:W-:-:S03]  /*878d0*/  SHF.R.S32.HI R11, RZ, 0x1f, R16 ;  /* 0x0000001fff0b7819 */ /* 0x000fc60000011410 */
[----:B------:R-:W-:Y:S04]  /*878e0*/  STL [R1+0x41c0], R12 ;  /* 0x0041c00c01007387 */ /* 0x000fe80000100800 */
[----:B------:R2:W-:Y:S02]  /*878f0*/  STL [R1+0x118c], R11 ;  /* 0x00118c0b01007387 */ /* 0x0005e40000100800 */
[C---:B--2---:R-:W-:Y:S02]  /*87900*/  IMAD.X R11, R19.reuse, 0x1, R14, P2 ;  /* 0x00000001130b7824 */ /* 0x044fe400010e060e */
[----:B---3--:R-:W-:Y:S02]  /*87910*/  IMAD.X R3, R19, 0x1, R12, P1 ;  /* 0x0000000113037824 */ /* 0x008fe400008e060c */
[----:B------:R-:W2:Y:S04]  /*87920*/  LDL.LU R12, [R1+0x1188] ;  /* 0x00118800010c7983 */ /* 0x000ea80000300800 */
[----:B------:R0:W-:Y:S04]  /*87930*/  STL [R1+0x267c], R3 ;  /* 0x00267c0301007387 */ /* 0x0001e80000100800 */
[----:B0-----:R-:W3:Y:S04]  /*87940*/  LDL R3, [R1+0x118c] ;  /* 0x00118c0001037983 */ /* 0x001ee80000100800 */
[----:B------:R0:W-:Y:S04]  /*87950*/  STL [R1+0x2674], R11 ;  /* 0x0026740b01007387 */ /* 0x0001e80000100800 */
[----:B0-----:R-:W2:Y:S02]  /*87960*/  LDL.LU.64 R10, [R1+0x41e8] ;  /* 0x0041e800010a7983 */ /* 0x001ea40000300a00 */
[----:B--2---:R-:W-:-:S05]  /*87970*/  IADD3 R16, P2, PT, R12, R11, RZ ;  /* 0x0000000b0c107210 */ /* 0x004fca0007f5e0ff */
[----:B------:R0:W-:Y:S04]  /*87980*/  STL [R1+0x2658], R16 ;  /* 0x0026581001007387 */ /* 0x0001e80000100800 */
[----:B0-----:R-:W2:Y:S01]  /*87990*/  LDL.LU.64 R16, [R1+0x41e0] ;  /* 0x0041e00001107983 */ /* 0x001ea20000300a00 */
[----:B------:R-:W-:Y:S01]  /*879a0*/  IADD3 R2, P1, PT, R12, R9, RZ ;  /* 0x000000090c027210 */ /* 0x000fe20007f3e0ff */
[----:B--2---:R-:W-:-:S05]  /*879b0*/  IMAD.X R19, R19, 0x1, R16, P4 ;  /* 0x0000000113137824 */ /* 0x004fca00020e0610 */
[----:B------:R0:W-:Y:S04]  /*879c0*/  STL [R1+0x266c], R19 ;  /* 0x00266c1301007387 */ /* 0x0001e80000100800 */
[----:B0-----:R1:W2:Y:S01]  /*879d0*/  LDL.LU R19, [R1+0x41d8] ;  /* 0x0041d80001137983 */ /* 0x0012a20000300800 */
[----:B------:R-:W-:Y:S01]  /*879e0*/  IADD3 R18, P4, PT, R12, R13, RZ ;  /* 0x0000000d0c127210 */ /* 0x000fe20007f9e0ff */
[----:B---3--:R-:W-:-:S04]  /*879f0*/  IMAD.X R3, R3, 0x1, R10, P1 ;  /* 0x0000000103037824 */ /* 0x008fc800008e060a */
[----:B------:R2:W-:Y:S04]  /*87a00*/  STL [R1+0x2638], R18 ;  /* 0x0026381201007387 */ /* 0x0005e80000100800 */
[----:B--2---:R-:W2:Y:S04]  /*87a10*/  LDL.LU.64 R18, [R1+0x41d0] ;  /* 0x0041d00001127983 */ /* 0x004ea80000300a00 */
[----:B------:R0:W-:Y:S04]  /*87a20*/  STL.64 [R1+0x2660], R2 ;  /* 0x0026600201007387 */ /* 0x0001e80000100a00 */
[----:B0-----:R-:W3:Y:S04]  /*87a30*/  LDL.LU.64 R2, [R1+0x41c8] ;  /* 0x0041c80001027983 */ /* 0x001ee80000300a00 */
[----:B------:R0:W-:Y:S02]  /*87a40*/  STL.64 [R1+0x41b8], R10 ;  /* 0x0041b80a01007387 */ /* 0x0001e40000100a00 */
[----:B0-----:R-:W-:-:S02]  /*87a50*/  IADD3 R10, P1, PT, R12, R15, RZ ;  /* 0x0000000f0c0a7210 */ /* 0x001fc40007f3e0ff */
[----:B------:R-:W2:Y:S04]  /*87a60*/  LDL.LU R12, [R1+0x41c0] ;  /* 0x0041c000010c7983 */ /* 0x000ea80000300800 */
[----:B------:R0:W-:Y:S04]  /*87a70*/  STL [R1+0x2630], R10 ;  /* 0x0026300a01007387 */ /* 0x0001e80000100800 */
[----:B0-----:R1:W2:Y:S04]  /*87a80*/  LDL.64 R10, [R1+0x2638] ;  /* 0x00263800010a7983 */ /* 0x0012a80000100a00 */
[----:B--2---:R-:W2:Y:S04]  /*87a90*/  LDL R11, [R1+0x1184] ;  /* 0x00118400010b7983 */ /* 0x004ea80000100800 */
[----:B----4-:R0:W-:Y:S04]  /*87aa0*/  STL.64 [R1+0x41a8], R26 ;  /* 0x0041a81a01007387 */ /* 0x0101e80000100a00 */
[----:B0-----:R1:W4:Y:S04]  /*87ab0*/  LDL.64 R26, [R1+0x2630] ;  /* 0x00263000011a7983 */ /* 0x0013280000100a00 */
[----:B----4-:R-:W4:Y:S04]  /*87ac0*/  LDL.LU R27, [R1+0x118c] ;  /* 0x00118c00011b7983 */ /* 0x010f280000300800 */
[----:B------:R0:W-:Y:S04]  /*87ad0*/  STL.64 [R1+0x4198], R28 ;  /* 0x0041981c01007387 */ /* 0x0001e80000100a00 */
[----:B0-----:R1:W3:Y:S01]  /*87ae0*/  LDL.64 R28, [R1+0x2658] ;  /* 0x00265800011c7983 */ /* 0x0012e20000100a00 */
[----:B--2---:R-:W-:-:S03]  /*87af0*/  SHF.R.S32.HI R11, RZ, 0x1f, R11 ;  /* 0x0000001fff0b7819 */ /* 0x004fc6000001140b */
[----:B------:R-:W-:Y:S04]  /*87b00*/  STL.64 [R1+0x41a0], R18 ;  /* 0x0041a01201007387 */ /* 0x000fe80000100a00 */
[----:B------:R-:W-:Y:S04]  /*87b10*/  STL [R1+0x41b0], R19 ;  /* 0x0041b01301007387 */ /* 0x000fe80000100800 */
[----:B------:R-:W-:Y:S04]  /*87b20*/  STL [R1+0x4190], R12 ;  /* 0x0041900c01007387 */ /* 0x000fe80000100800 */
[----:B------:R4:W-:Y:S02]  /*87b30*/  STL [R1+0x1188], R11 ;  /* 0x0011880b01007387 */ /* 0x0009e40000100800 */
[----:B----4-:R-:W-:-:S02]  /*87b40*/  IMAD.X R11, R27, 0x1, R14, P4 ;  /* 0x000000011b0b7824 */ /* 0x010fc400020e060e */
[C---:B---3--:R-:W-:Y:S02]  /*87b50*/  IMAD.X R29, R27.reuse, 0x1, R12, P2 ;  /* 0x000000011b1d7824 */ /* 0x048fe400010e060c */
[----:B------:R-:W2:Y:S04]  /*87b60*/  LDL.LU R12, [R1+0x1184] ;  /* 0x00118400010c7983 */ /* 0x000ea80000300800 */
[----:B------:R0:W-:Y:S04]  /*87b70*/  STL [R1+0x265c], R29 ;  /* 0x00265c1d01007387 */ /* 0x0001e80000100800 */
[----:B0-----:R-:W3:Y:S04]  /*87b80*/  LDL R29, [R1+0x1188] ;  /* 0x00118800011d7983 */ /* 0x001ee80000100800 */
[----:B------:R0:W-:Y:S04]  /*87b90*/  STL [R1+0x263c], R11 ;  /* 0x00263c0b01007387 */ /* 0x0001e80000100800 */
[----:B0-----:R-:W2:Y:S01]  /*87ba0*/  LDL.LU.64 R10, [R1+0x41b8] ;  /* 0x0041b800010a7983 */ /* 0x001ea20000300a00 */
[----:B------:R-:W-:Y:S01]  /*87bb0*/  IMAD.X R27, R27, 0x1, R16, P1 ;  /* 0x000000011b1b7824 */ /* 0x000fe200008e0610 */
[----:B--2---:R-:W-:-:S05]  /*87bc0*/  IADD3 R18, P4, PT, R12, R11, RZ ;  /* 0x0000000b0c127210 */ /* 0x004fca0007f9e0ff */
[----:B------:R0:W-:Y:S04]  /*87bd0*/  STL [R1+0x2620], R18 ;  /* 0x0026201201007387 */ /* 0x0001e80000100800 */
[----:B------:R1:W2:Y:S01]  /*87be0*/  LDL.LU R19, [R1+0x41b0] ;  /* 0x0041b00001137983 */ /* 0x0002a20000300800 */
[C---:B------:R-:W-:Y:S02]  /*87bf0*/  IADD3 R28, P2, PT, R12.reuse, R9, RZ ;  /* 0x000000090c1c7210 */ /* 0x040fe40007f5e0ff */
[----:B0-----:R-:W-:-:S03]  /*87c00*/  IADD3 R18, P1, PT, R12, R13, RZ ;  /* 0x0000000d0c127210 */ /* 0x001fc60007f3e0ff */
[----:B---3--:R-:W-:Y:S01]  /*87c10*/  IMAD.X R29, R29, 0x1, R10, P2 ;  /* 0x000000011d1d7824 */ /* 0x008fe200010e060a */
[----:B------:R0:W-:Y:S04]  /*87c20*/  STL [R1+0x2634], R27 ;  /* 0x0026341b01007387 */ /* 0x0001e80000100800 */
[----:B0-----:R-:W3:Y:S04]  /*87c30*/  LDL.LU.64 R26, [R1+0x41a8] ;  /* 0x0041a800011a7983 */ /* 0x001ee80000300a00 */
[----:B------:R2:W-:Y:S04]  /*87c40*/  STL [R1+0x25e0], R18 ;  /* 0x0025e01201007387 */ /* 0x0005e80000100800 */
[----:B--2---:R-:W2:Y:S04]  /*87c50*/  LDL.LU.64 R18, [R1+0x41a0] ;  /* 0x0041a00001127983 */ /* 0x004ea80000300a00 */
[----:B------:R0:W-:Y:S04]  /*87c60*/  STL.64 [R1+0x2628], R28 ;  /* 0x0026281c01007387 */ /* 0x0001e80000100a00 */
[----:B0-----:R-:W4:Y:S04]  /*87c70*/  LDL.LU.64 R28, [R1+0x4198] ;  /* 0x00419800011c7983 */ /* 0x001f280000300a00 */
[----:B------:R0:W-:Y:S02]  /*87c80*/  STL.64 [R1+0x4188], R10 ;  /* 0x0041880a01007387 */ /* 0x0001e40000100a00 */
[----:B0-----:R-:W-:-:S02]  /*87c90*/  IADD3 R10, P2, PT, R12, R15, RZ ;  /* 0x0000000f0c0a7210 */ /* 0x001fc40007f5e0ff */
[----:B------:R-:W2:Y:S04]  /*87ca0*/  LDL.LU R12, [R1+0x4190] ;  /* 0x00419000010c7983 */ /* 0x000ea80000300800 */
[----:B------:R0:W-:Y:S04]  /*87cb0*/  STL [R1+0x25b8], R10 ;  /* 0x0025b80a01007387 */ /* 0x0001e80000100800 */
[----:B0-----:R1:W2:Y:S04]  /*87cc0*/  LDL.64 R10, [R1+0x25e0] ;  /* 0x0025e000010a7983 */ /* 0x0012a80000100a00 */
[----:B------:R-:W-:Y:S04]  /*87cd0*/  STL.64 [R1+0x4180], R16 ;  /* 0x0041801001007387 */ /* 0x000fe80000100a00 */
[----:B------:R-:W-:Y:S04]  /*87ce0*/  STL.64 [R1+0x4170], R6 ;  /* 0x0041700601007387 */ /* 0x000fe80000100a00 */
[----:B------:R0:W-:Y:S04]  /*87cf0*/  STL [R1+0x4178], R7 ;  /* 0x0041780701007387 */ /* 0x0001e80000100800 */
[----:B0-----:R1:W2:Y:S04]  /*87d00*/  LDL.64 R6, [R1+0x25b8] ;  /* 0x0025b80001067983 */ /* 0x0012a80000100a00 */
[----:B--2---:R-:W2:Y:S04]  /*87d10*/  LDL.LU R7, [R1+0x1188] ;  /* 0x0011880001077983 */ /* 0x004ea80000300800 */
[----:B---3--:R0:W-:Y:S04]  /*87d20*/  STL.64 [R1+0x4168], R26 ;  /* 0x0041681a01007387 */ /* 0x0081e80000100a00 */
[----:B0-----:R1:W2:Y:S04]  /*87d30*/  LDL.64 R26, [R1+0x2620] ;  /* 0x00262000011a7983 */ /* 0x0012a80000100a00 */
[----:B------:R0:W-:Y:S04]  /*87d40*/  STL [R1+0x4160], R3 ;  /* 0x0041600301007387 */ /* 0x0001e80000100800 */
[----:B0-----:R-:W3:Y:S01]  /*87d50*/  LDL.LU R3, [R1+0x1180] ;  /* 0x0011800001037983 */ /* 0x001ee20000300800 */
[----:B--2---:R-:W-:-:S05]  /*87d60*/  IMAD.X R27, R7, 0x1, R12, P4 ;  /* 0x00000001071b7824 */ /* 0x004fca00020e060c */
[----:B------:R-:W-:Y:S01]  /*87d70*/  STL [R1+0x2624], R27 ;  /* 0x0026241b01007387 */ /* 0x000fe20000100800 */
[----:B---3--:R-:W-:-:S05]  /*87d80*/  SHF.R.S32.HI R11, RZ, 0x1f, R3 ;  /* 0x0000001fff0b7819 */ /* 0x008fca0000011403 */
[----:B------:R0:W-:Y:S02]  /*87d90*/  STL [R1+0x1184], R11 ;  /* 0x0011840b01007387 */ /* 0x0001e40000100800 */
[----:B0-----:R-:W-:-:S05]  /*87da0*/  IMAD.X R11, R7, 0x1, R14, P1 ;  /* 0x00000001070b7824 */ /* 0x001fca00008e060e */
[----:B------:R0:W-:Y:S04]  /*87db0*/  STL [R1+0x25e4], R11 ;  /* 0x0025e40b01007387 */ /* 0x0001e80000100800 */
[----:B0-----:R-:W2:Y:S02]  /*87dc0*/  LDL.LU.64 R10, [R1+0x4188] ;  /* 0x00418800010a7983 */ /* 0x001ea40000300a00 */
[----:B--2---:R-:W-:-:S05]  /*87dd0*/  IADD3 R16, P1, PT, R3, R11, RZ ;  /* 0x0000000b03107210 */ /* 0x004fca0007f3e0ff */
[----:B------:R0:W-:Y:S04]  /*87de0*/  STL [R1+0x25a8], R16 ;  /* 0x0025a81001007387 */ /* 0x0001e80000100800 */
[----:B0-----:R-:W2:Y:S01]  /*87df0*/  LDL.LU.64 R16, [R1+0x4180] ;  /* 0x0041800001107983 */ /* 0x001ea20000300a00 */
[----:B------:R-:W-:Y:S02]  /*87e00*/  IADD3 R26, P4, PT, R3, R9, RZ ;  /* 0x00000009031a7210 */ /* 0x000fe40007f9e0ff */
[----:B------:R-:W-:Y:S01]  /*87e10*/  SHF.R.S32.HI R27, RZ, 0x1f, R3 ;  /* 0x0000001fff1b7819 */ /* 0x000fe20000011403 */
[----:B--2---:R-:W-:-:S05]  /*87e20*/  IMAD.X R7, R7, 0x1, R16, P2 ;  /* 0x0000000107077824 */ /* 0x004fca00010e0610 */
[----:B------:R0:W-:Y:S04]  /*87e30*/  STL [R1+0x25bc], R7 ;  /* 0x0025bc0701007387 */ /* 0x0001e80000100800 */
[----:B0-----:R1:W2:Y:S01]  /*87e40*/  LDL.LU R7, [R1+0x4178] ;  /* 0x0041780001077983 */ /* 0x0012a20000300800 */
[----:B------:R-:W-:Y:S01]  /*87e50*/  IADD3 R6, P2, PT, R3, R13, RZ ;  /* 0x0000000d03067210 */ /* 0x000fe20007f5e0ff */
[----:B------:R-:W-:-:S04]  /*87e60*/  IMAD.X R27, R27, 0x1, R10, P4 ;  /* 0x000000011b1b7824 */ /* 0x000fc800020e060a */
        /* <DEDUP_REMOVED lines=8> */
[----:B0-----:R1:W3:Y:S04]  /*87ef0*/  LDL.64 R10, [R1+0x2580] ;  /* 0x00258000010a7983 */ /* 0x0012e80000100a00 */
[----:B--2---:R-:W-:Y:S04]  /*87f00*/  STL.64 [R1+0x4140], R2 ;  /* 0x0041400201007387 */ /* 0x004fe80000100a00 */
[----:B------:R0:W-:Y:S04]  /*87f10*/  STL [R1+0x4148], R3 ;  /* 0x0041480301007387 */ /* 0x0001e80000100800 */
[----:B0-----:R1:W2:Y:S04]  /*87f20*/  LDL.64 R2, [R1+0x2560] ;  /* 0x0025600001027983 */ /* 0x0012a80000100a00 */
[----:B--2---:R-:W3:Y:S04]  /*87f30*/  LDL.LU R3, [R1+0x1184] ;  /* 0x0011840001037983 */ /* 0x004ee80000300800 */
[----:B------:R0:W-:Y:S04]  /*87f40*/  STL.64 [R1+0x4138], R24 ;  /* 0x0041381801007387 */ /* 0x0001e80000100a00 */
[----:B0-----:R1:W2:Y:S04]  /*87f50*/  LDL.64 R24, [R1+0x25a8] ;  /* 0x0025a80001187983 */ /* 0x0012a80000100a00 */
[----:B------:R-:W-:Y:S04]  /*87f60*/  STL.64 [R1+0x4150], R6 ;  /* 0x0041500601007387 */ /* 0x000fe80000100a00 */
[----:B----4-:R0:W-:Y:S04]  /*87f70*/  STL [R1+0x4130], R28 ;  /* 0x0041301c01007387 */ /* 0x0101e80000100800 */
[----:B0-----:R-:W4:Y:S01]  /*87f80*/  LDL.LU R28, [R1+0x117c] ;  /* 0x00117c00011c7983 */ /* 0x001f220000300800 */
[----:B---3--:R-:W-:-:S02]  /*87f90*/  IMAD.X R11, R3, 0x1, R14, P2 ;  /* 0x00000001030b7824 */ /* 0x008fc400010e060e */
[----:B--2---:R-:W-:-:S05]  /*87fa0*/  IMAD.X R25, R3, 0x1, R12, P1 ;  /* 0x0000000103197824 */ /* 0x004fca00008e060c */
[----:B------:R-:W-:Y:S01]  /*87fb0*/  STL [R1+0x25ac], R25 ;  /* 0x0025ac1901007387 */ /* 0x000fe20000100800 */
[----:B----4-:R-:W-:-:S05]  /*87fc0*/  SHF.R.S32.HI R6, RZ, 0x1f, R28 ;  /* 0x0000001fff067819 */ /* 0x010fca000001141c */
[----:B------:R-:W-:Y:S04]  /*87fd0*/  STL [R1+0x1180], R6 ;  /* 0x0011800601007387 */ /* 0x000fe80000100800 */
[----:B------:R0:W-:Y:S04]  /*87fe0*/  STL [R1+0x2584], R11 ;  /* 0x0025840b01007387 */ /* 0x0001e80000100800 */
[----:B0-----:R-:W2:Y:S01]  /*87ff0*/  LDL.LU.64 R10, [R1+0x4158] ;  /* 0x00415800010a7983 */ /* 0x001ea20000300a00 */
[----:B------:R-:W-:Y:S01]  /*88000*/  IMAD.X R3, R3, 0x1, R16, P4 ;  /* 0x0000000103037824 */ /* 0x000fe200020e0610 */
[----:B--2---:R-:W-:-:S05]  /*88010*/  IADD3 R6, P2, PT, R28, R11, RZ ;  /* 0x0000000b1c067210 */ /* 0x004fca0007f5e0ff */
[----:B------:R0:W-:Y:S04]  /*88020*/  STL [R1+0x2550], R6 ;  /* 0x0025500601007387 */ /* 0x0001e80000100800 */
[----:B0-----:R-:W2:Y:S04]  /*88030*/  LDL.LU.64 R6, [R1+0x4150] ;  /* 0x0041500001067983 */ /* 0x001ea80000300a00 */
[----:B------:R0:W-:Y:S04]  /*88040*/  STL [R1+0x2564], R3 ;  /* 0x0025640301007387 */ /* 0x0001e80000100800 */
[----:B0-----:R1:W3:Y:S01]  /*88050*/  LDL.LU R3, [R1+0x4148] ;  /* 0x0041480001037983 */ /* 0x0012e20000300800 */
[----:B------:R-:W-:-:S02]  /*88060*/  IADD3 R24, P1, PT, R28, R9, RZ ;  /* 0x000000091c187210 */ /* 0x000fc40007f3e0ff */
[----:B------:R-:W-:Y:S02]  /*88070*/  SHF.R.S32.HI R25, RZ, 0x1f, R28 ;  /* 0x0000001fff197819 */ /* 0x000fe4000001141c */
[----:B------:R-:W-:-:S03]  /*88080*/  IADD3 R2, P4, PT, R28, R13, RZ ;  /* 0x0000000d1c027210 */ /* 0x000fc60007f9e0ff */
[----:B------:R-:W-:Y:S02]  /*88090*/  IMAD.X R25, R25, 0x1, R10, P1 ;  /* 0x0000000119197824 */ /* 0x000fe400008e060a */
[----:B------:R3:W-:Y:S04]  /*880a0*/  STL [R1+0x2538], R2 ;  /* 0x0025380201007387 */ /* 0x0007e80000100800 */
[----:B---3--:R-:W3:Y:S04]  /*880b0*/  LDL.LU.64 R2, [R1+0x4140] ;  /* 0x0041400001027983 */ /* 0x008ee80000300a00 */
[----:B------:R0:W-:Y:S04]  /*880c0*/  STL.64 [R1+0x2558], R24 ;  /* 0x0025581801007387 */ /* 0x0001e80000100a00 */
[----:B0-----:R-:W4:Y:S04]  /*880d0*/  LDL.LU.64 R24, [R1+0x4138] ;  /* 0x0041380001187983 */ /* 0x001f280000300a00 */
[----:B------:R0:W-:Y:S02]  /*880e0*/  STL.64 [R1+0x4128], R10 ;  /* 0x0041280a01007387 */ /* 0x0001e40000100a00 */
[----:B0-----:R-:W-:-:S02]  /*880f0*/  IADD3 R10, P1, PT, R28, R15, RZ ;  /* 0x0000000f1c0a7210 */ /* 0x001fc40007f3e0ff */
[----:B------:R-:W2:Y:S04]  /*88100*/  LDL.LU R28, [R1+0x4130] ;  /* 0x00413000011c7983 */ /* 0x000ea80000300800 */
[----:B------:R0:W-:Y:S04]  /*88110*/  STL [R1+0x2530], R10 ;  /* 0x0025300a01007387 */ /* 0x0001e80000100800 */
[----:B0-----:R1:W3:Y:S04]  /*88120*/  LDL.64 R10, [R1+0x2538] ;  /* 0x00253800010a7983 */ /* 0x0012e80000100a00 */
[----:B--2---:R0:W-:Y:S04]  /*88130*/  STL.64 [R1+0x4118], R28 ;  /* 0x0041181c01007387 */ /* 0x0041e80000100a00 */
[----:B0-----:R1:W2:Y:S04]  /*88140*/  LDL.64 R28, [R1+0x2530] ;  /* 0x00253000011c7983 */ /* 0x0012a80000100a00 */
[----:B--2---:R-:W2:Y:S04]  /*88150*/  LDL.LU R29, [R1+0x1180] ;  /* 0x00118000011d7983 */ /* 0x004ea80000300800 */
[----:B------:R-:W-:Y:S04]  /*88160*/  STL.64 [R1+0x4120], R22 ;  /* 0x0041201601007387 */ /* 0x000fe80000100a00 */
[----:B------:R0:W-:Y:S04]  /*88170*/  STL.64 [R1+0x4100], R4 ;  /* 0x0041000401007387 */ /* 0x0001e80000100a00 */
[----:B0-----:R-:W2:Y:S04]  /*88180*/  LDL.LU R4, [R1+0x1178] ;  /* 0x0011780001047983 */ /* 0x001ea80000300800 */
[----:B---3--:R0:W-:Y:S04]  /*88190*/  STL.64 [R1+0x4108], R2 ;  /* 0x0041080201007387 */ /* 0x0081e80000100a00 */
[----:B0-----:R1:W3:Y:S04]  /*881a0*/  LDL.64 R2, [R1+0x2550] ;  /* 0x0025500001027983 */ /* 0x0012e80000100a00 */
[----:B----4-:R-:W-:Y:S01]  /*881b0*/  STL.64 [R1+0x4110], R24 ;  /* 0x0041101801007387 */ /* 0x010fe20000100a00 */
[----:B--2---:R-:W-:-:S05]  /*881c0*/  SHF.R.S32.HI R11, RZ, 0x1f, R4 ;  /* 0x0000001fff0b7819 */ /* 0x004fca0000011404 */
[----:B------:R0:W-:Y:S02]  /*881d0*/  STL [R1+0x117c], R11 ;  /* 0x00117c0b01007387 */ /* 0x0001e40000100800 */
[C---:B0-----:R-:W-:Y:S02]  /*881e0*/  IMAD.X R11, R29.reuse, 0x1, R14, P4 ;  /* 0x000000011d0b7824 */ /* 0x041fe400020e060e */
[----:B---3--:R-:W-:-:S05]  /*881f0*/  IMAD.X R3, R29, 0x1, R12, P2 ;  /* 0x000000011d037824 */ /* 0x008fca00010e060c */
[----:B------:R-:W-:Y:S04]  /*88200*/  STL [R1+0x2554], R3 ;  /* 0x0025540301007387 */ /* 0x000fe80000100800 */
[----:B------:R0:W-:Y:S04]  /*88210*/  STL [R1+0x253c], R11 ;  /* 0x00253c0b01007387 */ /* 0x0001e80000100800 */
[----:B0-----:R-:W2:Y:S01]  /*88220*/  LDL.LU.64 R10, [R1+0x4128] ;  /* 0x00412800010a7983 */ /* 0x001ea20000300a00 */
[----:B------:R-:W-:Y:S01]  /*88230*/  IADD3 R2, P2, PT, R4, R9, RZ ;  /* 0x0000000904027210 */ /* 0x000fe20007f5e0ff */
[----:B------:R-:W-:Y:S01]  /*88240*/  IMAD.X R29, R29, 0x1, R16, P1 ;  /* 0x000000011d1d7824 */ /* 0x000fe200008e0610 */
[----:B------:R-:W-:-:S02]  /*88250*/  SHF.R.S32.HI R3, RZ, 0x1f, R4 ;  /* 0x0000001fff037819 */ /* 0x000fc40000011404 */
[C---:B------:R-:W-:Y:S02]  /*88260*/  IADD3 R24, P1, PT, R4.reuse, R13, RZ ;  /* 0x0000000d04187210 */ /* 0x040fe40007f3e0ff */
[----:B--2---:R-:W-:Y:S01]  /*88270*/  IADD3 R22, P4, PT, R4, R11, RZ ;  /* 0x0000000b04167210 */ /* 0x004fe20007f9e0ff */
[----:B------:R-:W-:-:S04]  /*88280*/  IMAD.X R3, R3, 0x1, R10, P2 ;  /* 0x0000000103037824 */ /* 0x000fc800010e060a */
[----:B------:R0:W-:Y:S01]  /*88290*/  STL [R1+0x2520], R22 ;  /* 0x0025201601007387 */ /* 0x0001e20000100800 */
[----:B------:R-:W-:-:S03]  /*882a0*/  IADD3 R4, P2, PT, R4, R15, RZ ;  /* 0x0000000f04047210 */ /* 0x000fc60007f5e0ff */
[----:B0-----:R-:W2:Y:S04]  /*882b0*/  LDL.LU.64 R22, [R1+0x4120] ;  /* 0x0041200001167983 */ /* 0x001ea80000300a00 */
[----:B------:R0:W-:Y:S04]  /*882c0*/  STL [R1+0x2534], R29 ;  /* 0x0025341d01007387 */ /* 0x0001e80000100800 */
[----:B0-----:R-:W3:Y:S04]  /*882d0*/  LDL.LU.64 R28, [R1+0x4118] ;  /* 0x00411800011c7983 */ /* 0x001ee80000300a00 */
[----:B------:R0:W-:Y:S04]  /*882e0*/  STL [R1+0x2518], R24 ;  /* 0x0025181801007387 */ /* 0x0001e80000100800 */
[----:B0-----:R-:W4:Y:S04]  /*882f0*/  LDL.LU.64 R24, [R1+0x4110] ;  /* 0x0041100001187983 */ /* 0x001f280000300a00 */
[----:B------:R0:W-:Y:S04]  /*88300*/  STL.64 [R1+0x2528], R2 ;  /* 0x0025280201007387 */ /* 0x0001e80000100a00 */
[----:B0-----:R-:W2:Y:S04]  /*88310*/  LDL.LU.64 R2, [R1+0x4108] ;  /* 0x0041080001027983 */ /* 0x001ea80000300a00 */
[----:B------:R0:W-:Y:S04]  /*88320*/  STL [R1+0x40e8], R10 ;  /* 0x0040e80a01007387 */ /* 0x0001e80000100800 */
[----:B0-----:R-:W2:Y:S04]  /*88330*/  LDL.LU R10, [R1+0x117c] ;  /* 0x00117c00010a7983 */ /* 0x001ea80000300800 */
[----:B------:R0:W-:Y:S04]  /*88340*/  STL [R1+0x2508], R4 ;  /* 0x0025080401007387 */ /* 0x0001e80000100800 */
[----:B0-----:R-:W2:Y:S04]  /*88350*/  LDL.LU.64 R4, [R1+0x4100] ;  /* 0x0041000001047983 */ /* 0x001ea80000300a00 */
[----:B--2---:R0:W-:Y:S04]  /*88360*/  STL.64 [R1+0x40f8], R4 ;  /* 0x0040f80401007387 */ /* 0x0041e80000100a00 */
[----:B0-----:R1:W2:Y:S04]  /*88370*/  LDL.64 R4, [R1+0x2518] ;  /* 0x0025180001047983 */ /* 0x0012a80000100a00 */
[----:B------:R-:W-:Y:S04]  /*88380*/  STL.64 [R1+0x40f0], R16 ;  /* 0x0040f01001007387 */ /* 0x000fe80000100a00 */
[----:B------:R0:W-:Y:S04]  /*88390*/  STL [R1+0x40d0], R15 ;  /* 0x0040d00f01007387 */ /* 0x0001e80000100800 */
[----:B0-----:R-:W2:Y:S04]  /*883a0*/  LDL.LU R15, [R1+0x1174] ;  /* 0x00117400010f7983 */ /* 0x001ea80000300800 */
[----:B---3--:R0:W-:Y:S04]  /*883b0*/  STL.64 [R1+0x40c8], R28 ;  /* 0x0040c81c01007387 */ /* 0x0081e80000100a00 */
[----:B0-----:R1:W3:Y:S04]  /*883c0*/  LDL.64 R28, [R1+0x2520] ;  /* 0x00252000011c7983 */ /* 0x0012e80000100a00 */
[----:B------:R-:W-:Y:S01]  /*883d0*/  STL.64 [R1+0x40e0], R12 ;  /* 0x0040e00c01007387 */ /* 0x000fe20000100a00 */
[----:B--2---:R-:W-:-:S05]  /*883e0*/  SHF.R.S32.HI R5, RZ, 0x1f, R15 ;  /* 0x0000001fff057819 */ /* 0x004fca000001140f */
[----:B------:R0:W-:Y:S01]  /*883f0*/  STL [R1+0x1178], R5 ;  /* 0x0011780501007387 */ /* 0x0001e20000100800 */
[C---:B---3--:R-:W-:Y:S02]  /*88400*/  IMAD.X R29, R10.reuse, 0x1, R12, P4 ;  /* 0x000000010a1d7824 */ /* 0x048fe400020e060c */
[----:B0-----:R-:W-:Y:S01]  /*88410*/  IMAD.X R5, R10, 0x1, R14, P1 ;  /* 0x000000010a057824 */ /* 0x001fe200008e060e */
[----:B------:R1:W2:Y:S01]  /*88420*/  LDL.64 R12, [R1+0x2508] ;  /* 0x00250800010c7983 */ /* 0x0002a20000100a00 */
[----:B------:R-:W-:-:S03]  /*88430*/  IADD3 R16, P1, PT, R15, R11, RZ ;  /* 0x0000000b0f107210 */ /* 0x000fc60007f3e0ff */
[----:B------:R0:W-:Y:S04]  /*88440*/  STL [R1+0x2524], R29 ;  /* 0x0025241d01007387 */ /* 0x0001e80000100800 */
[----:B------:R-:W-:Y:S04]  /*88450*/  STL.64 [R1+0x40d8], R22 ;  /* 0x0040d81601007387 */ /* 0x000fe80000100a00 */
[----:B0-----:R-:W3:Y:S04]  /*88460*/  LDL R29, [R1+0x1178] ;  /* 0x00117800011d7983 */ /* 0x001ee80000100800 */
[----:B------:R0:W-:Y:S04]  /*88470*/  STL [R1+0x251c], R5 ;  /* 0x00251c0501007387 */ /* 0x0001e80000100800 */
[----:B0-----:R-:W2:Y:S04]  /*88480*/  LDL.LU.64 R4, [R1+0x40f8] ;  /* 0x0040f80001047983 */ /* 0x001ea80000300a00 */
[----:B------:R0:W-:Y:S04]  /*88490*/  STL [R1+0x24f8], R16 ;  /* 0x0024f81001007387 */ /* 0x0001e80000100800 */
[----:B0-----:R-:W2:Y:S02]  /*884a0*/  LDL.LU.64 R16, [R1+0x40f0] ;  /* 0x0040f00001107983 */ /* 0x001ea40000300a00 */
[----:B--2---:R-:W-:-:S02]  /*884b0*/  IMAD.X R13, R10, 0x1, R16, P2 ;  /* 0x000000010a0d7824 */ /* 0x004fc400010e0610 */
[----:B------:R-:W3:Y:S04]  /*884c0*/  LDL.LU R10, [R1+0x40e8] ;  /* 0x0040e800010a7983 */ /* 0x000ee80000300800 */
[----:B------:R0:W-:Y:S04]  /*884d0*/  STL [R1+0x250c], R13 ;  /* 0x00250c0d01007387 */ /* 0x0001e80000100800 */
[----:B0-----:R-:W2:Y:S01]  /*884e0*/  LDL.LU.64 R12, [R1+0x40e0] ;  /* 0x0040e000010c7983 */ /* 0x001ea20000300a00 */
[----:B------:R-:W-:-:S05]  /*884f0*/  IADD3 R28, P4, PT, R15, R9, RZ ;  /* 0x000000090f1c7210 */ /* 0x000fca0007f9e0ff */
[----:B---3--:R-:W-:Y:S01]  /*88500*/  IMAD.X R29, R29, 0x1, R10, P4 ;  /* 0x000000011d1d7824 */ /* 0x008fe200020e060a */
[----:B--2---:R-:W-:-:S05]  /*88510*/  IADD3 R22, P2, PT, R15, R13, RZ ;  /* 0x0000000d0f167210 */ /* 0x004fca0007f5e0ff */
[----:B------:R0:W-:Y:S04]  /*88520*/  STL [R1+0x24e8], R22 ;  /* 0x0024e81601007387 */ /* 0x0001e80000100800 */
[----:B0-----:R-:W2:Y:S04]  /*88530*/  LDL.LU.64 R22, [R1+0x40d8] ;  /* 0x0040d80001167983 */ /* 0x001ea80000300a00 */
[----:B------:R0:W-:Y:S02]  /*88540*/  STL.64 [R1+0x40c0], R12 ;  /* 0x0040c00c01007387 */ /* 0x0001e40000100a00 */
[----:B0-----:R-:W-:-:S02]  /*88550*/  IMAD.MOV.U32 R12, RZ, RZ, R15 ;  /* 0x000000ffff0c7224 */ /* 0x001fc400078e000f */
[----:B------:R-:W3:Y:S04]  /*88560*/  LDL.LU R15, [R1+0x40d0] ;  /* 0x0040d000010f7983 */ /* 0x000ee80000300800 */
[----:B------:R0:W-:Y:S04]  /*88570*/  STL.64 [R1+0x2500], R28 ;  /* 0x0025001c01007387 */ /* 0x0001e80000100a00 */
[----:B0-----:R-:W2:Y:S04]  /*88580*/  LDL.LU.64 R28, [R1+0x40c8] ;  /* 0x0040c800011c7983 */ /* 0x001ea80000300a00 */
[----:B--2---:R0:W-:Y:S04]  /*88590*/  STL.64 [R1+0x40b8], R28 ;  /* 0x0040b81c01007387 */ /* 0x0041e80000100a00 */
[----:B0-----:R1:W2:Y:S04]  /*885a0*/  LDL.64 R28, [R1+0x24f8] ;  /* 0x0024f800011c7983 */ /* 0x0012a80000100a00 */
[----:B------:R0:W-:Y:S04]  /*885b0*/  STL [R1+0x40a0], R10 ;  /* 0x0040a00a01007387 */ /* 0x0001e80000100800 */
[----:B0-----:R-:W2:Y:S04]  /*885c0*/  LDL.LU R10, [R1+0x1178] ;  /* 0x00117800010a7983 */ /* 0x001ea80000300800 */
[----:B------:R0:W-:Y:S04]  /*885d0*/  STL.64 [R1+0x40a8], R26 ;  /* 0x0040a81a01007387 */ /* 0x0001e80000100a00 */
[----:B0-----:R-:W2:Y:S01]  /*885e0*/  LDL.64 R26, [R1+0x24e8] ;  /* 0x0024e800011a7983 */ /* 0x001ea20000100a00 */
[----:B---3--:R-:W-:-:S03]  /*885f0*/  IADD3 R12, P4, PT, R12, R15, RZ ;  /* 0x0000000f0c0c7210 */ /* 0x008fc60007f9e0ff */
[----:B--2---:R0:W-:Y:S04]  /*88600*/  STL [R1+0x40b0], R26 ;  /* 0x0040b01a01007387 */ /* 0x0041e80000100800 */
[----:B0-----:R-:W2:Y:S04]  /*88610*/  LDL R26, [R1+0x1170] ;  /* 0x00117000011a7983 */ /* 0x001ea80000100800 */
[----:B------:R0:W-:Y:S04]  /*88620*/  STL [R1+0x4070], R7 ;  /* 0x0040700701007387 */ /* 0x0001e80000100800 */
[----:B0-----:R-:W3:Y:S04]  /*88630*/  LDL R7, [R1+0x116c] ;  /* 0x00116c0001077983 */ /* 0x001ee80000100800 */
[----:B------:R0:W-:Y:S04]  /*88640*/  STL [R1+0x24d0], R12 ;  /* 0x0024d00c01007387 */ /* 0x0001e80000100800 */
[----:B0-----:R-:W3:Y:S01]  /*88650*/  LDL.LU.64 R12, [R1+0x40c0] ;  /* 0x0040c000010c7983 */ /* 0x001ee20000300a00 */
[----:B--2---:R-:W-:-:S05]  /*88660*/  SHF.R.S32.HI R29, RZ, 0x1f, R26 ;  /* 0x0000001fff1d7819 */ /* 0x004fca000001141a */
[----:B------:R3:W-:Y:S02]  /*88670*/  STL [R1+0x1174], R29 ;  /* 0x0011741d01007387 */ /* 0x0007e40000100800 */
[----:B---3--:R-:W-:Y:S01]  /*88680*/  IMAD.X R29, R10, 0x1, R12, P1 ;  /* 0x000000010a1d7824 */ /* 0x008fe200008e060c */
[----:B------:R-:W-:-:S04]  /*88690*/  IADD3 R26, P1, PT, R26, R9, RZ ;  /* 0x000000091a1a7210 */ /* 0x000fc80007f3e0ff */
[----:B------:R0:W-:Y:S04]  /*886a0*/  STL [R1+0x24fc], R29 ;  /* 0x0024fc1d01007387 */ /* 0x0001e80000100800 */
[----:B0-----:R-:W2:Y:S04]  /*886b0*/  LDL.LU.64 R28, [R1+0x40b8] ;  /* 0x0040b800011c7983 */ /* 0x001ea80000300a00 */
[----:B------:R0:W-:Y:S04]  /*886c0*/  STL [R1+0x24c8], R26 ;  /* 0x0024c81a01007387 */ /* 0x0001e80000100800 */
[----:B0-----:R1:W3:Y:S01]  /*886d0*/  LDL.LU R26, [R1+0x40b0] ;  /* 0x0040b000011a7983 */ /* 0x0012e20000300800 */
[----:B------:R-:W-:-:S05]  /*886e0*/  IMAD.X R27, R10, 0x1, R14, P2 ;  /* 0x000000010a1b7824 */ /* 0x000fca00010e060e */
[----:B------:R3:W-:Y:S04]  /*886f0*/  STL [R1+0x24ec], R27 ;  /* 0x0024ec1b01007387 */ /* 0x0007e80000100800 */
[----:B---3--:R-:W3:Y:S04]  /*88700*/  LDL.LU.64 R26, [R1+0x40a8] ;  /* 0x0040a800011a7983 */ /* 0x008ee80000300a00 */
[----:B------:R0:W-:Y:S04]  /*88710*/  STL.64 [R1+0x4098], R14 ;  /* 0x0040980e01007387 */ /* 0x0001e80000100a00 */
[----:B0-----:R1:W2:Y:S04]  /*88720*/  LDL.64 R14, [R1+0x24c8] ;  /* 0x0024c800010e7983 */ /* 0x0012a80000100a00 */
[----:B------:R0:W-:Y:S04]  /*88730*/  STL.64 [R1+0x4090], R6 ;  /* 0x0040900601007387 */ /* 0x0001e80000100a00 */
[----:B0-----:R-:W2:Y:S04]  /*88740*/  LDL.LU R6, [R1+0x1170] ;  /* 0x0011700001067983 */ /* 0x001ea80000300800 */
[----:B------:R-:W-:Y:S04]  /*88750*/  STL.64 [R1+0x4088], R8 ;  /* 0x0040880801007387 */ /* 0x000fe80000100a00 */
[----:B------:R-:W-:Y:S04]  /*88760*/  STL.64 [R1+0x4080], R4 ;  /* 0x0040800401007387 */ /* 0x000fe80000100a00 */
[----:B---3--:R0:W-:Y:S04]  /*88770*/  STL.64 [R1+0x4078], R26 ;  /* 0x0040781a01007387 */ /* 0x0081e80000100a00 */
[----:B0-----:R1:W3:Y:S02]  /*88780*/  LDL.64 R26, [R1+0x24d0] ;  /* 0x0024d000011a7983 */ /* 0x0012e40000100a00 */
[----:B---3--:R-:W-:-:S02]  /*88790*/  IMAD.X R27, R10, 0x1, R16, P4 ;  /* 0x000000010a1b7824 */ /* 0x008fc400020e0610 */
[----:B------:R-:W3:Y:S01]  /*887a0*/  LDL.LU R10, [R1+0x40a0] ;  /* 0x0040a000010a7983 */ /* 0x000ee20000300800 */
[----:B--2---:R-:W-:-:S03]  /*887b0*/  IADD3 R26, P4, PT, R6, R13, RZ ;  /* 0x0000000d061a7210 */ /* 0x004fc60007f9e0ff */
[----:B------:R-:W-:Y:S04]  /*887c0*/  STL [R1+0x24d4], R27 ;  /* 0x0024d41b01007387 */ /* 0x000fe80000100800 */
[----:B------:R0:W-:Y:S04]  /*887d0*/  STL [R1+0x406c], R13 ;  /* 0x00406c0d01007387 */ /* 0x0001e80000100800 */
[----:B0-----:R-:W3:Y:S02]  /*887e0*/  LDL.LU R13, [R1+0x1174] ;  /* 0x00117400010d7983 */ /* 0x001ee40000300800 */
[----:B---3--:R-:W-:-:S05]  /*887f0*/  IMAD.X R15, R13, 0x1, R10, P1 ;  /* 0x000000010d0f7824 */ /* 0x008fca00008e060a */
[----:B------:R0:W-:Y:S04]  /*88800*/  STL [R1+0x24cc], R15 ;  /* 0x0024cc0f01007387 */ /* 0x0001e80000100800 */
[----:B0-----:R-:W2:Y:S01]  /*88810*/  LDL.LU.64 R14, [R1+0x4098] ;  /* 0x00409800010e7983 */ /* 0x001ea20000300a00 */
[C---:B------:R-:W-:Y:S02]  /*88820*/  IADD3 R8, P2, PT, R6.reuse, R11, RZ ;  /* 0x0000000b06087210 */ /* 0x040fe40007f5e0ff */
[----:B--2---:R-:W-:-:S05]  /*88830*/  IADD3 R6, P1, PT, R6, R15, RZ ;  /* 0x0000000f06067210 */ /* 0x004fca0007f3e0ff */
[----:B------:R0:W-:Y:S04]  /*88840*/  STL [R1+0x24b0], R6 ;  /* 0x0024b00601007387 */ /* 0x0001e80000100800 */
[----:B0-----:R-:W2:Y:S01]  /*88850*/  LDL.LU.64 R6, [R1+0x4090] ;  /* 0x0040900001067983 */ /* 0x001ea20000300a00 */
[----:B------:R-:W-:Y:S01]  /*88860*/  IMAD.X R9, R13, 0x1, R12, P2 ;  /* 0x000000010d097824 */ /* 0x000fe200010e060c */
[----:B--2---:R-:W-:-:S05]  /*88870*/  SHF.R.S32.HI R4, RZ, 0x1f, R7 ;  /* 0x0000001fff047819 */ /* 0x004fca0000011407 */
[----:B------:R-:W-:Y:S04]  /*88880*/  STL [R1+0x1170], R4 ;  /* 0x0011700401007387 */ /* 0x000fe80000100800 */
[----:B------:R0:W-:Y:S04]  /*88890*/  STL.64 [R1+0x24c0], R8 ;  /* 0x0024c00801007387 */ /* 0x0001e80000100a00 */
[----:B0-----:R-:W2:Y:S01]  /*888a0*/  LDL.LU.64 R8, [R1+0x4088] ;  /* 0x0040880001087983 */ /* 0x001ea20000300a00 */
[----:B------:R-:W-:Y:S01]  /*888b0*/  IMAD.X R27, R13, 0x1, R14, P4 ;  /* 0x000000010d1b7824 */ /* 0x000fe200020e060e */
[----:B--2---:R-:W-:-:S05]  /*888c0*/  IADD3 R4, P2, PT, R7, R9, RZ ;  /* 0x0000000907047210 */ /* 0x004fca0007f5e0ff */
[----:B------:R0:W-:Y:S04]  /*888d0*/  STL [R1+0x24a8], R4 ;  /* 0x0024a80401007387 */ /* 0x0001e80000100800 */
[----:B0-----:R-:W2:Y:S04]  /*888e0*/  LDL.LU.64 R4, [R1+0x4080] ;  /* 0x0040800001047983 */ /* 0x001ea80000300a00 */
[----:B------:R0:W-:Y:S04]  /*888f0*/  STL.64 [R1+0x24b8], R26 ;  /* 0x0024b81a01007387 */ /* 0x0001e80000100a00 */
[----:B0-----:R-:W3:Y:S04]  /*88900*/  LDL.LU.64 R26, [R1+0x4078] ;  /* 0x00407800011a7983 */ /* 0x001ee80000300a00 */
[----:B---3--:R0:W-:Y:S04]  /*88910*/  STL.64 [R1+0x4058], R26 ;  /* 0x0040581a01007387 */ /* 0x0081e80000100a00 */
[----:B0-----:R1:W3:Y:S04]  /*88920*/  LDL.64 R26, [R1+0x24b0] ;  /* 0x0024b000011a7983 */ /* 0x0012e80000100a00 */
[----:B------:R0:W-:Y:S04]  /*88930*/  STL.64 [R1+0x4060], R28 ;  /* 0x0040601c01007387 */ /* 0x0001e80000100a00 */
[----:B------:R1:W-:Y:S01]  /*88940*/  STL [R1+0x4068], R29 ;  /* 0x0040681d01007387 */ /* 0x0003e20000100800 */
[----:B0-----:R-:W-:-:S03]  /*88950*/  IADD3 R28, P4, PT, R7, R11, RZ ;  /* 0x0000000b071c7210 */ /* 0x001fc60007f9e0ff */
[----:B------:R-:W2:Y:S04]  /*88960*/  LDL.LU R7, [R1+0x4070] ;  /* 0x0040700001077983 */ /* 0x000ea80000300800 */
[----:B-1----:R-:W2:Y:S01]  /*88970*/  LDL.LU R29, [R1+0x116c] ;  /* 0x00116c00011d7983 */ /* 0x002ea20000300800 */
[----:B---3--:R-:W-:-:S03]  /*88980*/  IMAD.X R27, R13, 0x1, R16, P1 ;  /* 0x000000010d1b7824 */ /* 0x008fc600008e0610 */
[----:B------:R-:W3:Y:S04]  /*88990*/  LDL.LU R13, [R1+0x406c] ;  /* 0x00406c00010d7983 */ /* 0x000ee80000300800 */
[----:B------:R0:W-:Y:S04]  /*889a0*/  STL.64 [R1+0x4050], R16 ;  /* 0x0040501001007387 */ /* 0x0001e80000100a00 */
[----:B0-----:R-:W4:Y:S04]  /*889b0*/  LDL R16, [R1+0x1168] ;  /* 0x0011680001107983 */ /* 0x001f280000100800 */
[----:B------:R-:W-:Y:S04]  /*889c0*/  STL [R1+0x24b4], R27 ;  /* 0x0024b41b01007387 */ /* 0x000fe80000100800 */
[----:B--2---:R0:W-:Y:S04]  /*889d0*/  STL.64 [R1+0x4040], R6 ;  /* 0x0040400601007387 */ /* 0x0041e80000100a00 */
[----:B0-----:R0:W2:Y:S04]  /*889e0*/  LDL.64 R6, [R1+0x24a8] ;  /* 0x0024a80001067983 */ /* 0x0010a80000100a00 */
[----:B------:R1:W-:Y:S04]  /*889f0*/  STL [R1+0x4048], R5 ;  /* 0x0040480501007387 */ /* 0x0003e80000100800 */
[----:B-1----:R-:W2:Y:S01]  /*88a00*/  LDL.LU R5, [R1+0x1170] ;  /* 0x0011700001057983 */ /* 0x002ea20000300800 */
[----:B---3--:R-:W-:Y:S01]  /*88a10*/  IADD3 R26, P1, PT, R29, R13, RZ ;  /* 0x0000000d1d1a7210 */ /* 0x008fe20007f3e0ff */
[----:B--2---:R-:W-:Y:S01]  /*88a20*/  IMAD.X R7, R5, 0x1, R10, P2 ;  /* 0x0000000105077824 */ /* 0x004fe200010e060a */
[----:B------:R-:W-:Y:S01]  /*88a30*/  IADD3 R6, P2, PT, R29, R15, RZ ;  /* 0x0000000f1d067210 */ /* 0x000fe20007f5e0ff */
[----:B------:R-:W-:-:S03]  /*88a40*/  IMAD.X R29, R5, 0x1, R12, P4 ;  /* 0x00000001051d7824 */ /* 0x000fc600020e060c */
[----:B------:R4:W-:Y:S04]  /*88a50*/  STL [R1+0x24ac], R7 ;  /* 0x0024ac0701007387 */ /* 0x0009e80000100800 */
[----:B------:R1:W-:Y:S01]  /*88a60*/  STL.64 [R1+0x24a0], R28 ;  /* 0x0024a01c01007387 */ /* 0x0003e20000100a00 */
[----:B----4-:R-:W-:-:S05]  /*88a70*/  SHF.R.S32.HI R7, RZ, 0x1f, R16 ;  /* 0x0000001fff077819 */ /* 0x010fca0000011410 */
[----:B------:R-:W-:Y:S04]  /*88a80*/  STL [R1+0x116c], R7 ;  /* 0x00116c0701007387 */ /* 0x000fe80000100800 */
[----:B-1----:R0:W2:Y:S01]  /*88a90*/  LDL.LU R29, [R1+0x4068] ;  /* 0x00406800011d7983 */ /* 0x0020a20000300800 */
[C---:B------:R-:W-:Y:S01]  /*88aa0*/  IADD3 R28, P4, PT, R16.reuse, R9, RZ ;  /* 0x00000009101c7210 */ /* 0x040fe20007f9e0ff */
[----:B------:R-:W-:Y:S01]  /*88ab0*/  IMAD.X R27, R5, 0x1, R14, P1 ;  /* 0x00000001051b7824 */ /* 0x000fe200008e060e */
[----:B------:R-:W-:-:S03]  /*88ac0*/  IADD3 R16, P1, PT, R16, R11, RZ ;  /* 0x0000000b10107210 */ /* 0x000fc60007f3e0ff */
[----:B------:R2:W-:Y:S04]  /*88ad0*/  STL [R1+0x2488], R28 ;  /* 0x0024881c01007387 */ /* 0x0005e80000100800 */
[----:B--2---:R-:W2:Y:S04]  /*88ae0*/  LDL.LU.64 R28, [R1+0x4060] ;  /* 0x00406000011c7983 */ /* 0x004ea80000300a00 */
[----:B------:R1:W-:Y:S04]  /*88af0*/  STL.64 [R1+0x2498], R26 ;  /* 0x0024981a01007387 */ /* 0x0003e80000100a00 */
[----:B-1----:R-:W3:Y:S04]  /*88b00*/  LDL.LU.64 R26, [R1+0x4058] ;  /* 0x00405800011a7983 */ /* 0x002ee80000300a00 */
[----:B------:R1:W-:Y:S04]  /*88b10*/  STL [R1+0x2480], R16 ;  /* 0x0024801001007387 */ /* 0x0003e80000100800 */
[----:B-1----:R-:W4:Y:S02]  /*88b20*/  LDL.LU.64 R16, [R1+0x4050] ;  /* 0x0040500001107983 */ /* 0x002f240000300a00 */
[----:B----4-:R-:W-:-:S02]  /*88b30*/  IMAD.X R7, R5, 0x1, R16, P2 ;  /* 0x0000000105077824 */ /* 0x010fc400010e0610 */
[----:B------:R-:W4:Y:S04]  /*88b40*/  LDL.LU R5, [R1+0x4048] ;  /* 0x0040480001057983 */ /* 0x000f280000300800 */
[----:B------:R1:W-:Y:S04]  /*88b50*/  STL.64 [R1+0x2490], R6 ;  /* 0x0024900601007387 */ /* 0x0003e80000100a00 */
[----:B-1----:R-:W2:Y:S04]  /*88b60*/  LDL.LU.64 R6, [R1+0x4040] ;  /* 0x0040400001067983 */ /* 0x002ea80000300a00 */
[----:B------:R1:W-:Y:S04]  /*88b70*/  STL [R1+0x4018], R22 ;  /* 0x0040181601007387 */ /* 0x0003e80000100800 */
[----:B-1----:R-:W2:Y:S04]  /*88b80*/  LDL.LU R22, [R1+0x116c] ;  /* 0x00116c0001167983 */ /* 0x002ea80000300800 */
[----:B------:R1:W-:Y:S04]  /*88b90*/  STL.64 [R1+0x4038], R8 ;  /* 0x0040380801007387 */ /* 0x0003e80000100a00 */
[----:B-1----:R0:W2:Y:S04]  /*88ba0*/  LDL.64 R8, [R1+0x2480] ;  /* 0x0024800001087983 */ /* 0x0020a80000100a00 */
[----:B--2---:R-:W2:Y:S04]  /*88bb0*/  LDL.LU R9, [R1+0x1168] ;  /* 0x0011680001097983 */ /* 0x004ea80000300800 */
[----:B------:R1:W-:Y:S04]  /*88bc0*/  STL.64 [R1+0x4010], R20 ;  /* 0x0040101401007387 */ /* 0x0003e80000100a00 */
[----:B-1----:R0:W3:Y:S04]  /*88bd0*/  LDL.64 R20, [R1+0x2488] ;  /* 0x0024880001147983 */ /* 0x0020e80000100a00 */
[----:B------:R2:W-:Y:S04]  /*88be0*/  STL.64 [R1+0x4020], R24 ;  /* 0x0040201801007387 */ /* 0x0005e80000100a00 */
[----:B------:R-:W-:Y:S04]  /*88bf0*/  STL [R1+0x4028], R25 ;  /* 0x0040281901007387 */ /* 0x000fe80000100800 */
[----:B------:R-:W-:Y:S01]  /*88c00*/  STL.64 [R1+0x4030], R28 ;  /* 0x0040301c01007387 */ /* 0x000fe20000100a00 */
[C---:B--2---:R-:W-:Y:S01]  /*88c10*/  IADD3 R24, P2, PT, R9.reuse, R13, RZ ;  /* 0x0000000d09187210 */ /* 0x044fe20007f5e0ff */
[C---:B---3--:R-:W-:Y:S01]  /*88c20*/  IMAD.X R21, R22.reuse, 0x1, R10, P4 ;  /* 0x0000000116157824 */ /* 0x048fe200020e060a */
[----:B------:R-:W-:Y:S01]  /*88c30*/  IADD3 R20, P4, PT, R9, R15, RZ ;  /* 0x0000000f09147210 */ /* 0x000fe20007f9e0ff */
[----:B------:R-:W-:-:S03]  /*88c40*/  IMAD.X R9, R22, 0x1, R12, P1 ;  /* 0x0000000116097824 */ /* 0x000fc600008e060c */
[----:B------:R1:W-:Y:S04]  /*88c50*/  STL [R1+0x248c], R21 ;  /* 0x00248c1501007387 */ /* 0x0003e80000100800 */
[----:B------:R2:W-:Y:S01]  /*88c60*/  STL [R1+0x2484], R9 ;  /* 0x0024840901007387 */ /* 0x0005e20000100800 */
[----:B-1----:R-:W-:-:S05]  /*88c70*/  SHF.R.S32.HI R21, RZ, 0x1f, R7 ;  /* 0x0000001fff157819 */ /* 0x002fca0000011407 */
[----:B------:R-:W-:Y:S04]  /*88c80*/  STL [R1+0x1168], R21 ;  /* 0x0011681501007387 */ /* 0x000fe80000100800 */
[----:B--2---:R-:W2:Y:S01]  /*88c90*/  LDL.LU.64 R8, [R1+0x4038] ;  /* 0x0040380001087983 */ /* 0x004ea20000300a00 */
[----:B------:R-:W-:Y:S01]  /*88ca0*/  IMAD.X R25, R22, 0x1, R14, P2 ;  /* 0x0000000116197824 */ /* 0x000fe200010e060e */
[----:B--2---:R-:W-:-:S05]  /*88cb0*/  IADD3 R28, P1, PT, R7, R9, RZ ;  /* 0x00000009071c7210 */ /* 0x004fca0007f3e0ff */
[----:B------:R1:W-:Y:S04]  /*88cc0*/  STL [R1+0x2470], R28 ;  /* 0x0024701c01007387 */ /* 0x0003e80000100800 */
[----:B-1----:R-:W2:Y:S04]  /*88cd0*/  LDL.LU.64 R28, [R1+0x4030] ;  /* 0x00403000011c7983 */ /* 0x002ea80000300a00 */
[----:B------:R1:W-:Y:S04]  /*88ce0*/  STL.64 [R1+0x2478], R24 ;  /* 0x0024781801007387 */ /* 0x0003e80000100a00 */
[----:B-1----:R0:W3:Y:S01]  /*88cf0*/  LDL.LU R25, [R1+0x4028] ;  /* 0x0040280001197983 */ /* 0x0020e20000300800 */
[----:B------:R-:W-:-:S03]  /*88d00*/  IADD3 R24, P2, PT, R7, R11, RZ ;  /* 0x0000000b07187210 */ /* 0x000fc60007f5e0ff */
[----:B------:R1:W-:Y:S01]  /*88d10*/  STL.64 [R1+0x4000], R14 ;  /* 0x0040000e01007387 */ /* 0x0003e20000100a00 */
[----:B------:R-:W-:-:S03]  /*88d20*/  IMAD.X R21, R22, 0x1, R16, P4 ;  /* 0x0000000116157824 */ /* 0x000fc600020e0610 */
[----:B-1----:R0:W2:Y:S04]  /*88d30*/  LDL.64 R14, [R1+0x2470] ;  /* 0x00247000010e7983 */ /* 0x0020a80000100a00 */
[----:B------:R3:W-:Y:S04]  /*88d40*/  STL [R1+0x2468], R24 ;  /* 0x0024681801007387 */ /* 0x0007e80000100800 */
[----:B---3--:R-:W3:Y:S04]  /*88d50*/  LDL.LU.64 R24, [R1+0x4020] ;  /* 0x0040200001187983 */ /* 0x008ee80000300a00 */
[----:B------:R1:W-:Y:S04]  /*88d60*/  STL.64 [R1+0x4008], R10 ;  /* 0x0040080a01007387 */ /* 0x0003e80000100a00 */
[----:B------:R-:W3:Y:S04]  /*88d70*/  LDL.LU R22, [R1+0x4018] ;  /* 0x0040180001167983 */ /* 0x000ee80000300800 */
[----:B------:R0:W-:Y:S01]  /*88d80*/  STL.64 [R1+0x2460], R20 ;  /* 0x0024601401007387 */ /* 0x0001e20000100a00 */
[----:B-1----:R-:W-:-:S03]  /*88d90*/  IADD3 R10, P4, PT, R7, R13, RZ ;  /* 0x0000000d070a7210 */ /* 0x002fc60007f9e0ff */
[----:B0-----:R-:W3:Y:S04]  /*88da0*/  LDL.LU.64 R20, [R1+0x4010] ;  /* 0x0040100001147983 */ /* 0x001ee80000300a00 */
[----:B------:R0:W-:Y:S04]  /*88db0*/  STL [R1+0x2458], R10 ;  /* 0x0024580a01007387 */ /* 0x0001e80000100800 */
[----:B0-----:R-:W3:Y:S01]  /*88dc0*/  LDL.LU.64 R10, [R1+0x4008] ;  /* 0x00400800010a7983 */ /* 0x001ee20000300a00 */
[----:B--2---:R-:W-:-:S03]  /*88dd0*/  SHF.R.S32.HI R15, RZ, 0x1f, R7 ;  /* 0x0000001fff0f7819 */ /* 0x004fc60000011407 */
[----:B------:R-:W-:Y:S02]  /*88de0*/  STL.64 [R1+0x3ff8], R12 ;  /* 0x003ff80c01007387 */ /* 0x000fe40000100a00 */
[----:B---3--:R-:W-:-:S05]  /*88df0*/  IMAD.X R15, R15, 0x1, R10, P1 ;  /* 0x000000010f0f7824 */ /* 0x008fca00008e060a */
[----:B------:R0:W-:Y:S04]  /*88e00*/  STL [R1+0x2474], R15 ;  /* 0x0024740f01007387 */ /* 0x0001e80000100800 */
[----:B0-----:R-:W2:Y:S04]  /*88e10*/  LDL.LU.64 R14, [R1+0x4000] ;  /* 0x00400000010e7983 */ /* 0x001ea80000300a00 */
[----:B------:R0:W-:Y:S04]  /*88e20*/  STL.64 [R1+0x3fe8], R10 ;  /* 0x003fe80a01007387 */ /* 0x0001e80000100a00 */
[----:B0-----:R-:W3:Y:S01]  /*88e30*/  LDL.64 R10, [R1+0x2458] ;  /* 0x00245800010a7983 */ /* 0x001ee20000100a00 */
[----:B------:R-:W-:-:S03]  /*88e40*/  IMAD.MOV.U32 R12, RZ, RZ, R7 ;  /* 0x000000ffff0c7224 */ /* 0x000fc600078e0007 */
[----:B---3--:R-:W-:Y:S04]  /*88e50*/  STL [R1+0x3ff0], R10 ;  /* 0x003ff00a01007387 */ /* 0x008fe80000100800 */
[----:B------:R0:W-:Y:S04]  /*88e60*/  STL [R1+0x3ff4], R11 ;  /* 0x003ff40b01007387 */ /* 0x0001e80000100800 */
[----:B0-----:R0:W3:Y:S04]  /*88e70*/  LDL.64 R10, [R1+0x2468] ;  /* 0x00246800010a7983 */ /* 0x0010e80000100a00 */
[----:B------:R1:W-:Y:S04]  /*88e80*/  STL [R1+0x3fe0], R17 ;  /* 0x003fe01101007387 */ /* 0x0003e80000100800 */
[----:B-1----:R-:W3:Y:S04]  /*88e90*/  LDL.LU R17, [R1+0x1168] ;  /* 0x0011680001117983 */ /* 0x002ee80000300800 */
[----:B------:R-:W3:Y:S01]  /*88ea0*/  LDL.LU R7, [R1+0x1154] ;  /* 0x0011540001077983 */ /* 0x000ee20000300800 */
[----:B--2---:R-:W-:-:S03]  /*88eb0*/  IADD3 R12, P1, PT, R12, R15, RZ ;  /* 0x0000000f0c0c7210 */ /* 0x004fc60007f3e0ff */
[----:B---3--:R-:W-:Y:S04]  /*88ec0*/  STL [R1+0x3f60], R7 ;  /* 0x003f600701007387 */ /* 0x008fe80000100800 */
[----:B------:R1:W-:Y:S04]  /*88ed0*/  STL [R1+0x3fc4], R7 ;  /* 0x003fc40701007387 */ /* 0x0003e80000100800 */
[----:B-1----:R-:W2:Y:S04]  /*88ee0*/  LDL.LU R7, [R1+0x1160] ;  /* 0x0011600001077983 */ /* 0x002ea80000300800 */
[----:B------:R1:W-:Y:S04]  /*88ef0*/  STL [R1+0x2450], R12 ;  /* 0x0024500c01007387 */ /* 0x0003e80000100800 */
[----:B-1----:R-:W3:Y:S01]  /*88f00*/  LDL.LU.64 R12, [R1+0x3ff8] ;  /* 0x003ff800010c7983 */ /* 0x002ee20000300a00 */
[----:B--2---:R-:W-:-:S05]  /*88f10*/  SHF.R.S32.HI R11, RZ, 0x1f, R7 ;  /* 0x0000001fff0b7819 */ /* 0x004fca0000011407 */
[----:B------:R3:W-:Y:S02]  /*88f20*/  STL [R1+0x1164], R11 ;  /* 0x0011640b01007387 */ /* 0x0007e40000100800 */
[----:B---3--:R-:W-:-:S05]  /*88f30*/  IMAD.X R11, R17, 0x1, R12, P2 ;  /* 0x00000001110b7824 */ /* 0x008fca00010e060c */
[----:B------:R1:W-:Y:S04]  /*88f40*/  STL [R1+0x246c], R11 ;  /* 0x00246c0b01007387 */ /* 0x0003e80000100800 */
[----:B-1----:R0:W2:Y:S04]  /*88f50*/  LDL.LU R11, [R1+0x3ff4] ;  /* 0x003ff400010b7983 */ /* 0x0020a80000300800 */
[----:B------:R1:W-:Y:S04]  /*88f60*/  STL.64 [R1+0x3fd8], R12 ;  /* 0x003fd80c01007387 */ /* 0x0003e80000100a00 */
[----:B-1----:R-:W3:Y:S01]  /*88f70*/  LDL.64 R12, [R1+0x2450] ;  /* 0x00245000010c7983 */ /* 0x002ee20000100a00 */
[----:B------:R-:W-:-:S03]  /*88f80*/  IADD3 R10, P2, PT, R7, R9, RZ ;  /* 0x00000009070a7210 */ /* 0x000fc60007f5e0ff */
[----:B---3--:R-:W-:Y:S04]  /*88f90*/  STL [R1+0x3fe4], R12 ;  /* 0x003fe40c01007387 */ /* 0x008fe80000100800 */
[----:B------:R1:W-:Y:S04]  /*88fa0*/  STL [R1+0x2448], R10 ;  /* 0x0024480a01007387 */ /* 0x0003e80000100800 */
[----:B-1----:R0:W3:Y:S01]  /*88fb0*/  LDL.LU R10, [R1+0x3ff0] ;  /* 0x003ff000010a7983 */ /* 0x0020e20000300800 */
[----:B--2---:R-:W-:-:S05]  /*88fc0*/  IMAD.X R11, R17, 0x1, R14, P4 ;  /* 0x00000001110b7824 */ /* 0x004fca00020e060e */
[----:B------:R3:W-:Y:S04]  /*88fd0*/  STL [R1+0x245c], R11 ;  /* 0x00245c0b01007387 */ /* 0x0007e80000100800 */
[----:B---3--:R-:W2:Y:S04]  /*88fe0*/  LDL.LU.64 R10, [R1+0x3fe8] ;  /* 0x003fe800010a7983 */ /* 0x008ea80000300a00 */
[----:B------:R1:W-:Y:S04]  /*88ff0*/  STL.64 [R1+0x3fc8], R14 ;  /* 0x003fc80e01007387 */ /* 0x0003e80000100a00 */
[----:B-1----:R0:W3:Y:S04]  /*89000*/  LDL.64 R14, [R1+0x2448] ;  /* 0x00244800010e7983 */ /* 0x0020e80000100a00 */
[----:B------:R-:W-:Y:S04]  /*89010*/  STL [R1+0x3fc0], R6 ;  /* 0x003fc00601007387 */ /* 0x000fe80000100800 */
[----:B------:R-:W-:Y:S01]  /*89020*/  STL.64 [R1+0x3fd0], R8 ;  /* 0x003fd00801007387 */ /* 0x000fe20000100a00 */
[----:B--2---:R-:W-:-:S05]  /*89030*/  IADD3 R12, P4, PT, R7, R11, RZ ;  /* 0x0000000b070c7210 */ /* 0x004fca0007f9e0ff */
[----:B------:R1:W-:Y:S04]  /*89040*/  STL [R1+0x2440], R12 ;  /* 0x0024400c01007387 */ /* 0x0003e80000100800 */
[----:B-1----:R0:W2:Y:S01]  /*89050*/  LDL.LU R12, [R1+0x3fe4] ;  /* 0x003fe400010c7983 */ /* 0x0020a20000300800 */
[----:B------:R-:W-:-:S03]  /*89060*/  IMAD.X R13, R17, 0x1, R16, P1 ;  /* 0x00000001110d7824 */ /* 0x000fc600008e0610 */
[----:B------:R-:W4:Y:S04]  /*89070*/  LDL.LU R17, [R1+0x3fe0] ;  /* 0x003fe00001117983 */ /* 0x000f280000300800 */
[----:B------:R2:W-:Y:S04]  /*89080*/  STL [R1+0x2454], R13 ;  /* 0x0024540d01007387 */ /* 0x0005e80000100800 */
[----:B--2---:R-:W2:Y:S01]  /*89090*/  LDL.LU.64 R12, [R1+0x3fd8] ;  /* 0x003fd800010c7983 */ /* 0x004ea20000300a00 */
[----:B---3--:R-:W-:-:S05]  /*890a0*/  SHF.R.S32.HI R15, RZ, 0x1f, R7 ;  /* 0x0000001fff0f7819 */ /* 0x008fca0000011407 */
[----:B------:R-:W-:Y:S01]  /*890b0*/  IMAD.X R15, R15, 0x1, R10, P2 ;  /* 0x000000010f0f7824 */ /* 0x000fe200010e060a */
[----:B--2---:R-:W-:-:S05]  /*890c0*/  IADD3 R8, P1, PT, R7, R13, RZ ;  /* 0x0000000d07087210 */ /* 0x004fca0007f3e0ff */
[----:B------:R1:W-:Y:S04]  /*890d0*/  STL [R1+0x2438], R8 ;  /* 0x0024380801007387 */ /* 0x0003e80000100800 */
[----:B-1----:R-:W2:Y:S04]  /*890e0*/  LDL.LU.64 R8, [R1+0x3fd0] ;  /* 0x003fd00001087983 */ /* 0x002ea80000300a00 */
[----:B------:R1:W-:Y:S04]  /*890f0*/  STL [R1+0x244c], R15 ;  /* 0x00244c0f01007387 */ /* 0x0003e80000100800 */
[----:B-1----:R-:W3:Y:S04]  /*89100*/  LDL.LU.64 R14, [R1+0x3fc8] ;  /* 0x003fc800010e7983 */ /* 0x002ee80000300a00 */
[----:B----4-:R1:W-:Y:S04]  /*89110*/  STL.64 [R1+0x3fb8], R16 ;  /* 0x003fb81001007387 */ /* 0x0103e80000100a00 */
[----:B-1----:R0:W4:Y:S04]  /*89120*/  LDL.64 R16, [R1+0x2440] ;  /* 0x0024400001107983 */ /* 0x0021280000100a00 */
[----:B------:R1:W-:Y:S04]  /*89130*/  STL.64 [R1+0x3fa8], R10 ;  /* 0x003fa80a01007387 */ /* 0x0003e80000100a00 */
[----:B-1----:R-:W2:Y:S01]  /*89140*/  LDL.64 R10, [R1+0x2438] ;  /* 0x00243800010a7983 */ /* 0x002ea20000100a00 */
[----:B---3--:R-:W-:-:S03]  /*89150*/  IADD3 R6, P2, PT, R7, R15, RZ ;  /* 0x0000000f07067210 */ /* 0x008fc60007f5e0ff */
[----:B--2---:R1:W-:Y:S04]  /*89160*/  STL [R1+0x3fb0], R10 ;  /* 0x003fb00a01007387 */ /* 0x0043e80000100800 */
[----:B-1----:R-:W2:Y:S04]  /*89170*/  LDL R10, [R1+0x115c] ;  /* 0x00115c00010a7983 */ /* 0x002ea80000100800 */
[----:B------:R0:W2:Y:S04]  /*89180*/  LDL.LU R7, [R1+0x3fc4] ;  /* 0x003fc40001077983 */ /* 0x0000a80000300800 */
[----:B------:R1:W-:Y:S04]  /*89190*/  STL [R1+0x2430], R6 ;  /* 0x0024300601007387 */ /* 0x0003e80000100800 */
[----:B-1----:R-:W3:Y:S04]  /*891a0*/  LDL.LU R6, [R1+0x3fc0] ;  /* 0x003fc00001067983 */ /* 0x002ee80000300800 */
[----:B------:R1:W-:Y:S04]  /*891b0*/  STL.64 [R1+0x3f98], R4 ;  /* 0x003f980401007387 */ /* 0x0003e80000100a00 */
[----:B-1----:R0:W2:Y:S04]  /*891c0*/  LDL.64 R4, [R1+0x2430] ;  /* 0x0024300001047983 */ /* 0x0020a80000100a00 */
[----:B--2---:R-:W4:Y:S01]  /*891d0*/  LDL.LU R5, [R1+0x1164] ;  /* 0x0011640001057983 */ /* 0x004f220000300800 */
[----:B------:R-:W-:Y:S01]  /*891e0*/  SHF.R.S32.HI R7, RZ, 0x1f, R10 ;  /* 0x0000001fff077819 */ /* 0x000fe2000001140a */
[----:B----4-:R-:W-:Y:S01]  /*891f0*/  IMAD.X R17, R5, 0x1, R12, P4 ;  /* 0x0000000105117824 */ /* 0x010fe200020e060c */
[----:B------:R-:W-:-:S04]  /*89200*/  IADD3 R10, P4, PT, R10, R9, RZ ;  /* 0x000000090a0a7210 */ /* 0x000fc80007f9e0ff */
[----:B------:R1:W-:Y:S04]  /*89210*/  STL [R1+0x2444], R17 ;  /* 0x0024441101007387 */ /* 0x0003e80000100800 */
[----:B-1----:R-:W2:Y:S04]  /*89220*/  LDL.LU.64 R16, [R1+0x3fb8] ;  /* 0x003fb80001107983 */ /* 0x002ea80000300a00 */
[----:B------:R-:W-:Y:S04]  /*89230*/  STL.64 [R1+0x3fa0], R12 ;  /* 0x003fa00c01007387 */ /* 0x000fe80000100a00 */
[----:B------:R1:W-:Y:S04]  /*89240*/  STL [R1+0x2428], R10 ;  /* 0x0024280a01007387 */ /* 0x0003e80000100800 */
[----:B-1----:R0:W4:Y:S01]  /*89250*/  LDL.LU R10, [R1+0x3fb0] ;  /* 0x003fb000010a7983 */ /* 0x0021220000300800 */
[----:B------:R-:W-:-:S05]  /*89260*/  IMAD.X R11, R5, 0x1, R14, P1 ;  /* 0x00000001050b7824 */ /* 0x000fca00008e060e */
[----:B------:R4:W-:Y:S04]  /*89270*/  STL [R1+0x243c], R11 ;  /* 0x00243c0b01007387 */ /* 0x0009e80000100800 */
[----:B----4-:R-:W4:Y:S04]  /*89280*/  LDL.LU.64 R10, [R1+0x3fa8] ;  /* 0x003fa800010a7983 */ /* 0x010f280000300a00 */
[----:B------:R1:W-:Y:S04]  /*89290*/  STL.64 [R1+0x3f88], R14 ;  /* 0x003f880e01007387 */ /* 0x0003e80000100a00 */
[----:B-1----:R-:W2:Y:S04]  /*892a0*/  LDL.64 R14, [R1+0x2428] ;  /* 0x00242800010e7983 */ /* 0x002ea80000100a00 */
[----:B--2---:R-:W-:Y:S04]  /*892b0*/  STL [R1+0x3f90], R14 ;  /* 0x003f900e01007387 */ /* 0x004fe80000100800 */
[----:B------:R1:W-:Y:S04]  /*892c0*/  STL.64 [R1+0x3f80], R8 ;  /* 0x003f800801007387 */ /* 0x0003e80000100a00 */
[----:B-1----:R-:W4:Y:S01]  /*892d0*/  LDL.LU R8, [R1+0x115c] ;  /* 0x00115c0001087983 */ /* 0x002f220000300800 */
[----:B------:R-:W-:Y:S01]  /*892e0*/  IMAD.X R5, R5, 0x1, R16, P2 ;  /* 0x0000000105057824 */ /* 0x000fe200010e0610 */
[----:B----4-:R-:W-:-:S05]  /*892f0*/  IADD3 R12, P1, PT, R8, R11, RZ ;  /* 0x0000000b080c7210 */ /* 0x010fca0007f3e0ff */
[----:B------:R1:W-:Y:S04]  /*89300*/  STL [R1+0x2420], R12 ;  /* 0x0024200c01007387 */ /* 0x0003e80000100800 */
[----:B-1----:R-:W2:Y:S04]  /*89310*/  LDL.LU.64 R12, [R1+0x3fa0] ;  /* 0x003fa000010c7983 */ /* 0x002ea80000300a00 */
[----:B------:R1:W-:Y:S04]  /*89320*/  STL [R1+0x2434], R5 ;  /* 0x0024340501007387 */ /* 0x0003e80000100800 */
[----:B-1----:R-:W4:Y:S01]  /*89330*/  LDL.LU.64 R4, [R1+0x3f98] ;  /* 0x003f980001047983 */ /* 0x002f220000300a00 */
[----:B--2---:R-:W-:-:S03]  /*89340*/  IADD3 R14, P2, PT, R8, R13, RZ ;  /* 0x0000000d080e7210 */ /* 0x004fc60007f5e0ff */
[----:B----4-:R1:W-:Y:S04]  /*89350*/  STL.64 [R1+0x3f78], R4 ;  /* 0x003f780401007387 */ /* 0x0103e80000100a00 */
[----:B-1----:R0:W2:Y:S04]  /*89360*/  LDL.64 R4, [R1+0x2420] ;  /* 0x0024200001047983 */ /* 0x0020a80000100a00 */
[----:B------:R1:W-:Y:S04]  /*89370*/  STL [R1+0x2418], R14 ;  /* 0x0024180e01007387 */ /* 0x0003e80000100800 */
[----:B-1----:R0:W4:Y:S01]  /*89380*/  LDL.LU R14, [R1+0x3f90] ;  /* 0x003f9000010e7983 */ /* 0x0021220000300800 */
[----:B------:R-:W-:-:S05]  /*89390*/  IMAD.X R15, R7, 0x1, R10, P4 ;  /* 0x00000001070f7824 */ /* 0x000fca00020e060a */
[----:B------:R4:W-:Y:S04]  /*893a0*/  STL [R1+0x242c], R15 ;  /* 0x00242c0f01007387 */ /* 0x0009e80000100800 */
[----:B----4-:R-:W4:Y:S04]  /*893b0*/  LDL.LU.64 R14, [R1+0x3f88] ;  /* 0x003f8800010e7983 */ /* 0x010f280000300a00 */
[----:B------:R1:W-:Y:S04]  /*893c0*/  STL.64 [R1+0x3f68], R10 ;  /* 0x003f680a01007387 */ /* 0x0003e80000100a00 */
[----:B-1----:R-:W2:Y:S01]  /*893d0*/  LDL.64 R10, [R1+0x2418] ;  /* 0x00241800010a7983 */ /* 0x002ea20000100a00 */
[----:B----4-:R-:W-:-:S03]  /*893e0*/  IADD3 R8, P4, PT, R8, R15, RZ ;  /* 0x0000000f08087210 */ /* 0x010fc60007f9e0ff */
[----:B--2---:R1:W-:Y:S04]  /*893f0*/  STL [R1+0x3f70], R10 ;  /* 0x003f700a01007387 */ /* 0x0043e80000100800 */
[----:B-1----:R-:W2:Y:S04]  /*89400*/  LDL R10, [R1+0x1158] ;  /* 0x00115800010a7983 */ /* 0x002ea80000100800 */
[----:B------:R1:W-:Y:S04]  /*89410*/  STL [R1+0x2410], R8 ;  /* 0x0024100801007387 */ /* 0x0003e80000100800 */
[----:B-1----:R-:W4:Y:S04]  /*89420*/  LDL.LU.64 R8, [R1+0x3f80] ;  /* 0x003f800001087983 */ /* 0x002f280000300a00 */
[----:B------:R1:W-:Y:S04]  /*89430*/  STL.64 [R1+0x3f58], R28 ;  /* 0x003f581c01007387 */ /* 0x0003e80000100a00 */
[----:B-1----:R-:W2:Y:S01]  /*89440*/  LDL.64 R28, [R1+0x2410] ;  /* 0x00241000011c7983 */ /* 0x002ea20000100a00 */
[----:B------:R-:W-:-:S03]  /*89450*/  IMAD.X R5, R7, 0x1, R12, P1 ;  /* 0x0000000107057824 */ /* 0x000fc600008e060c */
[----:B--2---:R1:W-:Y:S04]  /*89460*/  STL [R1+0x3f64], R28 ;  /* 0x003f641c01007387 */ /* 0x0043e80000100800 */
[----:B------:R2:W-:Y:S01]  /*89470*/  STL [R1+0x2424], R5 ;  /* 0x0024240501007387 */ /* 0x0005e20000100800 */
[----:B-1----:R-:W-:Y:S02]  /*89480*/  SHF.R.S32.HI R28, RZ, 0x1f, R10 ;  /* 0x0000001fff1c7819 */ /* 0x002fe4000001140a */
[----:B----4-:R-:W-:-:S03]  /*89490*/  IADD3 R10, P1, PT, R10, R9, RZ ;  /* 0x000000090a0a7210 */ /* 0x010fc60007f3e0ff */
[----:B------:R-:W-:Y:S04]  /*894a0*/  STL [R1+0x115c], R28 ;  /* 0x00115c1c01007387 */ /* 0x000fe80000100800 */
[----:B--2---:R-:W2:Y:S04]  /*894b0*/  LDL.LU.64 R4, [R1+0x3f78] ;  /* 0x003f780001047983 */ /* 0x004ea80000300a00 */
[----:B------:R1:W-:Y:S04]  /*894c0*/  STL [R1+0x2408], R10 ;  /* 0x0024080a01007387 */ /* 0x0003e80000100800 */
[----:B-1----:R0:W4:Y:S01]  /*894d0*/  LDL.LU R10, [R1+0x3f70] ;  /* 0x003f7000010a7983 */ /* 0x0021220000300800 */
[----:B------:R-:W-:-:S03]  /*894e0*/  IMAD.X R11, R7, 0x1, R14, P2 ;  /* 0x00000001070b7824 */ /* 0x000fc600010e060e */
[----:B------:R1:W-:Y:S04]  /*894f0*/  STL [R1+0x3f40], R9 ;  /* 0x003f400901007387 */ /* 0x0003e80000100800 */
[----:B-1----:R-:W2:Y:S04]  /*89500*/  LDL.LU R9, [R1+0x1158] ;  /* 0x0011580001097983 */ /* 0x002ea80000300800 */
[----:B------:R4:W-:Y:S04]  /*89510*/  STL [R1+0x241c], R11 ;  /* 0x00241c0b01007387 */ /* 0x0009e80000100800 */
[----:B----4-:R-:W2:Y:S04]  /*89520*/  LDL.LU.64 R10, [R1+0x3f68] ;  /* 0x003f6800010a7983 */ /* 0x010ea80000300a00 */
[----:B------:R1:W-:Y:S04]  /*89530*/  STL.64 [R1+0x3f48], R14 ;  /* 0x003f480e01007387 */ /* 0x0003e80000100a00 */
[----:B-1----:R-:W4:Y:S01]  /*89540*/  LDL.64 R14, [R1+0x2408] ;  /* 0x00240800010e7983 */ /* 0x002f220000100a00 */
[----:B--2---:R-:W-:-:S03]  /*89550*/  IADD3 R28, P2, PT, R9, R11, RZ ;  /* 0x0000000b091c7210 */ /* 0x004fc60007f5e0ff */
[----:B----4-:R-:W-:Y:S04]  /*89560*/  STL [R1+0x3f50], R14 ;  /* 0x003f500e01007387 */ /* 0x010fe80000100800 */
[----:B------:R1:W-:Y:S04]  /*89570*/  STL [R1+0x2400], R28 ;  /* 0x0024001c01007387 */ /* 0x0003e80000100800 */
[----:B-1----:R0:W2:Y:S01]  /*89580*/  LDL.LU R28, [R1+0x3f64] ;  /* 0x003f6400011c7983 */ /* 0x0020a20000300800 */
[----:B------:R-:W-:-:S03]  /*89590*/  IMAD.X R29, R7, 0x1, R16, P4 ;  /* 0x00000001071d7824 */ /* 0x000fc600020e0610 */
[----:B------:R-:W4:Y:S04]  /*895a0*/  LDL.LU R7, [R1+0x3f60] ;  /* 0x003f600001077983 */ /* 0x000f280000300800 */
[----:B------:R2:W-:Y:S01]  /*895b0*/  STL [R1+0x2414], R29 ;  /* 0x0024141d01007387 */ /* 0x0005e20000100800 */
[----:B------:R-:W-:-:S03]  /*895c0*/  IADD3 R14, P4, PT, R9, R13, RZ ;  /* 0x0000000d090e7210 */ /* 0x000fc60007f9e0ff */
[----:B--2---:R-:W2:Y:S04]  /*895d0*/  LDL.LU.64 R28, [R1+0x3f58] ;  /* 0x003f5800011c7983 */ /* 0x004ea80000300a00 */
[----:B------:R1:W-:Y:S04]  /*895e0*/  STL.64 [R1+0x3f38], R24 ;  /* 0x003f381801007387 */ /* 0x0003e80000100a00 */
[----:B-1----:R0:W2:Y:S04]  /*895f0*/  LDL.64 R24, [R1+0x2400] ;  /* 0x0024000001187983 */ /* 0x0020a80000100a00 */
[----:B------:R1:W-:Y:S04]  /*89600*/  STL [R1+0x3f24], R17 ;  /* 0x003f241101007387 */ /* 0x0003e80000100800 */
[----:B-1----:R-:W2:Y:S04]  /*89610*/  LDL.LU R17, [R1+0x115c] ;  /* 0x00115c0001117983 */ /* 0x002ea80000300800 */
[----:B------:R1:W-:Y:S04]  /*89620*/  STL [R1+0x23f8], R14 ;  /* 0x0023f80e01007387 */ /* 0x0003e80000100800 */
[----:B-1----:R0:W3:Y:S01]  /*89630*/  LDL.LU R14, [R1+0x3f50] ;  /* 0x003f5000010e7983 */ /* 0x0020e20000300800 */
[----:B--2---:R-:W-:-:S05]  /*89640*/  IMAD.X R15, R17, 0x1, R10, P1 ;  /* 0x00000001110f7824 */ /* 0x004fca00008e060a */
[----:B------:R3:W-:Y:S04]  /*89650*/  STL [R1+0x240c], R15 ;  /* 0x00240c0f01007387 */ /* 0x0007e80000100800 */
[----:B---3--:R-:W2:Y:S04]  /*89660*/  LDL.LU.64 R14, [R1+0x3f48] ;  /* 0x003f4800010e7983 */ /* 0x008ea80000300a00 */
[----:B------:R1:W-:Y:S04]  /*89670*/  STL.64 [R1+0x3f30], R10 ;  /* 0x003f300a01007387 */ /* 0x0003e80000100a00 */
[----:B-1----:R0:W4:Y:S01]  /*89680*/  LDL.64 R10, [R1+0x23f8] ;  /* 0x0023f800010a7983 */ /* 0x0021220000100a00 */
[----:B------:R-:W-:-:S03]  /*89690*/  IMAD.X R25, R17, 0x1, R12, P2 ;  /* 0x0000000111197824 */ /* 0x000fc600010e060c */
[----:B------:R2:W-:Y:S04]  /*896a0*/  STL.64 [R1+0x3f18], R20 ;  /* 0x003f181401007387 */ /* 0x0005e80000100a00 */
[----:B------:R-:W-:Y:S01]  /*896b0*/  STL [R1+0x3f20], R21 ;  /* 0x003f201501007387 */ /* 0x000fe20000100800 */
[----:B--2---:R-:W-:-:S03]  /*896c0*/  IADD3 R20, P1, PT, R9, R15, RZ ;  /* 0x0000000f09147210 */ /* 0x004fc60007f3e0ff */
[----:B------:R-:W2:Y:S04]  /*896d0*/  LDL.LU R9, [R1+0x3f40] ;  /* 0x003f400001097983 */ /* 0x000ea80000300800 */
[----:B------:R-:W-:Y:S04]  /*896e0*/  STL [R1+0x3f28], R20 ;  /* 0x003f281401007387 */ /* 0x000fe80000100800 */
[----:B------:R1:W-:Y:S01]  /*896f0*/  STL [R1+0x2404], R25 ;  /* 0x0024041901007387 */ /* 0x0003e20000100800 */
[----:B----4-:R-:W-:-:S05]  /*89700*/  SHF.R.S32.HI R11, RZ, 0x1f, R7 ;  /* 0x0000001fff0b7819 */ /* 0x010fca0000011407 */
[----:B------:R3:W-:Y:S04]  /*89710*/  STL [R1+0x1158], R11 ;  /* 0x0011580b01007387 */ /* 0x0007e80000100800 */
[----:B-1----:R-:W4:Y:S01]  /*89720*/  LDL.LU.64 R24, [R1+0x3f38] ;  /* 0x003f380001187983 */ /* 0x002f220000300a00 */
[----:B---3--:R-:W-:-:S03]  /*89730*/  IMAD.X R11, R17, 0x1, R14, P4 ;  /* 0x00000001110b7824 */ /* 0x008fc600020e060e */
[----:B------:R-:W-:Y:S04]  /*89740*/  STL.64 [R1+0x3f10], R22 ;  /* 0x003f101601007387 */ /* 0x000fe80000100a00 */
[----:B------:R1:W-:Y:S04]  /*89750*/  STL [R1+0x23fc], R11 ;  /* 0x0023fc0b01007387 */ /* 0x0003e80000100800 */
[----:B-1----:R-:W3:Y:S02]  /*89760*/  LDL.LU.64 R10, [R1+0x3f30] ;  /* 0x003f3000010a7983 */ /* 0x002ee40000300a00 */
[----:B---3--:R-:W-:-:S05]  /*89770*/  IADD3 R20, P4, PT, R7, R11, RZ ;  /* 0x0000000b07147210 */ /* 0x008fca0007f9e0ff */
[----:B------:R1:W-:Y:S04]  /*89780*/  STL [R1+0x23e0], R20 ;  /* 0x0023e01401007387 */ /* 0x0003e80000100800 */
[----:B-1----:R-:W3:Y:S01]  /*89790*/  LDL.LU R20, [R1+0x3f28] ;  /* 0x003f280001147983 */ /* 0x002ee20000300800 */
[----:B------:R-:W-:-:S03]  /*897a0*/  IMAD.X R21, R17, 0x1, R16, P1 ;  /* 0x0000000111157824 */ /* 0x000fc600008e0610 */
[----:B------:R-:W4:Y:S01]  /*897b0*/  LDL.LU R17, [R1+0x3f24] ;  /* 0x003f240001117983 */ /* 0x000f220000300800 */
[----:B--2---:R-:W-:-:S03]  /*897c0*/  IADD3 R22, P2, PT, R7, R9, RZ ;  /* 0x0000000907167210 */ /* 0x004fc60007f5e0ff */
[----:B---3--:R1:W-:Y:S04]  /*897d0*/  STL.64 [R1+0x23f0], R20 ;  /* 0x0023f01401007387 */ /* 0x0083e80000100a00 */
[----:B-1----:R0:W2:Y:S01]  /*897e0*/  LDL.LU R21, [R1+0x3f20] ;  /* 0x003f200001157983 */ /* 0x0020a20000300800 */
[----:B------:R-:W-:Y:S02]  /*897f0*/  SHF.R.S32.HI R23, RZ, 0x1f, R7 ;  /* 0x0000001fff177819 */ /* 0x000fe40000011407 */
[----:B------:R-:W-:-:S03]  /*89800*/  IADD3 R20, P1, PT, R7, R13, RZ ;  /* 0x0000000d07147210 */ /* 0x000fc60007f3e0ff */
[----:B------:R-:W-:Y:S02]  /*89810*/  IMAD.X R23, R23, 0x1, R10, P2 ;  /* 0x0000000117177824 */ /* 0x000fe400010e060a */
[----:B------:R2:W-:Y:S04]  /*89820*/  STL [R1+0x23d8], R20 ;  /* 0x0023d81401007387 */ /* 0x0005e80000100800 */
[----:B--2---:R-:W2:Y:S04]  /*89830*/  LDL.LU.64 R20, [R1+0x3f18] ;  /* 0x003f180001147983 */ /* 0x004ea80000300a00 */
[----:B----4-:R1:W-:Y:S04]  /*89840*/  STL.64 [R1+0x3f08], R16 ;  /* 0x003f081001007387 */ /* 0x0103e80000100a00 */
[----:B-1----:R0:W3:Y:S04]  /*89850*/  LDL.64 R16, [R1+0x23e0] ;  /* 0x0023e00001107983 */ /* 0x0020e80000100a00 */
[----:B------:R1:W-:Y:S04]  /*89860*/  STL.64 [R1+0x23e8], R22 ;  /* 0x0023e81601007387 */ /* 0x0003e80000100a00 */
[----:B-1----:R-:W4:Y:S04]  /*89870*/  LDL.LU.64 R22, [R1+0x3f10] ;  /* 0x003f100001167983 */ /* 0x002f280000300a00 */
[----:B------:R1:W-:Y:S02]  /*89880*/  STL.64 [R1+0x3f00], R10 ;  /* 0x003f000a01007387 */ /* 0x0003e40000100a00 */
[----:B-1----:R-:W-:-:S05]  /*89890*/  IADD3 R10, P2, PT, R7, R15, RZ ;  /* 0x0000000f070a7210 */ /* 0x002fca0007f5e0ff */
[----:B------:R1:W-:Y:S04]  /*898a0*/  STL [R1+0x23d0], R10 ;  /* 0x0023d00a01007387 */ /* 0x0003e80000100800 */
[----:B-1----:R0:W2:Y:S04]  /*898b0*/  LDL.64 R10, [R1+0x23d8] ;  /* 0x0023d800010a7983 */ /* 0x0020a80000100a00 */
[----:B--2---:R-:W2:Y:S04]  /*898c0*/  LDL R11, [R1+0x1150] ;  /* 0x00115000010b7983 */ /* 0x004ea80000100800 */
[----:B------:R1:W-:Y:S04]  /*898d0*/  STL [R1+0x3ef8], R15 ;  /* 0x003ef80f01007387 */ /* 0x0003e80000100800 */
[----:B-1----:R-:W3:Y:S01]  /*898e0*/  LDL.LU R15, [R1+0x1158] ;  /* 0x00115800010f7983 */ /* 0x002ee20000300800 */
[----:B--2---:R-:W-:Y:S01]  /*898f0*/  SHF.R.S32.HI R7, RZ, 0x1f, R11 ;  /* 0x0000001fff077819 */ /* 0x004fe2000001140b */
[----:B---3--:R-:W-:-:S05]  /*89900*/  IMAD.X R17, R15, 0x1, R12, P4 ;  /* 0x000000010f117824 */ /* 0x008fca00020e060c */
[----:B------:R1:W-:Y:S04]  /*89910*/  STL [R1+0x23e4], R17 ;  /* 0x0023e41101007387 */ /* 0x0003e80000100800 */
[----:B------:R-:W-:Y:S04]  /*89920*/  STL [R1+0x1154], R7 ;  /* 0x0011540701007387 */ /* 0x000fe80000100800 */
[----:B-1----:R-:W2:Y:S04]  /*89930*/  LDL.LU.64 R16, [R1+0x3f08] ;  /* 0x003f080001107983 */ /* 0x002ea80000300a00 */
[----:B------:R1:W-:Y:S04]  /*89940*/  STL.64 [R1+0x3ef0], R12 ;  /* 0x003ef00c01007387 */ /* 0x0003e80000100a00 */
[----:B-1----:R0:W2:Y:S04]  /*89950*/  LDL.64 R12, [R1+0x23d0] ;  /* 0x0023d000010c7983 */ /* 0x0020a80000100a00 */
[----:B------:R1:W-:Y:S04]  /*89960*/  STL.64 [R1+0x3ee0], R20 ;  /* 0x003ee01401007387 */ /* 0x0003e80000100a00 */
[----:B------:R-:W3:Y:S01]  /*89970*/  LDL R7, [R1+0x10a4] ;  /* 0x0010a40001077983 */ /* 0x000ee20000100800 */
[----:B-1----:R-:W-:Y:S01]  /*89980*/  IADD3 R20, P4, PT, R11, R9, RZ ;  /* 0x000000090b147210 */ /* 0x002fe20007f9e0ff */
[----:B------:R-:W-:-:S02]  /*89990*/  IMAD.X R11, R15, 0x1, R14, P1 ;  /* 0x000000010f0b7824 */ /* 0x000fc400008e060e */
[----:B--2---:R-:W-:Y:S01]  /*899a0*/  IMAD.X R13, R15, 0x1, R16, P2 ;  /* 0x000000010f0d7824 */ /* 0x004fe200010e0610 */
[----:B---3--:R-:W-:Y:S04]  /*899b0*/  STL.64 [R1+0x3ee8], R6 ;  /* 0x003ee80601007387 */ /* 0x008fe80000100a00 */
[----:B------:R1:W-:Y:S04]  /*899c0*/  STL [R1+0x3ed8], R9 ;  /* 0x003ed80901007387 */ /* 0x0003e80000100800 */
[----:B-1----:R-:W2:Y:S04]  /*899d0*/  LDL.LU R9, [R1+0x1150] ;  /* 0x0011500001097983 */ /* 0x002ea80000300800 */
[----:B------:R1:W-:Y:S04]  /*899e0*/  STL [R1+0x23dc], R11 ;  /* 0x0023dc0b01007387 */ /* 0x0003e80000100800 */
[----:B-1----:R-:W2:Y:S04]  /*899f0*/  LDL.LU.64 R10, [R1+0x3f00] ;  /* 0x003f0000010a7983 */ /* 0x002ea80000300a00 */
[----:B------:R1:W-:Y:S04]  /*89a00*/  STL.64 [R1+0x3ed0], R28 ;  /* 0x003ed01c01007387 */ /* 0x0003e80000100a00 */
[----:B-1----:R-:W3:Y:S04]  /*89a10*/  LDL R29, [R1+0x1154] ;  /* 0x00115400011d7983 */ /* 0x002ee80000100800 */
[----:B------:R-:W4:Y:S04]  /*89a20*/  LDL.LU R15, [R1+0x3ef8] ;  /* 0x003ef800010f7983 */ /* 0x000f280000300800 */
[----:B------:R1:W-:Y:S04]  /*89a30*/  STL [R1+0x23d4], R13 ;  /* 0x0023d40d01007387 */ /* 0x0003e80000100800 */
[----:B-1----:R-:W4:Y:S01]  /*89a40*/  LDL.LU.64 R12, [R1+0x3ef0] ;  /* 0x003ef000010c7983 */ /* 0x002f220000300a00 */
[----:B--2---:R-:W-:Y:S01]  /*89a50*/  IADD3 R28, P1, PT, R9, R11, RZ ;  /* 0x0000000b091c7210 */ /* 0x004fe20007f3e0ff */
[----:B---3--:R-:W-:Y:S01]  /*89a60*/  IMAD.X R21, R29, 0x1, R10, P4 ;  /* 0x000000011d157824 */ /* 0x008fe200020e060a */
[----:B----4-:R-:W-:-:S05]  /*89a70*/  IADD3 R6, P2, PT, R9, R13, RZ ;  /* 0x0000000d09067210 */ /* 0x010fca0007f5e0ff */
[----:B------:R1:W-:Y:S01]  /*89a80*/  STL [R1+0x23b8], R6 ;  /* 0x0023b80601007387 */ /* 0x0003e20000100800 */
[----:B------:R-:W-:-:S03]  /*89a90*/  IMAD.X R29, R29, 0x1, R12, P1 ;  /* 0x000000011d1d7824 */ /* 0x000fc600008e060c */
[----:B-1----:R-:W2:Y:S04]  /*89aa0*/  LDL.LU.64 R6, [R1+0x3ee8] ;  /* 0x003ee80001067983 */ /* 0x002ea80000300a00 */
[----:B------:R1:W-:Y:S04]  /*89ab0*/  STL.64 [R1+0x23c8], R20 ;  /* 0x0023c81401007387 */ /* 0x0003e80000100a00 */
[----:B-1----:R-:W3:Y:S04]  /*89ac0*/  LDL.LU.64 R20, [R1+0x3ee0] ;  /* 0x003ee00001147983 */ /* 0x002ee80000300a00 */
[----:B------:R1:W-:Y:S02]  /*89ad0*/  STL.64 [R1+0x3ec8], R10 ;  /* 0x003ec80a01007387 */ /* 0x0003e40000100a00 */
[----:B-1----:R-:W-:-:S02]  /*89ae0*/  IADD3 R10, P4, PT, R9, R15, RZ ;  /* 0x0000000f090a7210 */ /* 0x002fc40007f9e0ff */
[----:B------:R-:W4:Y:S04]  /*89af0*/  LDL.LU R9, [R1+0x3ed8] ;  /* 0x003ed80001097983 */ /* 0x000f280000300800 */
[----:B------:R1:W-:Y:S04]  /*89b00*/  STL [R1+0x23b0], R10 ;  /* 0x0023b00a01007387 */ /* 0x0003e80000100800 */
[----:B-1----:R0:W2:Y:S04]  /*89b10*/  LDL.64 R10, [R1+0x23b8] ;  /* 0x0023b800010a7983 */ /* 0x0020a80000100a00 */
[----:B------:R1:W-:Y:S04]  /*89b20*/  STL.64 [R1+0x23c0], R28 ;  /* 0x0023c01c01007387 */ /* 0x0003e80000100a00 */
[----:B-1----:R-:W2:Y:S04]  /*89b30*/  LDL.LU.64 R28, [R1+0x3ed0] ;  /* 0x003ed000011c7983 */ /* 0x002ea80000300a00 */
[----:B------:R1:W-:Y:S04]  /*89b40*/  STL.64 [R1+0x3ec0], R12 ;  /* 0x003ec00c01007387 */ /* 0x0003e80000100a00 */
[----:B-1----:R0:W2:Y:S04]  /*89b50*/  LDL.64 R12, [R1+0x23b0] ;  /* 0x0023b000010c7983 */ /* 0x0020a80000100a00 */
[----:B--2---:R-:W2:Y:S04]  /*89b60*/  LDL.LU R13, [R1+0x1154] ;  /* 0x00115400010d7983 */ /* 0x004ea80000300800 */
[----:B------:R1:W-:Y:S04]  /*89b70*/  STL.64 [R1+0x3ea8], R28 ;  /* 0x003ea81c01007387 */ /* 0x0003e80000100a00 */
[----:B-1----:R-:W4:Y:S04]  /*89b80*/  LDL.LU R28, [R1+0x10a4] ;  /* 0x0010a400011c7983 */ /* 0x002f280000300800 */
[----:B------:R-:W-:Y:S04]  /*89b90*/  STL.64 [R1+0x3eb0], R24 ;  /* 0x003eb01801007387 */ /* 0x000fe80000100a00 */
[----:B------:R-:W-:Y:S01]  /*89ba0*/  STL.64 [R1+0x3eb8], R18 ;  /* 0x003eb81201007387 */ /* 0x000fe20000100a00 */
[----:B--2---:R-:W-:-:S02]  /*89bb0*/  IMAD.X R11, R13, 0x1, R14, P2 ;  /* 0x000000010d0b7824 */ /* 0x004fc400010e060e */
[----:B------:R-:W-:-:S03]  /*89bc0*/  IMAD.X R13, R13, 0x1, R16, P4 ;  /* 0x000000010d0d7824 */ /* 0x000fc600020e0610 */
[----:B------:R1:W-:Y:S04]  /*89bd0*/  STL [R1+0x23bc], R11 ;  /* 0x0023bc0b01007387 */ /* 0x0003e80000100800 */
[----:B-1----:R-:W2:Y:S01]  /*89be0*/  LDL.LU.64 R10, [R1+0x3ec8] ;  /* 0x003ec800010a7983 */ /* 0x002ea20000300a00 */
[----:B----4-:R-:W-:-:S03]  /*89bf0*/  IADD3 R24, P1, PT, R28, R9, RZ ;  /* 0x000000091c187210 */ /* 0x010fc60007f3e0ff */
[----:B------:R1:W-:Y:S04]  /*89c00*/  STL.64 [R1+0x3ea0], R8 ;  /* 0x003ea00801007387 */ /* 0x0003e80000100a00 */
[----:B-1----:R-:W4:Y:S04]  /*89c10*/  LDL R9, [R1+0x102c] ;  /* 0x00102c0001097983 */ /* 0x002f280000100800 */
[----:B------:R1:W-:Y:S04]  /*89c20*/  STL [R1+0x23b4], R13 ;  /* 0x0023b40d01007387 */ /* 0x0003e80000100800 */
[----:B-1----:R-:W3:Y:S01]  /*89c30*/  LDL.LU.64 R12, [R1+0x3ec0] ;  /* 0x003ec000010c7983 */ /* 0x002ee20000300a00 */
[----:B------:R-:W-:-:S05]  /*89c40*/  SHF.R.S32.HI R7, RZ, 0x1f, R7 ;  /* 0x0000001fff077819 */ /* 0x000fca0000011407 */
[----:B--2---:R-:W-:Y:S01]  /*89c50*/  IMAD.X R25, R7, 0x1, R10, P1 ;  /* 0x0000000107197824 */ /* 0x004fe200008e060a */
[C---:B------:R-:W-:Y:S02]  /*89c60*/  IADD3 R8, P2, PT, R28.reuse, R11, RZ ;  /* 0x0000000b1c087210 */ /* 0x040fe40007f5e0ff */
[----:B---3--:R-:W-:-:S05]  /*89c70*/  IADD3 R18, P4, PT, R28, R13, RZ ;  /* 0x0000000d1c127210 */ /* 0x008fca0007f9e0ff */
[----:B------:R1:W-:Y:S04]  /*89c80*/  STL [R1+0x2398], R18 ;  /* 0x0023981201007387 */ /* 0x0003e80000100800 */
[----:B-1----:R-:W2:Y:S04]  /*89c90*/  LDL.LU.64 R18, [R1+0x3eb8] ;  /* 0x003eb80001127983 */ /* 0x002ea80000300a00 */
[----:B------:R1:W-:Y:S04]  /*89ca0*/  STL.64 [R1+0x23a8], R24 ;  /* 0x0023a81801007387 */ /* 0x0003e80000100a00 */
[----:B-1----:R-:W3:Y:S04]  /*89cb0*/  LDL.LU.64 R24, [R1+0x3eb0] ;  /* 0x003eb00001187983 */ /* 0x002ee80000300a00 */
[----:B------:R1:W-:Y:S04]  /*89cc0*/  STL.64 [R1+0x3e90], R10 ;  /* 0x003e900a01007387 */ /* 0x0003e80000100a00 */
[----:B-1----:R-:W2:Y:S01]  /*89cd0*/  LDL.64 R10, [R1+0x2398] ;  /* 0x00239800010a7983 */ /* 0x002ea20000100a00 */
[----:B------:R-:W-:-:S02]  /*89ce0*/  IADD3 R28, P1, PT, R28, R15, RZ ;  /* 0x0000000f1c1c7210 */ /* 0x000fc40007f3e0ff */
[----:B----4-:R-:W-:Y:S01]  /*89cf0*/  SHF.R.S32.HI R9, RZ, 0x1f, R9 ;  /* 0x0000001fff097819 */ /* 0x010fe20000011409 */
[----:B--2---:R-:W-:Y:S04]  /*89d00*/  STL [R1+0x3e98], R10 ;  /* 0x003e980a01007387 */ /* 0x004fe80000100800 */
[----:B------:R1:W-:Y:S04]  /*89d10*/  STL [R1+0x2390], R28 ;  /* 0x0023901c01007387 */ /* 0x0003e80000100800 */
[----:B-1----:R-:W2:Y:S04]  /*89d20*/  LDL.LU.64 R28, [R1+0x3ea8] ;  /* 0x003ea800011c7983 */ /* 0x002ea80000300a00 */
[----:B------:R1:W-:Y:S04]  /*89d30*/  STL [R1+0x10a4], R9 ;  /* 0x0010a40901007387 */ /* 0x0003e80000100800 */
[----:B---3--:R3:W-:Y:S01]  /*89d40*/  STL.64 [R1+0x3e88], R24 ;  /* 0x003e881801007387 */ /* 0x0087e20000100a00 */
[----:B-1----:R-:W-:-:S03]  /*89d50*/  IMAD.X R9, R7, 0x1, R12, P2 ;  /* 0x0000000107097824 */ /* 0x002fc600010e060c */
[----:B---3--:R0:W3:Y:S04]  /*89d60*/  LDL.64 R24, [R1+0x2390] ;  /* 0x0023900001187983 */ /* 0x0080e80000100a00 */
[----:B------:R1:W-:Y:S04]  /*89d70*/  STL.64 [R1+0x23a0], R8 ;  /* 0x0023a00801007387 */ /* 0x0003e80000100a00 */
[----:B-1----:R-:W4:Y:S04]  /*89d80*/  LDL.LU.64 R8, [R1+0x3ea0] ;  /* 0x003ea00001087983 */ /* 0x002f280000300a00 */
[----:B------:R1:W-:Y:S04]  /*89d90*/  STL [R1+0x3e70], R12 ;  /* 0x003e700c01007387 */ /* 0x0003e80000100800 */
[----:B-1----:R-:W4:Y:S02]  /*89da0*/  LDL.LU R12, [R1+0x102c] ;  /* 0x00102c00010c7983 */ /* 0x002f240000300800 */
[----:B----4-:R-:W-:-:S05]  /*89db0*/  IADD3 R10, P2, PT, R12, R9, RZ ;  /* 0x000000090c0a7210 */ /* 0x010fca0007f5e0ff */
[----:B------:R1:W-:Y:S04]  /*89dc0*/  STL [R1+0x2388], R10 ;  /* 0x0023880a01007387 */ /* 0x0003e80000100800 */
[----:B-1----:R0:W4:Y:S01]  /*89dd0*/  LDL.LU R10, [R1+0x3e98] ;  /* 0x003e9800010a7983 */ /* 0x0021220000300800 */
[----:B------:R-:W-:-:S05]  /*89de0*/  IMAD.X R11, R7, 0x1, R14, P4 ;  /* 0x00000001070b7824 */ /* 0x000fca00020e060e */
[----:B------:R4:W-:Y:S04]  /*89df0*/  STL [R1+0x239c], R11 ;  /* 0x00239c0b01007387 */ /* 0x0009e80000100800 */
[----:B----4-:R-:W4:Y:S04]  /*89e00*/  LDL.LU.64 R10, [R1+0x3e90] ;  /* 0x003e9000010a7983 */ /* 0x010f280000300a00 */
[----:B------:R4:W-:Y:S02]  /*89e10*/  STL.64 [R1+0x3e78], R14 ;  /* 0x003e780e01007387 */ /* 0x0009e40000100a00 */
[----:B----4-:R-:W-:-:S02]  /*89e20*/  IADD3 R14, P4, PT, R12, R11, RZ ;  /* 0x0000000b0c0e7210 */ /* 0x010fc40007f9e0ff */
[----:B------:R-:W-:Y:S04]  /*89e30*/  STL.64 [R1+0x3e80], R10 ;  /* 0x003e800a01007387 */ /* 0x000fe80000100a00 */
[----:B------:R1:W-:Y:S04]  /*89e40*/  STL [R1+0x2380], R14 ;  /* 0x0023800e01007387 */ /* 0x0003e80000100800 */
[----:B-1----:R0:W4:Y:S01]  /*89e50*/  LDL.64 R14, [R1+0x2388] ;  /* 0x00238800010e7983 */ /* 0x0021220000100a00 */
[----:B---3--:R-:W-:-:S03]  /*89e60*/  IMAD.X R25, R7, 0x1, R16, P1 ;  /* 0x0000000107197824 */ /* 0x008fc600008e0610 */
[----:B----4-:R-:W3:Y:S04]  /*89e70*/  LDL R15, [R1+0x10a4] ;  /* 0x0010a400010f7983 */ /* 0x010ee80000100800 */
[----:B------:R1:W-:Y:S04]  /*89e80*/  STL [R1+0x2394], R25 ;  /* 0x0023941901007387 */ /* 0x0003e80000100800 */
[----:B-1----:R-:W4:Y:S04]  /*89e90*/  LDL.LU.64 R24, [R1+0x3e88] ;  /* 0x003e880001187983 */ /* 0x002f280000300a00 */
[----:B----4-:R-:W-:Y:S04]  /*89ea0*/  STL.64 [R1+0x3e68], R24 ;  /* 0x003e681801007387 */ /* 0x010fe80000100a00 */
[----:B------:R1:W-:Y:S04]  /*89eb0*/  STL.64 [R1+0x3e60], R26 ;  /* 0x003e601a01007387 */ /* 0x0003e80000100a00 */
[----:B-1----:R0:W4:Y:S04]  /*89ec0*/  LDL.64 R26, [R1+0x2380] ;  /* 0x00238000011a7983 */ /* 0x0021280000100a00 */
[----:B----4-:R-:W4:Y:S04]  /*89ed0*/  LDL R27, [R1+0x1028] ;  /* 0x00102800011b7983 */ /* 0x010f280000100800 */
[----:B------:R-:W2:Y:S01]  /*89ee0*/  LDL.LU R7, [R1+0xd5c] ;  /* 0x000d5c0001077983 */ /* 0x000ea20000300800 */
[----:B------:R-:W-:-:S03]  /*89ef0*/  IADD3 R10, P1, PT, R12, R13, RZ ;  /* 0x0000000d0c0a7210 */ /* 0x000fc60007f3e0ff */
[----:B--2---:R1:W-:Y:S04]  /*89f00*/  STL [R1+0x3db0], R7 ;  /* 0x003db00701007387 */ /* 0x0043e80000100800 */
[----:B-1----:R-:W2:Y:S04]  /*89f10*/  LDL.LU R7, [R1+0x1020] ;  /* 0x0010200001077983 */ /* 0x002ea80000300800 */
[----:B--2---:R-:W-:Y:S04]  /*89f20*/  STL [R1+0x3e00], R7 ;  /* 0x003e000701007387 */ /* 0x004fe80000100800 */
[----:B------:R1:W-:Y:S04]  /*89f30*/  STL [R1+0x2378], R10 ;  /* 0x0023780a01007387 */ /* 0x0003e80000100800 */
[----:B-1----:R-:W3:Y:S02]  /*89f40*/  LDL.LU.64 R10, [R1+0x3e80] ;  /* 0x003e8000010a7983 */ /* 0x002ee40000300a00 */
[----:B---3--:R-:W-:-:S05]  /*89f50*/  IMAD.X R15, R15, 0x1, R10, P2 ;  /* 0x000000010f0f7824 */ /* 0x008fca00010e060a */
[----:B------:R1:W-:Y:S04]  /*89f60*/  STL [R1+0x238c], R15 ;  /* 0x00238c0f01007387 */ /* 0x0003e80000100800 */
[----:B-1----:R-:W2:Y:S04]  /*89f70*/  LDL.LU.64 R14, [R1+0x3e78] ;  /* 0x003e7800010e7983 */ /* 0x002ea80000300a00 */
[----:B------:R1:W-:Y:S04]  /*89f80*/  STL [R1+0x3e48], R10 ;  /* 0x003e480a01007387 */ /* 0x0003e80000100800 */
[----:B-1----:R-:W3:Y:S01]  /*89f90*/  LDL.LU R10, [R1+0x10a4] ;  /* 0x0010a400010a7983 */ /* 0x002ee20000300800 */
[----:B--2---:R-:W-:-:S03]  /*89fa0*/  IADD3 R24, P2, PT, R12, R15, RZ ;  /* 0x0000000f0c187210 */ /* 0x004fc60007f5e0ff */
[----:B------:R-:W3:Y:S04]  /*89fb0*/  LDL.LU R12, [R1+0x3e70] ;  /* 0x003e7000010c7983 */ /* 0x000ee80000300800 */
[----:B------:R1:W-:Y:S04]  /*89fc0*/  STL [R1+0x2370], R24 ;  /* 0x0023701801007387 */ /* 0x0003e80000100800 */
[----:B-1----:R-:W2:Y:S01]  /*89fd0*/  LDL.LU.64 R24, [R1+0x3e68] ;  /* 0x003e680001187983 */ /* 0x002ea20000300a00 */
[----:B----4-:R-:W-:-:S05]  /*89fe0*/  SHF.R.S32.HI R7, RZ, 0x1f, R27 ;  /* 0x0000001fff077819 */ /* 0x010fca000001141b */
[----:B------:R-:W-:Y:S01]  /*89ff0*/  STL [R1+0x102c], R7 ;  /* 0x00102c0701007387 */ /* 0x000fe20000100800 */
[----:B---3--:R-:W-:-:S03]  /*8a000*/  IMAD.X R27, R10, 0x1, R12, P4 ;  /* 0x000000010a1b7824 */ /* 0x008fc600020e060c */
[----:B--2---:R1:W-:Y:S04]  /*8a010*/  STL.64 [R1+0x3e58], R24 ;  /* 0x003e581801007387 */ /* 0x0043e80000100a00 */
[----:B-1----:R0:W2:Y:S04]  /*8a020*/  LDL.64 R24, [R1+0x2378] ;  /* 0x0023780001187983 */ /* 0x0020a80000100a00 */
[----:B------:R-:W-:Y:S04]  /*8a030*/  STL.64 [R1+0x3e50], R16 ;  /* 0x003e501001007387 */ /* 0x000fe80000100a00 */
[----:B------:R1:W-:Y:S04]  /*8a040*/  STL [R1+0x2384], R27 ;  /* 0x0023841b01007387 */ /* 0x0003e80000100800 */
[----:B-1----:R-:W3:Y:S04]  /*8a050*/  LDL.LU.64 R26, [R1+0x3e60] ;  /* 0x003e6000011a7983 */ /* 0x002ee80000300a00 */
[----:B---3--:R1:W-:Y:S04]  /*8a060*/  STL.64 [R1+0x3e40], R26 ;  /* 0x003e401a01007387 */ /* 0x0083e80000100a00 */
[----:B-1----:R0:W3:Y:S04]  /*8a070*/  LDL.64 R26, [R1+0x2370] ;  /* 0x00237000011a7983 */ /* 0x0020e80000100a00 */
[----:B------:R1:W-:Y:S04]  /*8a080*/  STL [R1+0x3e28], R12 ;  /* 0x003e280c01007387 */ /* 0x0003e80000100800 */
[----:B-1----:R-:W4:Y:S04]  /*8a090*/  LDL.LU R12, [R1+0x1028] ;  /* 0x00102800010c7983 */ /* 0x002f280000300800 */
[----:B------:R1:W-:Y:S04]  /*8a0a0*/  STL.64 [R1+0x3e30], R28 ;  /* 0x003e301c01007387 */ /* 0x0003e80000100a00 */
[----:B-1----:R-:W3:Y:S01]  /*8a0b0*/  LDL R29, [R1+0x102c] ;  /* 0x00102c00011d7983 */ /* 0x002ee20000100800 */
[----:B--2---:R-:W-:Y:S01]  /*8a0c0*/  IMAD.X R25, R10, 0x1, R14, P1 ;  /* 0x000000010a197824 */ /* 0x004fe200008e060e */
[----:B----4-:R-:W-:-:S02]  /*8a0d0*/  IADD3 R28, P4, PT, R12, R9, RZ ;  /* 0x000000090c1c7210 */ /* 0x010fc40007f9e0ff */
[----:B------:R-:W-:-:S03]  /*8a0e0*/  IADD3 R16, P1, PT, R12, R11, RZ ;  /* 0x0000000b0c107210 */ /* 0x000fc60007f3e0ff */
[----:B---3--:R-:W-:Y:S04]  /*8a0f0*/  STL.64 [R1+0x3e38], R28 ;  /* 0x003e381c01007387 */ /* 0x008fe80000100a00 */
[----:B------:R1:W-:Y:S04]  /*8a100*/  STL [R1+0x237c], R25 ;  /* 0x00237c1901007387 */ /* 0x0003e80000100800 */
[----:B-1----:R-:W2:Y:S04]  /*8a110*/  LDL.LU.64 R24, [R1+0x3e58] ;  /* 0x003e580001187983 */ /* 0x002ea80000300a00 */
[----:B------:R-:W3:Y:S04]  /*8a120*/  LDL R7, [R1+0x1024] ;  /* 0x0010240001077983 */ /* 0x000ee80000100800 */
[----:B------:R1:W-:Y:S04]  /*8a130*/  STL [R1+0x2360], R16 ;  /* 0x0023601001007387 */ /* 0x0003e80000100800 */
[----:B-1----:R-:W4:Y:S02]  /*8a140*/  LDL.LU.64 R16, [R1+0x3e50] ;  /* 0x003e500001107983 */ /* 0x002f240000300a00 */
[----:B----4-:R-:W-:Y:S01]  /*8a150*/  IMAD.X R27, R10, 0x1, R16, P2 ;  /* 0x000000010a1b7824 */ /* 0x010fe200010e0610 */
[----:B------:R-:W-:Y:S01]  /*8a160*/  IADD3 R28, P2, PT, R12, R13, RZ ;  /* 0x0000000d0c1c7210 */ /* 0x000fe20007f5e0ff */
[----:B------:R-:W4:Y:S04]  /*8a170*/  LDL.LU R10, [R1+0x3e48] ;  /* 0x003e4800010a7983 */ /* 0x000f280000300800 */
[----:B------:R1:W-:Y:S04]  /*8a180*/  STL [R1+0x2374], R27 ;  /* 0x0023741b01007387 */ /* 0x0003e80000100800 */
[----:B-1----:R-:W2:Y:S04]  /*8a190*/  LDL.LU.64 R26, [R1+0x3e40] ;  /* 0x003e4000011a7983 */ /* 0x002ea80000300a00 */
[----:B------:R1:W-:Y:S04]  /*8a1a0*/  STL.64 [R1+0x3e20], R16 ;  /* 0x003e201001007387 */ /* 0x0003e80000100a00 */
[----:B-1----:R0:W2:Y:S04]  /*8a1b0*/  LDL.64 R16, [R1+0x2360] ;  /* 0x0023600001107983 */ /* 0x0020a80000100a00 */
[----:B------:R1:W-:Y:S04]  /*8a1c0*/  STL [R1+0x2358], R28 ;  /* 0x0023581c01007387 */ /* 0x0003e80000100800 */
[----:B-1----:R-:W4:Y:S02]  /*8a1d0*/  LDL.LU.64 R28, [R1+0x3e38] ;  /* 0x003e3800011c7983 */ /* 0x002f240000300a00 */
[----:B----4-:R-:W-:-:S05]  /*8a1e0*/  IMAD.X R29, R29, 0x1, R10, P4 ;  /* 0x000000011d1d7824 */ /* 0x010fca00020e060a */
[----:B------:R1:W-:Y:S04]  /*8a1f0*/  STL.64 [R1+0x2368], R28 ;  /* 0x0023681c01007387 */ /* 0x0003e80000100a00 */
[----:B-1----:R-:W4:Y:S04]  /*8a200*/  LDL.LU.64 R28, [R1+0x3e30] ;  /* 0x003e3000011c7983 */ /* 0x002f280000300a00 */
[----:B------:R1:W-:Y:S02]  /*8a210*/  STL.64 [R1+0x3e18], R10 ;  /* 0x003e180a01007387 */ /* 0x0003e40000100a00 */
[----:B-1----:R-:W-:-:S02]  /*8a220*/  IADD3 R10, P4, PT, R12, R15, RZ ;  /* 0x0000000f0c0a7210 */ /* 0x002fc40007f9e0ff */
[----:B------:R-:W2:Y:S04]  /*8a230*/  LDL.LU R12, [R1+0x3e28] ;  /* 0x003e2800010c7983 */ /* 0x000ea80000300800 */
[----:B------:R1:W-:Y:S04]  /*8a240*/  STL [R1+0x2350], R10 ;  /* 0x0023500a01007387 */ /* 0x0003e80000100800 */
[----:B-1----:R0:W2:Y:S04]  /*8a250*/  LDL.64 R10, [R1+0x2358] ;  /* 0x00235800010a7983 */ /* 0x0020a80000100a00 */
[----:B----4-:R1:W-:Y:S04]  /*8a260*/  STL.64 [R1+0x3e08], R28 ;  /* 0x003e081c01007387 */ /* 0x0103e80000100a00 */
[----:B-1----:R0:W4:Y:S04]  /*8a270*/  LDL.64 R28, [R1+0x2350] ;  /* 0x00235000011c7983 */ /* 0x0021280000100a00 */
[----:B----4-:R-:W2:Y:S01]  /*8a280*/  LDL.LU R29, [R1+0x102c] ;  /* 0x00102c00011d7983 */ /* 0x010ea20000300800 */
[----:B---3--:R-:W-:Y:S01]  /*8a290*/  SHF.R.S32.HI R7, RZ, 0x1f, R7 ;  /* 0x0000001fff077819 */ /* 0x008fe20000011407 */
[----:B--2---:R-:W-:-:S05]  /*8a2a0*/  IMAD.X R17, R29, 0x1, R12, P1 ;  /* 0x000000011d117824 */ /* 0x004fca00008e060c */
[----:B------:R1:W-:Y:S04]  /*8a2b0*/  STL [R1+0x2364], R17 ;  /* 0x0023641101007387 */ /* 0x0003e80000100800 */
[----:B-1----:R-:W2:Y:S04]  /*8a2c0*/  LDL.LU.64 R16, [R1+0x3e20] ;  /* 0x003e200001107983 */ /* 0x002ea80000300a00 */
[----:B------:R-:W-:Y:S04]  /*8a2d0*/  STL.64 [R1+0x3e10], R24 ;  /* 0x003e101801007387 */ /* 0x000fe80000100a00 */
[----:B------:R-:W-:Y:S04]  /*8a2e0*/  STL [R1+0x1028], R7 ;  /* 0x0010280701007387 */ /* 0x000fe80000100800 */
[----:B------:R-:W-:Y:S04]  /*8a2f0*/  STL.64 [R1+0x3df8], R26 ;  /* 0x003df81a01007387 */ /* 0x000fe80000100a00 */
[----:B------:R1:W-:Y:S04]  /*8a300*/  STL [R1+0x3df0], R12 ;  /* 0x003df00c01007387 */ /* 0x0003e80000100800 */
[----:B-1----:R-:W3:Y:S01]  /*8a310*/  LDL.LU R12, [R1+0x1024] ;  /* 0x00102400010c7983 */ /* 0x002ee20000300800 */
[----:B------:R-:W-:Y:S01]  /*8a320*/  IMAD.X R11, R29, 0x1, R14, P2 ;  /* 0x000000011d0b7824 */ /* 0x000fe200010e060e */
[----:B---3--:R-:W-:-:S05]  /*8a330*/  IADD3 R26, P1, PT, R12, R9, RZ ;  /* 0x000000090c1a7210 */ /* 0x008fca0007f3e0ff */
[----:B------:R-:W-:Y:S04]  /*8a340*/  STL [R1+0x3e04], R26 ;  /* 0x003e041a01007387 */ /* 0x000fe80000100800 */
[----:B------:R1:W-:Y:S04]  /*8a350*/  STL [R1+0x235c], R11 ;  /* 0x00235c0b01007387 */ /* 0x0003e80000100800 */
[----:B-1----:R-:W3:Y:S01]  /*8a360*/  LDL.LU.64 R10, [R1+0x3e18] ;  /* 0x003e1800010a7983 */ /* 0x002ee20000300a00 */
[----:B--2---:R-:W-:Y:S01]  /*8a370*/  IMAD.X R29, R29, 0x1, R16, P4 ;  /* 0x000000011d1d7824 */ /* 0x004fe200020e0610 */
[----:B------:R-:W-:-:S02]  /*8a380*/  IADD3 R26, P4, PT, R12, R13, RZ ;  /* 0x0000000d0c1a7210 */ /* 0x000fc40007f9e0ff */
[----:B---3--:R-:W-:-:S05]  /*8a390*/  IADD3 R24, P2, PT, R12, R11, RZ ;  /* 0x0000000b0c187210 */ /* 0x008fca0007f5e0ff */
[----:B------:R1:W-:Y:S04]  /*8a3a0*/  STL [R1+0x2340], R24 ;  /* 0x0023401801007387 */ /* 0x0003e80000100800 */
[----:B-1----:R-:W2:Y:S04]  /*8a3b0*/  LDL.LU.64 R24, [R1+0x3e10] ;  /* 0x003e100001187983 */ /* 0x002ea80000300a00 */
[----:B------:R1:W-:Y:S04]  /*8a3c0*/  STL [R1+0x2354], R29 ;  /* 0x0023541d01007387 */ /* 0x0003e80000100800 */
[----:B-1----:R-:W3:Y:S04]  /*8a3d0*/  LDL.LU.64 R28, [R1+0x3e08] ;  /* 0x003e0800011c7983 */ /* 0x002ee80000300a00 */
[----:B------:R1:W-:Y:S04]  /*8a3e0*/  STL.64 [R1+0x3de8], R8 ;  /* 0x003de80801007387 */ /* 0x0003e80000100a00 */
[----:B-1----:R0:W4:Y:S04]  /*8a3f0*/  LDL.64 R8, [R1+0x2340] ;  /* 0x0023400001087983 */ /* 0x0021280000100a00 */
[----:B------:R1:W-:Y:S04]  /*8a400*/  STL [R1+0x2338], R26 ;  /* 0x0023381a01007387 */ /* 0x0003e80000100800 */
[----:B-1----:R-:W2:Y:S01]  /*8a410*/  LDL.LU R26, [R1+0x3e04] ;  /* 0x003e0400011a7983 */ /* 0x002ea20000300800 */
[----:B------:R-:W-:-:S03]  /*8a420*/  IMAD.X R27, R7, 0x1, R10, P1 ;  /* 0x00000001071b7824 */ /* 0x000fc600008e060a */
[----:B------:R-:W4:Y:S04]  /*8a430*/  LDL.LU R7, [R1+0x3e00] ;  /* 0x003e000001077983 */ /* 0x000f280000300800 */
[----:B--2---:R1:W-:Y:S04]  /*8a440*/  STL.64 [R1+0x2348], R26 ;  /* 0x0023481a01007387 */ /* 0x0043e80000100a00 */
[----:B-1----:R-:W2:Y:S04]  /*8a450*/  LDL.LU.64 R26, [R1+0x3df8] ;  /* 0x003df800011a7983 */ /* 0x002ea80000300a00 */
[----:B------:R1:W-:Y:S04]  /*8a460*/  STL.64 [R1+0x3dd8], R10 ;  /* 0x003dd80a01007387 */ /* 0x0003e80000100a00 */
[----:B-1----:R-:W2:Y:S01]  /*8a470*/  LDL.64 R10, [R1+0x2338] ;  /* 0x00233800010a7983 */ /* 0x002ea20000100a00 */
[----:B----4-:R-:W-:-:S03]  /*8a480*/  SHF.R.S32.HI R9, RZ, 0x1f, R7 ;  /* 0x0000001fff097819 */ /* 0x010fc60000011407 */
[----:B--2---:R-:W-:Y:S04]  /*8a490*/  STL [R1+0x3de0], R10 ;  /* 0x003de00a01007387 */ /* 0x004fe80000100800 */
[----:B------:R1:W-:Y:S02]  /*8a4a0*/  STL.64 [R1+0x3dc8], R26 ;  /* 0x003dc81a01007387 */ /* 0x0003e40000100a00 */
[----:B-1----:R-:W-:Y:S02]  /*8a4b0*/  IADD3 R26, P1, PT, R12, R15, RZ ;  /* 0x0000000f0c1a7210 */ /* 0x002fe40007f3e0ff */
[----:B------:R-:W2:Y:S04]  /*8a4c0*/  LDL.LU R12, [R1+0x3df0] ;  /* 0x003df000010c7983 */ /* 0x000ea80000300800 */
[----:B------:R-:W2:Y:S04]  /*8a4d0*/  LDL.LU R27, [R1+0x1028] ;  /* 0x00102800011b7983 */ /* 0x000ea80000300800 */
[----:B------:R2:W-:Y:S04]  /*8a4e0*/  STL [R1+0x1024], R9 ;  /* 0x0010240901007387 */ /* 0x0005e80000100800 */
[----:B---3--:R-:W-:Y:S01]  /*8a4f0*/  STL.64 [R1+0x3dd0], R28 ;  /* 0x003dd01c01007387 */ /* 0x008fe20000100a00 */
[----:B--2---:R-:W-:-:S05]  /*8a500*/  IMAD.X R9, R27, 0x1, R12, P2 ;  /* 0x000000011b097824 */ /* 0x004fca00010e060c */
[----:B------:R1:W-:Y:S04]  /*8a510*/  STL [R1+0x2344], R9 ;  /* 0x0023440901007387 */ /* 0x0003e80000100800 */
[----:B-1----:R-:W2:Y:S02]  /*8a520*/  LDL.LU.64 R8, [R1+0x3de8] ;  /* 0x003de80001087983 */ /* 0x002ea40000300a00 */
[----:B--2---:R-:W-:-:S05]  /*8a530*/  IADD3 R10, P2, PT, R7, R9, RZ ;  /* 0x00000009070a7210 */ /* 0x004fca0007f5e0ff */
[----:B------:R1:W-:Y:S04]  /*8a540*/  STL [R1+0x2328], R10 ;  /* 0x0023280a01007387 */ /* 0x0003e80000100800 */
[----:B-1----:R0:W2:Y:S01]  /*8a550*/  LDL.LU R10, [R1+0x3de0] ;  /* 0x003de000010a7983 */ /* 0x0020a20000300800 */
[----:B------:R-:W-:-:S05]  /*8a560*/  IMAD.X R11, R27, 0x1, R14, P4 ;  /* 0x000000011b0b7824 */ /* 0x000fca00020e060e */
[----:B------:R2:W-:Y:S04]  /*8a570*/  STL [R1+0x233c], R11 ;  /* 0x00233c0b01007387 */ /* 0x0005e80000100800 */
[----:B--2---:R-:W2:Y:S01]  /*8a580*/  LDL.LU.64 R10, [R1+0x3dd8] ;  /* 0x003dd800010a7983 */ /* 0x004ea20000300a00 */
[----:B------:R-:W-:-:S03]  /*8a590*/  IMAD.X R27, R27, 0x1, R16, P1 ;  /* 0x000000011b1b7824 */ /* 0x000fc600008e0610 */
[----:B------:R1:W-:Y:S04]  /*8a5a0*/  STL.64 [R1+0x3db8], R14 ;  /* 0x003db80e01007387 */ /* 0x0003e80000100a00 */
[----:B-1----:R0:W3:Y:S01]  /*8a5b0*/  LDL.64 R14, [R1+0x2328] ;  /* 0x00232800010e7983 */ /* 0x0020e20000100a00 */
[----:B--2---:R-:W-:-:S05]  /*8a5c0*/  IADD3 R28, P4, PT, R7, R11, RZ ;  /* 0x0000000b071c7210 */ /* 0x004fca0007f9e0ff */
[----:B------:R1:W-:Y:S04]  /*8a5d0*/  STL [R1+0x2320], R28 ;  /* 0x0023201c01007387 */ /* 0x0003e80000100800 */
[----:B-1----:R-:W2:Y:S04]  /*8a5e0*/  LDL.LU.64 R28, [R1+0x3dd0] ;  /* 0x003dd000011c7983 */ /* 0x002ea80000300a00 */
[----:B------:R-:W-:Y:S04]  /*8a5f0*/  STL.64 [R1+0x3dc0], R10 ;  /* 0x003dc00a01007387 */ /* 0x000fe80000100a00 */
[----:B------:R1:W-:Y:S04]  /*8a600*/  STL.64 [R1+0x2330], R26 ;  /* 0x0023301a01007387 */ /* 0x0003e80000100a00 */
[----:B-1----:R-:W4:Y:S01]  /*8a610*/  LDL.LU.64 R26, [R1+0x3dc8] ;  /* 0x003dc800011a7983 */ /* 0x002f220000300a00 */
[----:B------:R-:W-:-:S03]  /*8a620*/  IADD3 R10, P1, PT, R7, R13, RZ ;  /* 0x0000000d070a7210 */ /* 0x000fc60007f3e0ff */
[----:B------:R-:W-:Y:S04]  /*8a630*/  STL.64 [R1+0x3da8], R16 ;  /* 0x003da81001007387 */ /* 0x000fe80000100a00 */
[----:B----4-:R1:W-:Y:S04]  /*8a640*/  STL.64 [R1+0x3da0], R26 ;  /* 0x003da01a01007387 */ /* 0x0103e80000100a00 */
[----:B-1----:R0:W4:Y:S04]  /*8a650*/  LDL.64 R26, [R1+0x2320] ;  /* 0x00232000011a7983 */ /* 0x0021280000100a00 */
[----:B------:R1:W-:Y:S04]  /*8a660*/  STL [R1+0x2318], R10 ;  /* 0x0023180a01007387 */ /* 0x0003e80000100800 */
[----:B-1----:R-:W2:Y:S01]  /*8a670*/  LDL.LU.64 R10, [R1+0x3dc0] ;  /* 0x003dc000010a7983 */ /* 0x002ea20000300a00 */
[----:B---3--:R-:W-:-:S05]  /*8a680*/  SHF.R.S32.HI R15, RZ, 0x1f, R7 ;  /* 0x0000001fff0f7819 */ /* 0x008fca0000011407 */
[----:B--2---:R-:W-:-:S05]  /*8a690*/  IMAD.X R15, R15, 0x1, R10, P2 ;  /* 0x000000010f0f7824 */ /* 0x004fca00010e060a */
[----:B------:R1:W-:Y:S04]  /*8a6a0*/  STL [R1+0x232c], R15 ;  /* 0x00232c0f01007387 */ /* 0x0003e80000100800 */
[----:B-1----:R-:W2:Y:S04]  /*8a6b0*/  LDL.LU.64 R14, [R1+0x3db8] ;  /* 0x003db800010e7983 */ /* 0x002ea80000300a00 */
[----:B------:R1:W-:Y:S04]  /*8a6c0*/  STL.64 [R1+0x3d98], R10 ;  /* 0x003d980a01007387 */ /* 0x0003e80000100a00 */
[----:B-1----:R0:W3:Y:S01]  /*8a6d0*/  LDL.64 R10, [R1+0x2318] ;  /* 0x00231800010a7983 */ /* 0x0020e20000100a00 */
[----:B--2---:R-:W-:-:S03]  /*8a6e0*/  IADD3 R16, P2, PT, R7, R15, RZ ;  /* 0x0000000f07107210 */ /* 0x004fc60007f5e0ff */
[----:B------:R-:W3:Y:S04]  /*8a6f0*/  LDL.LU R7, [R1+0x3db0] ;  /* 0x003db00001077983 */ /* 0x000ee80000300800 */
[----:B------:R1:W-:Y:S04]  /*8a700*/  STL [R1+0x2310], R16 ;  /* 0x0023101001007387 */ /* 0x0003e80000100800 */
[----:B-1----:R-:W2:Y:S04]  /*8a710*/  LDL.LU.64 R16, [R1+0x3da8] ;  /* 0x003da80001107983 */ /* 0x002ea80000300a00 */
[----:B--2---:R-:W-:Y:S04]  /*8a720*/  STL.64 [R1+0x3d90], R16 ;  /* 0x003d901001007387 */ /* 0x004fe80000100a00 */
[----:B------:R1:W-:Y:S04]  /*8a730*/  STL.64 [R1+0x3d88], R22 ;  /* 0x003d881601007387 */ /* 0x0003e80000100a00 */
[----:B-1----:R0:W2:Y:S04]  /*8a740*/  LDL.64 R22, [R1+0x2310] ;  /* 0x0023100001167983 */ /* 0x0020a80000100a00 */
[----:B--2---:R-:W4:Y:S01]  /*8a750*/  LDL.LU R23, [R1+0x1024] ;  /* 0x0010240001177983 */ /* 0x004f220000300800 */
[----:B---3--:R-:W-:Y:S01]  /*8a760*/  SHF.R.S32.HI R11, RZ, 0x1f, R7 ;  /* 0x0000001fff0b7819 */ /* 0x008fe20000011407 */
[----:B----4-:R-:W-:-:S05]  /*8a770*/  IMAD.X R27, R23, 0x1, R12, P4 ;  /* 0x00000001171b7824 */ /* 0x010fca00020e060c */
[----:B------:R1:W-:Y:S04]  /*8a780*/  STL [R1+0x2324], R27 ;  /* 0x0023241b01007387 */ /* 0x0003e80000100800 */
[----:B------:R2:W-:Y:S04]  /*8a790*/  STL [R1+0x1020], R11 ;  /* 0x0010200b01007387 */ /* 0x0005e80000100800 */
[----:B-1----:R-:W3:Y:S01]  /*8a7a0*/  LDL.LU.64 R26, [R1+0x3da0] ;  /* 0x003da000011a7983 */ /* 0x002ee20000300a00 */
[----:B--2---:R-:W-:-:S03]  /*8a7b0*/  IMAD.X R11, R23, 0x1, R14, P1 ;  /* 0x00000001170b7824 */ /* 0x004fc600008e060e */
[----:B------:R-:W-:Y:S04]  /*8a7c0*/  STL.64 [R1+0x3d80], R18 ;  /* 0x003d801201007387 */ /* 0x000fe80000100a00 */
[----:B---3--:R-:W-:Y:S04]  /*8a7d0*/  STL.64 [R1+0x3d78], R26 ;  /* 0x003d781a01007387 */ /* 0x008fe80000100a00 */
[----:B------:R1:W-:Y:S04]  /*8a7e0*/  STL [R1+0x231c], R11 ;  /* 0x00231c0b01007387 */ /* 0x0003e80000100800 */
[----:B-1----:R-:W2:Y:S02]  /*8a7f0*/  LDL.LU.64 R10, [R1+0x3d98] ;  /* 0x003d9800010a7983 */ /* 0x002ea40000300a00 */
[----:B--2---:R-:W-:-:S05]  /*8a800*/  IADD3 R16, P1, PT, R7, R11, RZ ;  /* 0x0000000b07107210 */ /* 0x004fca0007f3e0ff */
[----:B------:R1:W-:Y:S04]  /*8a810*/  STL [R1+0x2300], R16 ;  /* 0x0023001001007387 */ /* 0x0003e80000100800 */
[----:B-1----:R-:W2:Y:S01]  /*8a820*/  LDL.LU.64 R16, [R1+0x3d90] ;  /* 0x003d900001107983 */ /* 0x002ea20000300a00 */
[----:B------:R-:W-:Y:S01]  /*8a830*/  IADD3 R26, P4, PT, R7, R9, RZ ;  /* 0x00000009071a7210 */ /* 0x000fe20007f9e0ff */
[----:B--2---:R-:W-:Y:S01]  /*8a840*/  IMAD.X R23, R23, 0x1, R16, P2 ;  /* 0x0000000117177824 */ /* 0x004fe200010e0610 */
[----:B------:R-:W-:-:S04]  /*8a850*/  IADD3 R18, P2, PT, R7, R13, RZ ;  /* 0x0000000d07127210 */ /* 0x000fc80007f5e0ff */
[----:B------:R1:W-:Y:S04]  /*8a860*/  STL [R1+0x2314], R23 ;  /* 0x0023141701007387 */ /* 0x0003e80000100800 */
[----:B-1----:R-:W2:Y:S04]  /*8a870*/  LDL.LU.64 R22, [R1+0x3d88] ;  /* 0x003d880001167983 */ /* 0x002ea80000300a00 */
[----:B------:R1:W-:Y:S04]  /*8a880*/  STL [R1+0x22f8], R18 ;  /* 0x0022f81201007387 */ /* 0x0003e80000100800 */
[----:B-1----:R-:W3:Y:S04]  /*8a890*/  LDL.LU.64 R18, [R1+0x3d80] ;  /* 0x003d800001127983 */ /* 0x002ee80000300a00 */
[----:B------:R1:W-:Y:S04]  /*8a8a0*/  STL.64 [R1+0x3d68], R8 ;  /* 0x003d680801007387 */ /* 0x0003e80000100a00 */
[----:B-1----:R0:W4:Y:S01]  /*8a8b0*/  LDL.64 R8, [R1+0x2300] ;  /* 0x0023000001087983 */ /* 0x0021220000100a00 */
[----:B------:R-:W-:-:S05]  /*8a8c0*/  SHF.R.S32.HI R27, RZ, 0x1f, R7 ;  /* 0x0000001fff1b7819 */ /* 0x000fca0000011407 */
[----:B------:R-:W-:Y:S01]  /*8a8d0*/  IMAD.X R27, R27, 0x1, R10, P4 ;  /* 0x000000011b1b7824 */ /* 0x000fe200020e060a */
[----:B----4-:R-:W4:Y:S04]  /*8a8e0*/  LDL R9, [R1+0xd58] ;  /* 0x000d580001097983 */ /* 0x010f280000100800 */
[----:B------:R1:W-:Y:S04]  /*8a8f0*/  STL.64 [R1+0x2308], R26 ;  /* 0x0023081a01007387 */ /* 0x0003e80000100a00 */
[----:B-1----:R-:W2:Y:S04]  /*8a900*/  LDL.LU.64 R26, [R1+0x3d78] ;  /* 0x003d7800011a7983 */ /* 0x002ea80000300a00 */
[----:B------:R1:W-:Y:S02]  /*8a910*/  STL.64 [R1+0x3d60], R10 ;  /* 0x003d600a01007387 */ /* 0x0003e40000100a00 */
[----:B-1----:R-:W-:-:S02]  /*8a920*/  IADD3 R10, P4, PT, R7, R15, RZ ;  /* 0x0000000f070a7210 */ /* 0x002fc40007f9e0ff */
[----:B------:R0:W2:Y:S04]  /*8a930*/  LDL.LU R7, [R1+0x3d70] ;  /* 0x003d700001077983 */ /* 0x0000a80000300800 */
[----:B------:R-:W-:Y:S04]  /*8a940*/  STL [R1+0x22f0], R10 ;  /* 0x0022f00a01007387 */ /* 0x000fe80000100800 */
[----:B------:R1:W-:Y:S04]  /*8a950*/  STL [R1+0x3d54], R15 ;  /* 0x003d540f01007387 */ /* 0x0003e80000100800 */
[----:B-1----:R-:W2:Y:S04]  /*8a960*/  LDL.LU R15, [R1+0x1020] ;  /* 0x00102000010f7983 */ /* 0x002ea80000300800 */
[----:B------:R0:W3:Y:S04]  /*8a970*/  LDL.64 R10, [R1+0x22f8] ;  /* 0x0022f800010a7983 */ /* 0x0000e80000100a00 */
[----:B------:R4:W-:Y:S02]  /*8a980*/  STL [R1+0x3d58], R6 ;  /* 0x003d580601007387 */ /* 0x0009e40000100800 */
[----:B----4-:R-:W-:Y:S01]  /*8a990*/  SHF.R.S32.HI R6, RZ, 0x1f, R9 ;  /* 0x0000001fff067819 */ /* 0x010fe20000011409 */
[----:B--2---:R-:W-:-:S05]  /*8a9a0*/  IMAD.X R9, R15, 0x1, R12, P1 ;  /* 0x000000010f097824 */ /* 0x004fca00008e060c */
[----:B------:R1:W-:Y:S01]  /*8a9b0*/  STL [R1+0x2304], R9 ;  /* 0x0023040901007387 */ /* 0x0003e20000100800 */
[----:B---3--:R-:W-:-:S03]  /*8a9c0*/  IMAD.X R11, R15, 0x1, R14, P2 ;  /* 0x000000010f0b7824 */ /* 0x008fc600010e060e */
[----:B------:R-:W-:Y:S04]  /*8a9d0*/  STL [R1+0xd5c], R6 ;  /* 0x000d5c0601007387 */ /* 0x000fe80000100800 */
[----:B-1----:R-:W2:Y:S04]  /*8a9e0*/  LDL.LU.64 R8, [R1+0x3d68] ;  /* 0x003d680001087983 */ /* 0x002ea80000300a00 */
[----:B------:R1:W-:Y:S04]  /*8a9f0*/  STL [R1+0x3d38], R12 ;  /* 0x003d380c01007387 */ /* 0x0003e80000100800 */
[----:B-1----:R-:W3:Y:S04]  /*8aa00*/  LDL.LU R12, [R1+0xd58] ;  /* 0x000d5800010c7983 */ /* 0x002ee80000300800 */
[----:B------:R1:W-:Y:S04]  /*8aa10*/  STL.64 [R1+0x3d40], R22 ;  /* 0x003d401601007387 */ /* 0x0003e80000100a00 */
[----:B------:R-:W-:Y:S04]  /*8aa20*/  STL.64 [R1+0x3d48], R24 ;  /* 0x003d481801007387 */ /* 0x000fe80000100a00 */
[----:B------:R4:W-:Y:S04]  /*8aa30*/  STL [R1+0x3d50], R25 ;  /* 0x003d501901007387 */ /* 0x0009e80000100800 */
[----:B-1----:R-:W2:Y:S04]  /*8aa40*/  LDL R23, [R1+0xd5c] ;  /* 0x000d5c0001177983 */ /* 0x002ea80000100800 */
[----:B----4-:R0:W4:Y:S04]  /*8aa50*/  LDL.64 R24, [R1+0x22f0] ;  /* 0x0022f00001187983 */ /* 0x0101280000100a00 */
[----:B------:R1:W-:Y:S04]  /*8aa60*/  STL [R1+0x22fc], R11 ;  /* 0x0022fc0b01007387 */ /* 0x0003e80000100800 */
[----:B-1----:R-:W3:Y:S01]  /*8aa70*/  LDL.LU.64 R10, [R1+0x3d60] ;  /* 0x003d6000010a7983 */ /* 0x002ee20000300a00 */
[----:B----4-:R-:W-:Y:S01]  /*8aa80*/  IMAD.X R25, R15, 0x1, R16, P4 ;  /* 0x000000010f197824 */ /* 0x010fe200020e0610 */
[----:B---3--:R-:W-:-:S05]  /*8aa90*/  IADD3 R6, P2, PT, R12, R11, RZ ;  /* 0x0000000b0c067210 */ /* 0x008fca0007f5e0ff */
[----:B------:R1:W-:Y:S04]  /*8aaa0*/  STL [R1+0x22e0], R6 ;  /* 0x0022e00601007387 */ /* 0x0003e80000100800 */
[----:B-1----:R-:W3:Y:S04]  /*8aab0*/  LDL.LU R6, [R1+0x3d58] ;  /* 0x003d580001067983 */ /* 0x002ee80000300800 */
[----:B------:R-:W4:Y:S04]  /*8aac0*/  LDL R7, [R1+0xd54] ;  /* 0x000d540001077983 */ /* 0x000f280000100800 */
[----:B------:R-:W3:Y:S04]  /*8aad0*/  LDL.LU R15, [R1+0x3d54] ;  /* 0x003d5400010f7983 */ /* 0x000ee80000300800 */
[----:B------:R1:W-:Y:S04]  /*8aae0*/  STL [R1+0x22f4], R25 ;  /* 0x0022f41901007387 */ /* 0x0003e80000100800 */
[----:B-1----:R0:W3:Y:S01]  /*8aaf0*/  LDL.LU R25, [R1+0x3d50] ;  /* 0x003d500001197983 */ /* 0x0020e20000300800 */
[----:B--2---:R-:W-:-:S02]  /*8ab00*/  IADD3 R22, P1, PT, R12, R9, RZ ;  /* 0x000000090c167210 */ /* 0x004fc40007f3e0ff */
[----:B------:R-:W-:-:S03]  /*8ab10*/  IADD3 R24, P4, PT, R12, R13, RZ ;  /* 0x0000000d0c187210 */ /* 0x000fc60007f9e0ff */
[----:B------:R-:W-:Y:S02]  /*8ab20*/  IMAD.X R23, R23, 0x1, R10, P1 ;  /* 0x0000000117177824 */ /* 0x000fe400008e060a */
[----:B------:R3:W-:Y:S04]  /*8ab30*/  STL [R1+0x22d8], R24 ;  /* 0x0022d81801007387 */ /* 0x0007e80000100800 */
[----:B---3--:R-:W2:Y:S04]  /*8ab40*/  LDL.LU.64 R24, [R1+0x3d48] ;  /* 0x003d480001187983 */ /* 0x008ea80000300a00 */
[----:B------:R1:W-:Y:S04]  /*8ab50*/  STL.64 [R1+0x22e8], R22 ;  /* 0x0022e81601007387 */ /* 0x0003e80000100a00 */
[----:B-1----:R-:W3:Y:S04]  /*8ab60*/  LDL.LU.64 R22, [R1+0x3d40] ;  /* 0x003d400001167983 */ /* 0x002ee80000300a00 */
[----:B------:R1:W-:Y:S02]  /*8ab70*/  STL.64 [R1+0x3d30], R10 ;  /* 0x003d300a01007387 */ /* 0x0003e40000100a00 */
[----:B-1----:R-:W-:-:S02]  /*8ab80*/  IADD3 R10, P1, PT, R12, R15, RZ ;  /* 0x0000000f0c0a7210 */ /* 0x002fc40007f3e0ff */
[----:B------:R-:W2:Y:S04]  /*8ab90*/  LDL.LU R12, [R1+0x3d38] ;  /* 0x003d3800010c7983 */ /* 0x000ea80000300800 */
[----:B------:R-:W-:Y:S04]  /*8aba0*/  STL [R1+0x22d0], R10 ;  /* 0x0022d00a01007387 */ /* 0x000fe80000100800 */
[----:B------:R1:W-:Y:S04]  /*8abb0*/  STL [R1+0x3d28], R15 ;  /* 0x003d280f01007387 */ /* 0x0003e80000100800 */
[----:B-1----:R-:W3:Y:S04]  /*8abc0*/  LDL.LU R15, [R1+0xd5c] ;  /* 0x000d5c00010f7983 */ /* 0x002ee80000300800 */
[----:B------:R0:W3:Y:S04]  /*8abd0*/  LDL.64 R10, [R1+0x22d8] ;  /* 0x0022d800010a7983 */ /* 0x0000e80000100a00 */
[----:B------:R1:W-:Y:S04]  /*8abe0*/  STL.64 [R1+0x3d10], R18 ;  /* 0x003d101201007387 */ /* 0x0003e80000100a00 */
[----:B-1----:R0:W3:Y:S01]  /*8abf0*/  LDL.64 R18, [R1+0x22e0] ;  /* 0x0022e00001127983 */ /* 0x0020e20000100a00 */
[----:B----4-:R-:W-:-:S03]  /*8ac00*/  SHF.R.S32.HI R7, RZ, 0x1f, R7 ;  /* 0x0000001fff077819 */ /* 0x010fc60000011407 */
[----:B--2---:R1:W-:Y:S04]  /*8ac10*/  STL.64 [R1+0x3d20], R12 ;  /* 0x003d200c01007387 */ /* 0x0043e80000100a00 */
[----:B------:R2:W-:Y:S01]  /*8ac20*/  STL [R1+0xd58], R7 ;  /* 0x000d580701007387 */ /* 0x0005e20000100800 */
[----:B---3--:R-:W-:-:S03]  /*8ac30*/  IMAD.X R19, R15, 0x1, R12, P2 ;  /* 0x000000010f137824 */ /* 0x008fc600010e060c */
[----:B-1----:R-:W3:Y:S04]  /*8ac40*/  LDL.64 R12, [R1+0x22d0] ;  /* 0x0022d000010c7983 */ /* 0x002ee80000100a00 */
[----:B---3--:R-:W-:Y:S04]  /*8ac50*/  STL [R1+0x3d2c], R12 ;  /* 0x003d2c0c01007387 */ /* 0x008fe80000100800 */
[----:B------:R-:W-:Y:S04]  /*8ac60*/  STL [R1+0x22e4], R19 ;  /* 0x0022e41301007387 */ /* 0x000fe80000100800 */
[----:B--2---:R-:W2:Y:S01]  /*8ac70*/  LDL R7, [R1+0xd50] ;  /* 0x000d500001077983 */ /* 0x004ea20000100800 */
[----:B------:R-:W-:-:S03]  /*8ac80*/  IMAD.X R11, R15, 0x1, R14, P4 ;  /* 0x000000010f0b7824 */ /* 0x000fc600020e060e */
[----:B--2---:R1:W-:Y:S04]  /*8ac90*/  STL.64 [R1+0x3d08], R6 ;  /* 0x003d080601007387 */ /* 0x0043e80000100a00 */
[----:B-1----:R-:W2:Y:S04]  /*8aca0*/  LDL.LU R6, [R1+0xd54] ;  /* 0x000d540001067983 */ /* 0x002ea80000300800 */
[----:B------:R-:W-:Y:S04]  /*8acb0*/  STL.64 [R1+0x3d18], R8 ;  /* 0x003d180801007387 */ /* 0x000fe80000100a00 */
[----:B------:R-:W3:Y:S04]  /*8acc0*/  LDL R19, [R1+0xd58] ;  /* 0x000d580001137983 */ /* 0x000ee80000100800 */
[----:B------:R1:W-:Y:S04]  /*8acd0*/  STL [R1+0x22dc], R11 ;  /* 0x0022dc0b01007387 */ /* 0x0003e80000100800 */
[----:B-1----:R-:W2:Y:S02]  /*8ace0*/  LDL.LU.64 R10, [R1+0x3d30] ;  /* 0x003d3000010a7983 */ /* 0x002ea40000300a00 */
[----:B--2---:R-:W-:-:S05]  /*8acf0*/  IADD3 R12, P4, PT, R6, R11, RZ ;  /* 0x0000000b060c7210 */ /* 0x004fca0007f9e0ff */
[----:B------:R1:W-:Y:S04]  /*8ad00*/  STL [R1+0x22c0], R12 ;  /* 0x0022c00c01007387 */ /* 0x0003e80000100800 */
[----:B-1----:R0:W2:Y:S01]  /*8ad10*/  LDL.LU R12, [R1+0x3d2c] ;  /* 0x003d2c00010c7983 */ /* 0x0020a20000300800 */
[----:B------:R-:W-:-:S03]  /*8ad20*/  IMAD.X R13, R15, 0x1, R16, P1 ;  /* 0x000000010f0d7824 */ /* 0x000fc600008e0610 */
[----:B------:R-:W4:Y:S04]  /*8ad30*/  LDL.LU R15, [R1+0x3d28] ;  /* 0x003d2800010f7983 */ /* 0x000f280000300800 */
[----:B------:R2:W-:Y:S04]  /*8ad40*/  STL [R1+0x22d4], R13 ;  /* 0x0022d40d01007387 */ /* 0x0005e80000100800 */
[----:B--2---:R-:W2:Y:S01]  /*8ad50*/  LDL.LU.64 R12, [R1+0x3d20] ;  /* 0x003d2000010c7983 */ /* 0x004ea20000300a00 */
[----:B------:R-:W-:-:S03]  /*8ad60*/  IADD3 R18, P2, PT, R6, R9, RZ ;  /* 0x0000000906127210 */ /* 0x000fc60007f5e0ff */
[----:B------:R1:W-:Y:S02]  /*8ad70*/  STL.64 [R1+0x3d00], R16 ;  /* 0x003d001001007387 */ /* 0x0003e40000100a00 */
[----:B---3--:R-:W-:Y:S02]  /*8ad80*/  IMAD.X R19, R19, 0x1, R10, P2 ;  /* 0x0000000113137824 */ /* 0x008fe400010e060a */
[----:B-1----:R0:W3:Y:S01]  /*8ad90*/  LDL.64 R16, [R1+0x22c0] ;  /* 0x0022c00001107983 */ /* 0x0020e20000100a00 */
[C---:B--2---:R-:W-:Y:S02]  /*8ada0*/  IADD3 R8, P1, PT, R6.reuse, R13, RZ ;  /* 0x0000000d06087210 */ /* 0x044fe40007f3e0ff */
[----:B----4-:R-:W-:-:S03]  /*8adb0*/  IADD3 R6, P2, PT, R6, R15, RZ ;  /* 0x0000000f06067210 */ /* 0x010fc60007f5e0ff */
[----:B------:R1:W-:Y:S04]  /*8adc0*/  STL [R1+0x22b8], R8 ;  /* 0x0022b80801007387 */ /* 0x0003e80000100800 */
[----:B-1----:R-:W2:Y:S04]  /*8add0*/  LDL.LU.64 R8, [R1+0x3d18] ;  /* 0x003d180001087983 */ /* 0x002ea80000300a00 */
[----:B------:R1:W-:Y:S04]  /*8ade0*/  STL.64 [R1+0x22c8], R18 ;  /* 0x0022c81201007387 */ /* 0x0003e80000100a00 */
[----:B-1----:R-:W4:Y:S04]  /*8adf0*/  LDL.LU.64 R18, [R1+0x3d10] ;  /* 0x003d100001127983 */ /* 0x002f280000300a00 */
[----:B------:R1:W-:Y:S04]  /*8ae00*/  STL [R1+0x22b0], R6 ;  /* 0x0022b00601007387 */ /* 0x0003e80000100800 */
[----:B-1----:R-:W2:Y:S04]  /*8ae10*/  LDL.LU.64 R6, [R1+0x3d08] ;  /* 0x003d080001067983 */ /* 0x002ea80000300a00 */
[----:B------:R1:W-:Y:S04]  /*8ae20*/  STL [R1+0x3cf8], R15 ;  /* 0x003cf80f01007387 */ /* 0x0003e80000100800 */
[----:B-1----:R-:W3:Y:S01]  /*8ae30*/  LDL.LU R15, [R1+0xd58] ;  /* 0x000d5800010f7983 */ /* 0x002ee20000300800 */
[----:B--2---:R-:W-:-:S05]  /*8ae40*/  SHF.R.S32.HI R7, RZ, 0x1f, R7 ;  /* 0x0000001fff077819 */ /* 0x004fca0000011407 */
[----:B------:R-:W-:Y:S01]  /*8ae50*/  STL [R1+0xd54], R7 ;  /* 0x000d540701007387 */ /* 0x000fe20000100800 */
[----:B---3--:R-:W-:-:S05]  /*8ae60*/  IMAD.X R17, R15, 0x1, R12, P4 ;  /* 0x000000010f117824 */ /* 0x008fca00020e060c */
[----:B------:R1:W-:Y:S04]  /*8ae70*/  STL [R1+0x22c4], R17 ;  /* 0x0022c41101007387 */ /* 0x0003e80000100800 */
[----:B-1----:R-:W2:Y:S04]  /*8ae80*/  LDL.LU.64 R16, [R1+0x3d00] ;  /* 0x003d000001107983 */ /* 0x002ea80000300a00 */
[----:B------:R1:W-:Y:S04]  /*8ae90*/  STL.64 [R1+0x3cf0], R12 ;  /* 0x003cf00c01007387 */ /* 0x0003e80000100a00 */
[----:B-1----:R0:W2:Y:S04]  /*8aea0*/  LDL.64 R12, [R1+0x22b0] ;  /* 0x0022b000010c7983 */ /* 0x0020a80000100a00 */
[----:B------:R-:W-:Y:S04]  /*8aeb0*/  STL.64 [R1+0x3ce0], R22 ;  /* 0x003ce01601007387 */ /* 0x000fe80000100a00 */
[----:B------:R-:W-:Y:S04]  /*8aec0*/  STL.64 [R1+0x3ce8], R24 ;  /* 0x003ce81801007387 */ /* 0x000fe80000100a00 */
[----:B------:R1:W-:Y:S04]  /*8aed0*/  STL.64 [R1+0x3cd8], R2 ;  /* 0x003cd80201007387 */ /* 0x0003e80000100a00 */
[----:B-1----:R-:W3:Y:S04]  /*8aee0*/  LDL.LU R2, [R1+0xd50] ;  /* 0x000d500001027983 */ /* 0x002ee80000300800 */
[----:B------:R-:W2:Y:S04]  /*8aef0*/  LDL R7, [R1+0xc6c] ;  /* 0x000c6c0001077983 */ /* 0x000ea80000100800 */
[----:B------:R-:W4:Y:S04]  /*8af00*/  LDL R23, [R1+0xd54] ;  /* 0x000d540001177983 */ /* 0x000f280000100800 */
[----:B------:R1:W-:Y:S01]  /*8af10*/  STL.64 [R1+0x3cd0], R8 ;  /* 0x003cd00801007387 */ /* 0x0003e20000100a00 */
[----:B---3--:R-:W-:-:S03]  /*8af20*/  IADD3 R22, P4, PT, R2, R9, RZ ;  /* 0x0000000902167210 */ /* 0x008fc60007f9e0ff */
[----:B-1----:R0:W3:Y:S01]  /*8af30*/  LDL.64 R8, [R1+0x22b8] ;  /* 0x0022b80001087983 */ /* 0x0020e20000100a00 */
[C---:B--2---:R-:W-:Y:S02]  /*8af40*/  IMAD.X R13, R15.reuse, 0x1, R16, P2 ;  /* 0x000000010f0d7824 */ /* 0x044fe400010e0610 */
[----:B---3--:R-:W-:-:S05]  /*8af50*/  IMAD.X R9, R15, 0x1, R14, P1 ;  /* 0x000000010f097824 */ /* 0x008fca00008e060e */
[----:B------:R-:W-:Y:S04]  /*8af60*/  STL [R1+0x22bc], R9 ;  /* 0x0022bc0901007387 */ /* 0x000fe80000100800 */
[----:B------:R-:W2:Y:S04]  /*8af70*/  LDL.LU R15, [R1+0x3cf8] ;  /* 0x003cf800010f7983 */ /* 0x000ea80000300800 */
[----:B------:R1:W-:Y:S04]  /*8af80*/  STL [R1+0x22b4], R13 ;  /* 0x0022b40d01007387 */ /* 0x0003e80000100800 */
[----:B-1----:R-:W3:Y:S01]  /*8af90*/  LDL.LU.64 R12, [R1+0x3cf0] ;  /* 0x003cf000010c7983 */ /* 0x002ee20000300a00 */
[----:B----4-:R-:W-:Y:S01]  /*8afa0*/  IMAD.X R23, R23, 0x1, R10, P4 ;  /* 0x0000000117177824 */ /* 0x010fe200020e060a */
[----:B---3--:R-:W-:-:S05]  /*8afb0*/  IADD3 R24, P2, PT, R2, R13, RZ ;  /* 0x0000000d02187210 */ /* 0x008fca0007f5e0ff */
[----:B------:R1:W-:Y:S04]  /*8afc0*/  STL [R1+0x2298], R24 ;  /* 0x0022981801007387 */ /* 0x0003e80000100800 */
[----:B-1----:R-:W3:Y:S04]  /*8afd0*/  LDL.LU.64 R24, [R1+0x3ce8] ;  /* 0x003ce80001187983 */ /* 0x002ee80000300a00 */
[----:B------:R1:W-:Y:S04]  /*8afe0*/  STL.64 [R1+0x22a8], R22 ;  /* 0x0022a81601007387 */ /* 0x0003e80000100a00 */
[----:B-1----:R-:W4:Y:S04]  /*8aff0*/  LDL.LU.64 R22, [R1+0x3ce0] ;  /* 0x003ce00001167983 */ /* 0x002f280000300a00 */
[----:B------:R1:W-:Y:S04]  /*8b000*/  STL [R1+0x3cc0], R10 ;  /* 0x003cc00a01007387 */ /* 0x0003e80000100800 */
[----:B-1----:R-:W3:Y:S01]  /*8b010*/  LDL.LU R10, [R1+0xd54] ;  /* 0x000d5400010a7983 */ /* 0x002ee20000300800 */
[----:B------:R-:W-:-:S02]  /*8b020*/  IADD3 R8, P1, PT, R2, R11, RZ ;  /* 0x0000000b02087210 */ /* 0x000fc40007f3e0ff */
[----:B--2---:R-:W-:Y:S02]  /*8b030*/  IADD3 R2, P4, PT, R2, R15, RZ ;  /* 0x0000000f02027210 */ /* 0x004fe40007f9e0ff */
[----:B------:R-:W-:-:S03]  /*8b040*/  SHF.R.S32.HI R7, RZ, 0x1f, R7 ;  /* 0x0000001fff077819 */ /* 0x000fc60000011407 */
[----:B------:R1:W-:Y:S04]  /*8b050*/  STL [R1+0x2290], R2 ;  /* 0x0022900201007387 */ /* 0x0003e80000100800 */
[----:B-1----:R-:W2:Y:S01]  /*8b060*/  LDL.LU.64 R2, [R1+0x3cd8] ;  /* 0x003cd80001027983 */ /* 0x002ea20000300a00 */
[----:B---3--:R-:W-:-:S05]  /*8b070*/  IMAD.X R9, R10, 0x1, R12, P1 ;  /* 0x000000010a097824 */ /* 0x008fca00008e060c */
[----:B------:R1:W-:Y:S04]  /*8b080*/  STL.64 [R1+0x22a0], R8 ;  /* 0x0022a00801007387 */ /* 0x0003e80000100a00 */
[----:B------:R-:W-:Y:S04]  /*8b090*/  STL [R1+0xd50], R7 ;  /* 0x000d500701007387 */ /* 0x000fe80000100800 */
[----:B-1----:R-:W3:Y:S04]  /*8b0a0*/  LDL.LU.64 R8, [R1+0x3cd0] ;  /* 0x003cd00001087983 */ /* 0x002ee80000300a00 */
[----:B------:R1:W-:Y:S04]  /*8b0b0*/  STL.64 [R1+0x3cb8], R4 ;  /* 0x003cb80401007387 */ /* 0x0003e80000100a00 */
[----:B-1----:R-:W2:Y:S04]  /*8b0c0*/  LDL.64 R4, [R1+0x2290] ;  /* 0x0022900001047983 */ /* 0x002ea80000100a00 */
[----:B--2---:R-:W-:Y:S04]  /*8b0d0*/  STL [R1+0x3cc4], R4 ;  /* 0x003cc40401007387 */ /* 0x004fe80000100800 */
[----:B------:R1:W-:Y:S04]  /*8b0e0*/  STL [R1+0x3cc8], R5 ;  /* 0x003cc80501007387 */ /* 0x0003e80000100800 */
[----:B-1----:R0:W2:Y:S04]  /*8b0f0*/  LDL.64 R4, [R1+0x2298] ;  /* 0x0022980001047983 */ /* 0x0020a80000100a00 */
[----:B------:R1:W-:Y:S04]  /*8b100*/  STL [R1+0x3ca0], R12 ;  /* 0x003ca00c01007387 */ /* 0x0003e80000100800 */
[----:B-1----:R-:W3:Y:S04]  /*8b110*/  LDL.LU R12, [R1+0xc6c] ;  /* 0x000c6c00010c7983 */ /* 0x002ee80000300800 */
[----:B------:R-:W4:Y:S01]  /*8b120*/  LDL R7, [R1+0xc68] ;  /* 0x000c680001077983 */ /* 0x000f220000100800 */
[----:B--2---:R-:W-:Y:S01]  /*8b130*/  IMAD.X R5, R10, 0x1, R14, P2 ;  /* 0x000000010a057824 */ /* 0x004fe200010e060e */
[----:B---3--:R-:W-:-:S02]  /*8b140*/  IADD3 R4, P2, PT, R12, R11, RZ ;  /* 0x0000000b0c047210 */ /* 0x008fc40007f5e0ff */
[----:B----4-:R-:W-:Y:S04]  /*8b150*/  STL.64 [R1+0x3ca8], R6 ;  /* 0x003ca80601007387 */ /* 0x010fe80000100a00 */
[----:B------:R-:W-:Y:S04]  /*8b160*/  STL.64 [R1+0x3cb0], R22 ;  /* 0x003cb01601007387 */ /* 0x000fe80000100a00 */
[----:B------:R1:W-:Y:S04]  /*8b170*/  STL [R1+0x229c], R5 ;  /* 0x00229c0501007387 */ /* 0x0003e80000100800 */
[----:B-1----:R0:W2:Y:S04]  /*8b180*/  LDL.LU R5, [R1+0x3cc8] ;  /* 0x003cc80001057983 */ /* 0x0020a80000300800 */
[----:B------:R1:W-:Y:S04]  /*8b190*/  STL [R1+0x2280], R4 ;  /* 0x0022800401007387 */ /* 0x0003e80000100800 */
[----:B-1----:R0:W3:Y:S01]  /*8b1a0*/  LDL.LU R4, [R1+0x3cc4] ;  /* 0x003cc40001047983 */ /* 0x0020e20000300800 */
[----:B--2---:R-:W-:-:S03]  /*8b1b0*/  IMAD.X R5, R10, 0x1, R16, P4 ;  /* 0x000000010a057824 */ /* 0x004fc600020e0610 */
[----:B------:R-:W2:Y:S04]  /*8b1c0*/  LDL.LU R10, [R1+0x3cc0] ;  /* 0x003cc000010a7983 */ /* 0x000ea80000300800 */
[----:B------:R3:W-:Y:S04]  /*8b1d0*/  STL [R1+0x2294], R5 ;  /* 0x0022940501007387 */ /* 0x0007e80000100800 */
[----:B---3--:R-:W3:Y:S04]  /*8b1e0*/  LDL.LU.64 R4, [R1+0x3cb8] ;  /* 0x003cb80001047983 */ /* 0x008ee80000300a00 */
[----:B------:R1:W-:Y:S04]  /*8b1f0*/  STL.64 [R1+0x3c98], R18 ;  /* 0x003c981201007387 */ /* 0x0003e80000100a00 */
[----:B-1----:R0:W4:Y:S01]  /*8b200*/  LDL.64 R18, [R1+0x2280] ;  /* 0x0022800001127983 */ /* 0x0021220000100a00 */
[----:B------:R-:W-:-:S03]  /*8b210*/  IADD3 R6, P1, PT, R12, R9, RZ ;  /* 0x000000090c067210 */ /* 0x000fc60007f3e0ff */
[----:B----4-:R-:W2:Y:S01]  /*8b220*/  LDL R19, [R1+0xd50] ;  /* 0x000d500001137983 */ /* 0x010ea20000100800 */
[----:B------:R-:W-:-:S05]  /*8b230*/  IADD3 R22, P4, PT, R12, R13, RZ ;  /* 0x0000000d0c167210 */ /* 0x000fca0007f9e0ff */
[----:B------:R1:W-:Y:S04]  /*8b240*/  STL [R1+0x2278], R22 ;  /* 0x0022781601007387 */ /* 0x0003e80000100800 */
[----:B-1----:R-:W4:Y:S01]  /*8b250*/  LDL.LU.64 R22, [R1+0x3cb0] ;  /* 0x003cb00001167983 */ /* 0x002f220000300a00 */
[----:B--2---:R-:W-:-:S05]  /*8b260*/  IMAD.X R7, R19, 0x1, R10, P1 ;  /* 0x0000000113077824 */ /* 0x004fca00008e060a */
[----:B------:R1:W-:Y:S04]  /*8b270*/  STL.64 [R1+0x2288], R6 ;  /* 0x0022880601007387 */ /* 0x0003e80000100a00 */
[----:B-1----:R-:W2:Y:S04]  /*8b280*/  LDL.LU.64 R6, [R1+0x3ca8] ;  /* 0x003ca80001067983 */ /* 0x002ea80000300a00 */
[----:B------:R1:W-:Y:S02]  /*8b290*/  STL.64 [R1+0x3c88], R10 ;  /* 0x003c880a01007387 */ /* 0x0003e40000100a00 */
[----:B-1----:R-:W-:-:S02]  /*8b2a0*/  IADD3 R10, P1, PT, R12, R15, RZ ;  /* 0x0000000f0c0a7210 */ /* 0x002fc40007f3e0ff */
[----:B------:R-:W2:Y:S04]  /*8b2b0*/  LDL.LU R12, [R1+0x3ca0] ;  /* 0x003ca000010c7983 */ /* 0x000ea80000300800 */
[----:B------:R-:W-:Y:S04]  /*8b2c0*/  STL.64 [R1+0x3c90], R14 ;  /* 0x003c900e01007387 */ /* 0x000fe80000100a00 */
[----:B------:R1:W-:Y:S04]  /*8b2d0*/  STL [R1+0x2270], R10 ;  /* 0x0022700a01007387 */ /* 0x0003e80000100800 */
[----:B-1----:R0:W3:Y:S01]  /*8b2e0*/  LDL.64 R10, [R1+0x2278] ;  /* 0x00227800010a7983 */ /* 0x0020e20000100a00 */
[----:B--2---:R-:W-:-:S05]  /*8b2f0*/  IMAD.X R19, R19, 0x1, R12, P2 ;  /* 0x0000000113137824 */ /* 0x004fca00010e060c */
[----:B------:R1:W-:Y:S04]  /*8b300*/  STL [R1+0x2284], R19 ;  /* 0x0022841301007387 */ /* 0x0003e80000100800 */
[----:B-1----:R-:W2:Y:S04]  /*8b310*/  LDL.LU.64 R18, [R1+0x3c98] ;  /* 0x003c980001127983 */ /* 0x002ea80000300a00 */
[----:B------:R1:W-:Y:S04]  /*8b320*/  STL.64 [R1+0x3c80], R12 ;  /* 0x003c800c01007387 */ /* 0x0003e80000100a00 */
[----:B-1----:R0:W2:Y:S04]  /*8b330*/  LDL.64 R12, [R1+0x2270] ;  /* 0x00227000010c7983 */ /* 0x0020a80000100a00 */
[----:B--2---:R-:W2:Y:S04]  /*8b340*/  LDL.LU R13, [R1+0xd50] ;  /* 0x000d5000010d7983 */ /* 0x004ea80000300800 */
[----:B---3--:R1:W-:Y:S04]  /*8b350*/  STL.64 [R1+0x3c68], R4 ;  /* 0x003c680401007387 */ /* 0x0083e80000100a00 */
[----:B-1----:R-:W3:Y:S02]  /*8b360*/  LDL.LU R4, [R1+0xc68] ;  /* 0x000c680001047983 */ /* 0x002ee40000300800 */
[----:B---3--:R-:W-:-:S05]  /*8b370*/  IADD3 R14, P2, PT, R4, R9, RZ ;  /* 0x00000009040e7210 */ /* 0x008fca0007f5e0ff */
[----:B------:R1:W-:Y:S04]  /*8b380*/  STL [R1+0x2268], R14 ;  /* 0x0022680e01007387 */ /* 0x0003e80000100800 */
[----:B-1----:R-:W2:Y:S04]  /*8b390*/  LDL.LU.64 R14, [R1+0x3c90] ;  /* 0x003c9000010e7983 */ /* 0x002ea80000300a00 */
[----:B------:R1:W-:Y:S04]  /*8b3a0*/  STL.64 [R1+0x3c70], R8 ;  /* 0x003c700801007387 */ /* 0x0003e80000100a00 */
[----:B-1----:R-:W3:Y:S01]  /*8b3b0*/  LDL.64 R8, [R1+0x2268] ;  /* 0x0022680001087983 */ /* 0x002ee20000100a00 */
[----:B--2---:R-:W-:-:S02]  /*8b3c0*/  IMAD.X R11, R13, 0x1, R14, P4 ;  /* 0x000000010d0b7824 */ /* 0x004fc400020e060e */
[----:B------:R-:W-:Y:S01]  /*8b3d0*/  IMAD.X R13, R13, 0x1, R16, P1 ;  /* 0x000000010d0d7824 */ /* 0x000fe200008e0610 */
[----:B---3--:R-:W-:Y:S04]  /*8b3e0*/  STL [R1+0x3c78], R8 ;  /* 0x003c780801007387 */ /* 0x008fe80000100800 */
[----:B------:R1:W-:Y:S04]  /*8b3f0*/  STL [R1+0x227c], R11 ;  /* 0x00227c0b01007387 */ /* 0x0003e80000100800 */
[----:B-1----:R-:W2:Y:S04]  /*8b400*/  LDL.LU.64 R10, [R1+0x3c88] ;  /* 0x003c8800010a7983 */ /* 0x002ea80000300a00 */
[----:B------:R1:W-:Y:S04]  /*8b410*/  STL.64 [R1+0x3c60], R2 ;  /* 0x003c600201007387 */ /* 0x0003e80000100a00 */
[----:B-1----:R-:W3:Y:S04]  /*8b420*/  LDL R3, [R1+0xc64] ;  /* 0x000c640001037983 */ /* 0x002ee80000100800 */
[----:B------:R1:W-:Y:S04]  /*8b430*/  STL [R1+0x2274], R13 ;  /* 0x0022740d01007387 */ /* 0x0003e80000100800 */
[----:B-1----:R-:W2:Y:S01]  /*8b440*/  LDL.LU.64 R12, [R1+0x3c80] ;  /* 0x003c8000010c7983 */ /* 0x002ea20000300a00 */
[----:B------:R-:W-:-:S02]  /*8b450*/  SHF.R.S32.HI R7, RZ, 0x1f, R7 ;  /* 0x0000001fff077819 */ /* 0x000fc40000011407 */
[----:B--2---:R-:W-:-:S05]  /*8b460*/  IADD3 R8, P1, PT, R4, R13, RZ ;  /* 0x0000000d04087210 */ /* 0x004fca0007f3e0ff */
[----:B------:R1:W-:Y:S04]  /*8b470*/  STL [R1+0x2258], R8 ;  /* 0x0022580801007387 */ /* 0x0003e80000100800 */
[----:B-1----:R0:W2:Y:S01]  /*8b480*/  LDL.LU R8, [R1+0x3c78] ;  /* 0x003c780001087983 */ /* 0x0020a20000300800 */
[----:B------:R-:W-:Y:S01]  /*8b490*/  IMAD.X R9, R7, 0x1, R10, P2 ;  /* 0x0000000107097824 */ /* 0x000fe200010e060a */
[----:B------:R-:W-:-:S04]  /*8b4a0*/  IADD3 R2, P4, PT, R4, R11, RZ ;  /* 0x0000000b04027210 */ /* 0x000fc80007f9e0ff */
[----:B------:R2:W-:Y:S04]  /*8b4b0*/  STL [R1+0x226c], R9 ;  /* 0x00226c0901007387 */ /* 0x0005e80000100800 */
[----:B--2---:R-:W2:Y:S04]  /*8b4c0*/  LDL.LU.64 R8, [R1+0x3c70] ;  /* 0x003c700001087983 */ /* 0x004ea80000300a00 */
[----:B------:R1:W-:Y:S04]  /*8b4d0*/  STL.64 [R1+0x3c50], R10 ;  /* 0x003c500a01007387 */ /* 0x0003e80000100a00 */
[----:B-1----:R-:W2:Y:S01]  /*8b4e0*/  LDL.64 R10, [R1+0x2258] ;  /* 0x00225800010a7983 */ /* 0x002ea20000100a00 */
[----:B------:R-:W-:-:S03]  /*8b4f0*/  IADD3 R4, P2, PT, R4, R15, RZ ;  /* 0x0000000f04047210 */ /* 0x000fc60007f5e0ff */
[----:B--2---:R-:W-:Y:S04]  /*8b500*/  STL [R1+0x3c58], R10 ;  /* 0x003c580a01007387 */ /* 0x004fe80000100800 */
[----:B------:R1:W-:Y:S04]  /*8b510*/  STL [R1+0x2250], R4 ;  /* 0x0022500401007387 */ /* 0x0003e80000100800 */
[----:B-1----:R-:W2:Y:S01]  /*8b520*/  LDL.LU.64 R4, [R1+0x3c68] ;  /* 0x003c680001047983 */ /* 0x002ea20000300a00 */
[----:B---3--:R-:W-:-:S03]  /*8b530*/  SHF.R.S32.HI R3, RZ, 0x1f, R3 ;  /* 0x0000001fff037819 */ /* 0x008fc60000011403 */
[----:B--2---:R-:W-:Y:S04]  /*8b540*/  STL.64 [R1+0x3c48], R4 ;  /* 0x003c480401007387 */ /* 0x004fe80000100a00 */
[----:B------:R1:W-:Y:S02]  /*8b550*/  STL [R1+0xc68], R3 ;  /* 0x000c680301007387 */ /* 0x0003e40000100800 */
[----:B-1----:R-:W-:-:S05]  /*8b560*/  IMAD.X R3, R7, 0x1, R12, P4 ;  /* 0x0000000107037824 */ /* 0x002fca00020e060c */
[----:B------:R1:W-:Y:S04]  /*8b570*/  STL.64 [R1+0x2260], R2 ;  /* 0x0022600201007387 */ /* 0x0003e80000100a00 */
[----:B-1----:R-:W2:Y:S04]  /*8b580*/  LDL.LU.64 R2, [R1+0x3c60] ;  /* 0x003c600001027983 */ /* 0x002ea80000300a00 */
[----:B------:R1:W-:Y:S04]  /*8b590*/  STL [R1+0x3c38], R12 ;  /* 0x003c380c01007387 */ /* 0x0003e80000100800 */
[----:B-1----:R-:W3:Y:S02]  /*8b5a0*/  LDL.LU R12, [R1+0xc64] ;  /* 0x000c6400010c7983 */ /* 0x002ee40000300800 */
[----:B---3--:R-:W-:-:S05]  /*8b5b0*/  IADD3 R10, P4, PT, R12, R9, RZ ;  /* 0x000000090c0a7210 */ /* 0x008fca0007f9e0ff */
[----:B------:R1:W-:Y:S04]  /*8b5c0*/  STL [R1+0x2248], R10 ;  /* 0x0022480a01007387 */ /* 0x0003e80000100800 */
[----:B-1----:R0:W3:Y:S01]  /*8b5d0*/  LDL.LU R10, [R1+0x3c58] ;  /* 0x003c5800010a7983 */ /* 0x0020e20000300800 */
[----:B------:R-:W-:-:S05]  /*8b5e0*/  IMAD.X R11, R7, 0x1, R14, P1 ;  /* 0x00000001070b7824 */ /* 0x000fca00008e060e */
[----:B------:R3:W-:Y:S04]  /*8b5f0*/  STL [R1+0x225c], R11 ;  /* 0x00225c0b01007387 */ /* 0x0007e80000100800 */
[----:B---3--:R-:W3:Y:S04]  /*8b600*/  LDL.LU.64 R10, [R1+0x3c50] ;  /* 0x003c5000010a7983 */ /* 0x008ee80000300a00 */
[----:B------:R1:W-:Y:S04]  /*8b610*/  STL.64 [R1+0x3c40], R14 ;  /* 0x003c400e01007387 */ /* 0x0003e80000100a00 */
[----:B-1----:R0:W2:Y:S01]  /*8b620*/  LDL.64 R14, [R1+0x2250] ;  /* 0x00225000010e7983 */ /* 0x0020a20000100a00 */
[----:B---3--:R-:W-:-:S05]  /*8b630*/  IADD3 R4, P1, PT, R12, R11, RZ ;  /* 0x0000000b0c047210 */ /* 0x008fca0007f3e0ff */
[----:B------:R1:W-:Y:S04]  /*8b640*/  STL [R1+0x2240], R4 ;  /* 0x0022400401007387 */ /* 0x0003e80000100800 */
[----:B-1----:R-:W3:Y:S01]  /*8b650*/  LDL.LU.64 R4, [R1+0x3c48] ;  /* 0x003c480001047983 */ /* 0x002ee20000300a00 */
[----:B--2---:R-:W-:-:S05]  /*8b660*/  IMAD.X R15, R7, 0x1, R16, P2 ;  /* 0x00000001070f7824 */ /* 0x004fca00010e0610 */
[----:B------:R1:W-:Y:S04]  /*8b670*/  STL [R1+0x2254], R15 ;  /* 0x0022540f01007387 */ /* 0x0003e80000100800 */
[----:B-1----:R0:W2:Y:S04]  /*8b680*/  LDL.64 R14, [R1+0x2248] ;  /* 0x00224800010e7983 */ /* 0x0020a80000100a00 */
[----:B--2---:R-:W2:Y:S04]  /*8b690*/  LDL R15, [R1+0xc68] ;  /* 0x000c6800010f7983 */ /* 0x004ea80000100800 */
[----:B------:R1:W-:Y:S04]  /*8b6a0*/  STL.64 [R1+0x3c28], R8 ;  /* 0x003c280801007387 */ /* 0x0003e80000100a00 */
[----:B---3--:R-:W-:Y:S04]  /*8b6b0*/  STL.64 [R1+0x3c30], R4 ;  /* 0x003c300401007387 */ /* 0x008fe80000100a00 */
[----:B-1----:R0:W3:Y:S04]  /*8b6c0*/  LDL.64 R8, [R1+0x2240] ;  /* 0x0022400001087983 */ /* 0x0020e80000100a00 */
[----:B------:R1:W-:Y:S04]  /*8b6d0*/  STL.64 [R1+0x3c18], R20 ;  /* 0x003c181401007387 */ /* 0x0003e80000100a00 */
[----:B------:R-:W-:Y:S04]  /*8b6e0*/  STL [R1+0x3c20], R21 ;  /* 0x003c201501007387 */ /* 0x000fe80000100800 */
[----:B------:R-:W3:Y:S01]  /*8b6f0*/  LDL.LU R7, [R1+0x994] ;  /* 0x0009940001077983 */ /* 0x000ee20000300800 */
[----:B-1----:R-:W-:Y:S01]  /*8b700*/  IADD3 R20, P2, PT, R12, R13, RZ ;  /* 0x0000000d0c147210 */ /* 0x002fe20007f5e0ff */
[----:B--2---:R-:W-:-:S02]  /*8b710*/  IMAD.X R15, R15, 0x1, R10, P4 ;  /* 0x000000010f0f7824 */ /* 0x004fc400020e060a */
[----:B---3--:R1:W-:Y:S04]  /*8b720*/  STL [R1+0x3ba8], R7 ;  /* 0x003ba80701007387 */ /* 0x0083e80000100800 */
[----:B-1----:R-:W2:Y:S04]  /*8b730*/  LDL.LU R7, [R1+0xc60] ;  /* 0x000c600001077983 */ /* 0x002ea80000300800 */
[----:B------:R-:W-:Y:S04]  /*8b740*/  STL [R1+0x3c24], R20 ;  /* 0x003c241401007387 */ /* 0x000fe80000100800 */
[----:B------:R1:W-:Y:S04]  /*8b750*/  STL [R1+0x224c], R15 ;  /* 0x00224c0f01007387 */ /* 0x0003e80000100800 */
[----:B-1----:R-:W3:Y:S02]  /*8b760*/  LDL.LU.64 R14, [R1+0x3c40] ;  /* 0x003c4000010e7983 */ /* 0x002ee40000300a00 */
[----:B---3--:R-:W-:-:S02]  /*8b770*/  IADD3 R4, P4, PT, R12, R15, RZ ;  /* 0x0000000f0c047210 */ /* 0x008fc40007f9e0ff */
[----:B------:R-:W3:Y:S04]  /*8b780*/  LDL.LU R12, [R1+0x3c38] ;  /* 0x003c3800010c7983 */ /* 0x000ee80000300800 */
[----:B------:R1:W-:Y:S04]  /*8b790*/  STL [R1+0x2230], R4 ;  /* 0x0022300401007387 */ /* 0x0003e80000100800 */
[----:B-1----:R-:W2:Y:S04]  /*8b7a0*/  LDL.LU.64 R4, [R1+0x3c30] ;  /* 0x003c300001047983 */ /* 0x002ea80000300a00 */
[----:B--2---:R1:W-:Y:S04]  /*8b7b0*/  STL.64 [R1+0x3c10], R4 ;  /* 0x003c100401007387 */ /* 0x0043e80000100a00 */
[----:B-1----:R0:W2:Y:S01]  /*8b7c0*/  LDL.64 R4, [R1+0x2230] ;  /* 0x0022300001047983 */ /* 0x0020a20000100a00 */
[----:B------:R-:W-:-:S03]  /*8b7d0*/  SHF.R.S32.HI R9, RZ, 0x1f, R7 ;  /* 0x0000001fff097819 */ /* 0x000fc60000011407 */
[----:B--2---:R-:W3:Y:S04]  /*8b7e0*/  LDL.LU R5, [R1+0xc68] ;  /* 0x000c680001057983 */ /* 0x004ee80000300800 */
[----:B------:R3:W-:Y:S02]  /*8b7f0*/  STL [R1+0xc64], R9 ;  /* 0x000c640901007387 */ /* 0x0007e40000100800 */
[----:B---3--:R-:W-:-:S05]  /*8b800*/  IMAD.X R9, R5, 0x1, R12, P1 ;  /* 0x0000000105097824 */ /* 0x008fca00008e060c */
[----:B------:R1:W-:Y:S04]  /*8b810*/  STL [R1+0x2244], R9 ;  /* 0x0022440901007387 */ /* 0x0003e80000100800 */
[----:B-1----:R-:W2:Y:S02]  /*8b820*/  LDL.LU.64 R8, [R1+0x3c28] ;  /* 0x003c280001087983 */ /* 0x002ea40000300a00 */
[----:B--2---:R-:W-:-:S05]  /*8b830*/  IADD3 R20, P1, PT, R7, R9, RZ ;  /* 0x0000000907147210 */ /* 0x004fca0007f3e0ff */
[----:B------:R1:W-:Y:S04]  /*8b840*/  STL [R1+0x2228], R20 ;  /* 0x0022281401007387 */ /* 0x0003e80000100800 */
[----:B-1----:R-:W2:Y:S01]  /*8b850*/  LDL.LU R20, [R1+0x3c24] ;  /* 0x003c240001147983 */ /* 0x002ea20000300800 */
[----:B------:R-:W-:-:S05]  /*8b860*/  IMAD.X R21, R5, 0x1, R14, P2 ;  /* 0x0000000105157824 */ /* 0x000fca00010e060e */
[----:B--2---:R1:W-:Y:S04]  /*8b870*/  STL.64 [R1+0x2238], R20 ;  /* 0x0022381401007387 */ /* 0x0043e80000100a00 */
[----:B-1----:R0:W2:Y:S01]  /*8b880*/  LDL.LU R21, [R1+0x3c20] ;  /* 0x003c200001157983 */ /* 0x0020a20000300800 */
[----:B------:R-:W-:Y:S01]  /*8b890*/  IADD3 R20, P2, PT, R7, R11, RZ ;  /* 0x0000000b07147210 */ /* 0x000fe20007f5e0ff */
[----:B------:R-:W-:Y:S02]  /*8b8a0*/  IMAD.X R5, R5, 0x1, R16, P4 ;  /* 0x0000000105057824 */ /* 0x000fe400020e0610 */
[----:B------:R1:W-:Y:S04]  /*8b8b0*/  STL.64 [R1+0x3c00], R14 ;  /* 0x003c000e01007387 */ /* 0x0003e80000100a00 */
[----:B-1----:R0:W3:Y:S04]  /*8b8c0*/  LDL.64 R14, [R1+0x2228] ;  /* 0x00222800010e7983 */ /* 0x0020e80000100a00 */
[----:B------:R2:W-:Y:S04]  /*8b8d0*/  STL [R1+0x2220], R20 ;  /* 0x0022201401007387 */ /* 0x0005e80000100800 */
[----:B--2---:R-:W2:Y:S04]  /*8b8e0*/  LDL.LU.64 R20, [R1+0x3c18] ;  /* 0x003c180001147983 */ /* 0x004ea80000300a00 */
[----:B------:R1:W-:Y:S04]  /*8b8f0*/  STL.64 [R1+0x3c08], R10 ;  /* 0x003c080a01007387 */ /* 0x0003e80000100a00 */
[----:B------:R0:W-:Y:S01]  /*8b900*/  STL [R1+0x2234], R5 ;  /* 0x0022340501007387 */ /* 0x0001e20000100800 */
[----:B-1----:R-:W-:-:S03]  /*8b910*/  IADD3 R10, P4, PT, R7, R13, RZ ;  /* 0x0000000d070a7210 */ /* 0x002fc60007f9e0ff */
[----:B0-----:R-:W2:Y:S04]  /*8b920*/  LDL.LU.64 R4, [R1+0x3c10] ;  /* 0x003c100001047983 */ /* 0x001ea80000300a00 */
[----:B------:R0:W-:Y:S04]  /*8b930*/  STL.64 [R1+0x3bf8], R8 ;  /* 0x003bf80801007387 */ /* 0x0001e80000100a00 */
[----:B0-----:R0:W2:Y:S04]  /*8b940*/  LDL.64 R8, [R1+0x2220] ;  /* 0x0022200001087983 */ /* 0x0010a80000100a00 */
[----:B------:R-:W-:Y:S04]  /*8b950*/  STL.64 [R1+0x3bf0], R16 ;  /* 0x003bf01001007387 */ /* 0x000fe80000100a00 */
[----:B------:R1:W-:Y:S04]  /*8b960*/  STL [R1+0x2218], R10 ;  /* 0x0022180a01007387 */ /* 0x0003e80000100800 */
[----:B-1----:R-:W2:Y:S01]  /*8b970*/  LDL.LU.64 R10, [R1+0x3c08] ;  /* 0x003c0800010a7983 */ /* 0x002ea20000300a00 */
[----:B---3--:R-:W-:-:S05]  /*8b980*/  SHF.R.S32.HI R15, RZ, 0x1f, R7 ;  /* 0x0000001fff0f7819 */ /* 0x008fca0000011407 */
[----:B--2---:R-:W-:-:S05]  /*8b990*/  IMAD.X R15, R15, 0x1, R10, P1 ;  /* 0x000000010f0f7824 */ /* 0x004fca00008e060a */
[----:B------:R1:W-:Y:S04]  /*8b9a0*/  STL [R1+0x222c], R15 ;  /* 0x00222c0f01007387 */ /* 0x0003e80000100800 */
[----:B-1----:R-:W2:Y:S04]  /*8b9b0*/  LDL.LU.64 R14, [R1+0x3c00] ;  /* 0x003c0000010e7983 */ /* 0x002ea80000300a00 */
[----:B------:R1:W-:Y:S04]  /*8b9c0*/  STL.64 [R1+0x3be8], R10 ;  /* 0x003be80a01007387 */ /* 0x0003e80000100a00 */
[----:B-1----:R0:W2:Y:S04]  /*8b9d0*/  LDL.64 R10, [R1+0x2218] ;  /* 0x00221800010a7983 */ /* 0x0020a80000100a00 */
[----:B------:R1:W-:Y:S04]  /*8b9e0*/  STL.64 [R1+0x3bd8], R28 ;  /* 0x003bd81c01007387 */ /* 0x0003e80000100a00 */
[----:B-1----:R-:W3:Y:S04]  /*8b9f0*/  LDL.LU R29, [R1+0xc64] ;  /* 0x000c6400011d7983 */ /* 0x002ee80000300800 */
[----:B------:R1:W-:Y:S04]  /*8ba00*/  STL.64 [R1+0x3be0], R20 ;  /* 0x003be01401007387 */ /* 0x0003e80000100a00 */
[----:B-1----:R-:W2:Y:S01]  /*8ba10*/  LDL R20, [R1+0x99c] ;  /* 0x00099c0001147983 */ /* 0x002ea20000100800 */
[----:B---3--:R-:W-:-:S05]  /*8ba20*/  IMAD.X R9, R29, 0x1, R12, P2 ;  /* 0x000000011d097824 */ /* 0x008fca00010e060c */
[----:B------:R1:W-:Y:S04]  /*8ba30*/  STL [R1+0x2224], R9 ;  /* 0x0022240901007387 */ /* 0x0003e80000100800 */
[----:B-1----:R-:W3:Y:S01]  /*8ba40*/  LDL.LU.64 R8, [R1+0x3bf8] ;  /* 0x003bf80001087983 */ /* 0x002ee20000300a00 */
[----:B--2---:R-:W-:Y:S01]  /*8ba50*/  IMAD.X R11, R29, 0x1, R14, P4 ;  /* 0x000000011d0b7824 */ /* 0x004fe200020e060e */
[----:B---3--:R-:W-:-:S05]  /*8ba60*/  IADD3 R16, P2, PT, R20, R9, RZ ;  /* 0x0000000914107210 */ /* 0x008fca0007f5e0ff */
[----:B------:R1:W-:Y:S04]  /*8ba70*/  STL [R1+0x2210], R16 ;  /* 0x0022101001007387 */ /* 0x0003e80000100800 */
[----:B-1----:R-:W2:Y:S04]  /*8ba80*/  LDL.LU.64 R16, [R1+0x3bf0] ;  /* 0x003bf00001107983 */ /* 0x002ea80000300a00 */
[----:B------:R1:W-:Y:S04]  /*8ba90*/  STL [R1+0x221c], R11 ;  /* 0x00221c0b01007387 */ /* 0x0003e80000100800 */
[----:B-1----:R-:W3:Y:S01]  /*8baa0*/  LDL.LU.64 R10, [R1+0x3be8] ;  /* 0x003be800010a7983 */ /* 0x002ee20000300a00 */
[----:B------:R-:W-:-:S02]  /*8bab0*/  IADD3 R28, P1, PT, R7, R15, RZ ;  /* 0x0000000f071c7210 */ /* 0x000fc40007f3e0ff */
[----:B------:R-:W-:Y:S01]  /*8bac0*/  SHF.R.S32.HI R7, RZ, 0x1f, R20 ;  /* 0x0000001fff077819 */ /* 0x000fe20000011414 */
[----:B------:R1:W-:Y:S04]  /*8bad0*/  STL.64 [R1+0x3bd0], R14 ;  /* 0x003bd00e01007387 */ /* 0x0003e80000100a00 */
[----:B-1----:R0:W4:Y:S01]  /*8bae0*/  LDL.64 R14, [R1+0x2210] ;  /* 0x00221000010e7983 */ /* 0x0021220000100a00 */
[----:B--2---:R-:W-:Y:S01]  /*8baf0*/  IMAD.X R29, R29, 0x1, R16, P1 ;  /* 0x000000011d1d7824 */ /* 0x004fe200008e0610 */
[----:B---3--:R-:W-:-:S05]  /*8bb00*/  IADD3 R20, P4, PT, R20, R11, RZ ;  /* 0x0000000b14147210 */ /* 0x008fca0007f9e0ff */
[----:B------:R1:W-:Y:S04]  /*8bb10*/  STL [R1+0x2208], R20 ;  /* 0x0022081401007387 */ /* 0x0003e80000100800 */
[----:B-1----:R-:W2:Y:S04]  /*8bb20*/  LDL.LU.64 R20, [R1+0x3be0] ;  /* 0x003be00001147983 */ /* 0x002ea80000300a00 */
[----:B------:R1:W-:Y:S04]  /*8bb30*/  STL.64 [R1+0x2200], R28 ;  /* 0x0022001c01007387 */ /* 0x0003e80000100a00 */
[----:B-1----:R-:W3:Y:S01]  /*8bb40*/  LDL.LU.64 R28, [R1+0x3bd8] ;  /* 0x003bd800011c7983 */ /* 0x002ee20000300a00 */
[----:B----4-:R-:W-:-:S03]  /*8bb50*/  IMAD.X R15, R7, 0x1, R10, P2 ;  /* 0x00000001070f7824 */ /* 0x010fc600010e060a */
[----:B------:R1:W-:Y:S04]  /*8bb60*/  STL.64 [R1+0x3bc8], R18 ;  /* 0x003bc81201007387 */ /* 0x0003e80000100a00 */
[----:B-1----:R-:W4:Y:S04]  /*8bb70*/  LDL.LU R18, [R1+0x99c] ;  /* 0x00099c0001127983 */ /* 0x002f280000300800 */
[----:B---3--:R-:W-:Y:S04]  /*8bb80*/  STL.64 [R1+0x3bb0], R28 ;  /* 0x003bb01c01007387 */ /* 0x008fe80000100a00 */
[----:B--2---:R1:W-:Y:S04]  /*8bb90*/  STL.64 [R1+0x3bb8], R20 ;  /* 0x003bb81401007387 */ /* 0x0043e80000100a00 */
[----:B-1----:R-:W2:Y:S04]  /*8bba0*/  LDL R20, [R1+0x998] ;  /* 0x0009980001147983 */ /* 0x002ea80000100800 */
[----:B------:R1:W-:Y:S04]  /*8bbb0*/  STL.64 [R1+0x3bc0], R8 ;  /* 0x003bc00801007387 */ /* 0x0003e80000100a00 */
[----:B-1----:R0:W3:Y:S04]  /*8bbc0*/  LDL.64 R8, [R1+0x2208] ;  /* 0x0022080001087983 */ /* 0x0020e80000100a00 */
[----:B------:R1:W-:Y:S04]  /*8bbd0*/  STL [R1+0x2214], R15 ;  /* 0x0022140f01007387 */ /* 0x0003e80000100800 */
[----:B-1----:R-:W3:Y:S01]  /*8bbe0*/  LDL.LU.64 R14, [R1+0x3bd0] ;  /* 0x003bd000010e7983 */ /* 0x002ee20000300a00 */
[----:B----4-:R-:W-:-:S02]  /*8bbf0*/  IADD3 R28, P1, PT, R18, R13, RZ ;  /* 0x0000000d121c7210 */ /* 0x010fc40007f3e0ff */
[----:B--2---:R-:W-:Y:S01]  /*8bc00*/  SHF.R.S32.HI R29, RZ, 0x1f, R20 ;  /* 0x0000001fff1d7819 */ /* 0x004fe20000011414 */
[----:B---3--:R-:W-:Y:S01]  /*8bc10*/  IMAD.X R9, R7, 0x1, R12, P4 ;  /* 0x0000000107097824 */ /* 0x008fe200020e060c */
[----:B------:R-:W-:-:S05]  /*8bc20*/  IADD3 R18, P2, PT, R18, R15, RZ ;  /* 0x0000000f12127210 */ /* 0x000fca0007f5e0ff */
[----:B------:R1:W-:Y:S04]  /*8bc30*/  STL [R1+0x21f0], R18 ;  /* 0x0021f01201007387 */ /* 0x0003e80000100800 */
[----:B-1----:R-:W2:Y:S04]  /*8bc40*/  LDL.LU.64 R18, [R1+0x3bc8] ;  /* 0x003bc80001127983 */ /* 0x002ea80000300a00 */
[----:B------:R-:W-:Y:S04]  /*8bc50*/  STL [R1+0x99c], R29 ;  /* 0x00099c1d01007387 */ /* 0x000fe80000100800 */
[----:B------:R1:W-:Y:S04]  /*8bc60*/  STL [R1+0x220c], R9 ;  /* 0x00220c0901007387 */ /* 0x0003e80000100800 */
[----:B-1----:R-:W3:Y:S04]  /*8bc70*/  LDL.LU.64 R8, [R1+0x3bc0] ;  /* 0x003bc00001087983 */ /* 0x002ee80000300a00 */
[----:B------:R1:W-:Y:S04]  /*8bc80*/  STL.64 [R1+0x3ba0], R12 ;  /* 0x003ba00c01007387 */ /* 0x0003e80000100a00 */
[----:B-1----:R-:W4:Y:S01]  /*8bc90*/  LDL.64 R12, [R1+0x21f0] ;  /* 0x0021f000010c7983 */ /* 0x002f220000100a00 */
[----:B---3--:R-:W-:-:S03]  /*8bca0*/  IADD3 R20, P4, PT, R20, R9, RZ ;  /* 0x0000000914147210 */ /* 0x008fc60007f9e0ff */
[----:B----4-:R-:W-:Y:S04]  /*8bcb0*/  STL [R1+0x3bac], R12 ;  /* 0x003bac0c01007387 */ /* 0x010fe80000100800 */
[----:B------:R1:W-:Y:S04]  /*8bcc0*/  STL [R1+0x21e8], R20 ;  /* 0x0021e81401007387 */ /* 0x0003e80000100800 */
[----:B-1----:R-:W3:Y:S01]  /*8bcd0*/  LDL.LU.64 R20, [R1+0x3bb8] ;  /* 0x003bb80001147983 */ /* 0x002ee20000300a00 */
[----:B------:R-:W-:-:S05]  /*8bce0*/  IMAD.X R29, R7, 0x1, R14, P1 ;  /* 0x00000001071d7824 */ /* 0x000fca00008e060e */
[----:B------:R1:W-:Y:S04]  /*8bcf0*/  STL.64 [R1+0x21f8], R28 ;  /* 0x0021f81c01007387 */ /* 0x0003e80000100a00 */
[----:B-1----:R-:W4:Y:S04]  /*8bd00*/  LDL.LU.64 R28, [R1+0x3bb0] ;  /* 0x003bb000011c7983 */ /* 0x002f280000300a00 */
[----:B------:R1:W-:Y:S04]  /*8bd10*/  STL.64 [R1+0x3b98], R14 ;  /* 0x003b980e01007387 */ /* 0x0003e80000100a00 */
[----:B-1----:R0:W2:Y:S04]  /*8bd20*/  LDL.64 R14, [R1+0x21e8] ;  /* 0x0021e800010e7983 */ /* 0x0020a80000100a00 */
[----:B---3--:R1:W-:Y:S04]  /*8bd30*/  STL.64 [R1+0x3b68], R20 ;  /* 0x003b681401007387 */ /* 0x0083e80000100a00 */
[----:B-1----:R-:W3:Y:S02]  /*8bd40*/  LDL.LU R21, [R1+0x998] ;  /* 0x0009980001157983 */ /* 0x002ee40000300800 */
[----:B---3--:R-:W-:-:S05]  /*8bd50*/  IADD3 R12, P1, PT, R21, R11, RZ ;  /* 0x0000000b150c7210 */ /* 0x008fca0007f3e0ff */
[----:B------:R1:W-:Y:S04]  /*8bd60*/  STL [R1+0x21e0], R12 ;  /* 0x0021e00c01007387 */ /* 0x0003e80000100800 */
[----:B-1----:R0:W3:Y:S01]  /*8bd70*/  LDL.LU R12, [R1+0x3bac] ;  /* 0x003bac00010c7983 */ /* 0x0020e20000300800 */
[----:B------:R-:W-:-:S03]  /*8bd80*/  IMAD.X R13, R7, 0x1, R16, P2 ;  /* 0x00000001070d7824 */ /* 0x000fc600010e0610 */
[----:B------:R-:W2:Y:S04]  /*8bd90*/  LDL.LU R7, [R1+0x3ba8] ;  /* 0x003ba80001077983 */ /* 0x000ea80000300800 */
[----:B------:R3:W-:Y:S04]  /*8bda0*/  STL [R1+0x21f4], R13 ;  /* 0x0021f40d01007387 */ /* 0x0007e80000100800 */
[----:B---3--:R-:W3:Y:S04]  /*8bdb0*/  LDL.LU.64 R12, [R1+0x3ba0] ;  /* 0x003ba000010c7983 */ /* 0x008ee80000300a00 */
[----:B------:R-:W-:Y:S04]  /*8bdc0*/  STL.64 [R1+0x3b78], R16 ;  /* 0x003b781001007387 */ /* 0x000fe80000100a00 */
[----:B------:R-:W-:Y:S04]  /*8bdd0*/  STL [R1+0x3b80], R17 ;  /* 0x003b801101007387 */ /* 0x000fe80000100800 */
[----:B------:R1:W-:Y:S04]  /*8bde0*/  STL [R1+0x3b70], R3 ;  /* 0x003b700301007387 */ /* 0x0003e80000100800 */
[----:B-1----:R-:W3:Y:S04]  /*8bdf0*/  LDL.LU R3, [R1+0x99c] ;  /* 0x00099c0001037983 */ /* 0x002ee80000300800 */
[----:B------:R-:W-:Y:S04]  /*8be00*/  STL.64 [R1+0x3b88], R22 ;  /* 0x003b881601007387 */ /* 0x000fe80000100a00 */
[----:B------:R1:W-:Y:S04]  /*8be10*/  STL [R1+0x3b90], R23 ;  /* 0x003b901701007387 */ /* 0x0003e80000100800 */
[----:B-1----:R0:W4:Y:S01]  /*8be20*/  LDL.64 R22, [R1+0x21e0] ;  /* 0x0021e00001167983 */ /* 0x0021220000100a00 */
[----:B--2---:R-:W-:Y:S01]  /*8be30*/  SHF.R.S32.HI R17, RZ, 0x1f, R7 ;  /* 0x0000001fff117819 */ /* 0x004fe20000011407 */
[----:B---3--:R-:W-:-:S05]  /*8be40*/  IMAD.X R15, R3, 0x1, R10, P4 ;  /* 0x00000001030f7824 */ /* 0x008fca00020e060a */
[----:B------:R1:W-:Y:S04]  /*8be50*/  STL [R1+0x21ec], R15 ;  /* 0x0021ec0f01007387 */ /* 0x0003e80000100800 */
[----:B-1----:R-:W2:Y:S01]  /*8be60*/  LDL.LU.64 R14, [R1+0x3b98] ;  /* 0x003b9800010e7983 */ /* 0x002ea20000300a00 */
[----:B----4-:R-:W-:-:S03]  /*8be70*/  IMAD.X R23, R3, 0x1, R12, P1 ;  /* 0x0000000103177824 */ /* 0x010fc600008e060c */
[----:B------:R-:W-:Y:S04]  /*8be80*/  STL [R1+0x998], R17 ;  /* 0x0009981101007387 */ /* 0x000fe80000100800 */
[----:B------:R1:W-:Y:S04]  /*8be90*/  STL [R1+0x21e4], R23 ;  /* 0x0021e41701007387 */ /* 0x0003e80000100800 */
[----:B-1----:R0:W3:Y:S01]  /*8bea0*/  LDL.LU R23, [R1+0x3b90] ;  /* 0x003b900001177983 */ /* 0x0020e20000300800 */
[----:B------:R-:W-:Y:S02]  /*8beb0*/  IADD3 R16, P2, PT, R21, R13, RZ ;  /* 0x0000000d15107210 */ /* 0x000fe40007f5e0ff */
[----:B------:R-:W-:-:S05]  /*8bec0*/  IADD3 R22, P1, PT, R7, R9, RZ ;  /* 0x0000000907167210 */ /* 0x000fca0007f3e0ff */
[----:B------:R3:W-:Y:S01]  /*8bed0*/  STL [R1+0x21c8], R22 ;  /* 0x0021c81601007387 */ /* 0x0007e20000100800 */
[----:B--2---:R-:W-:-:S03]  /*8bee0*/  IMAD.X R17, R3, 0x1, R14, P2 ;  /* 0x0000000103117824 */ /* 0x004fc600010e060e */
[----:B---3--:R-:W2:Y:S04]  /*8bef0*/  LDL.LU.64 R22, [R1+0x3b88] ;  /* 0x003b880001167983 */ /* 0x008ea80000300a00 */
[----:B------:R1:W-:Y:S04]  /*8bf00*/  STL.64 [R1+0x21d8], R16 ;  /* 0x0021d81001007387 */ /* 0x0003e80000100a00 */
[----:B-1----:R0:W3:Y:S01]  /*8bf10*/  LDL.LU R17, [R1+0x3b80] ;  /* 0x003b800001117983 */ /* 0x0020e20000300800 */
[----:B------:R-:W-:-:S03]  /*8bf20*/  IADD3 R16, P2, PT, R7, R11, RZ ;  /* 0x0000000b07107210 */ /* 0x000fc60007f5e0ff */
[----:B------:R-:W-:Y:S04]  /*8bf30*/  STL.64 [R1+0x3b60], R14 ;  /* 0x003b600e01007387 */ /* 0x000fe80000100a00 */
[----:B------:R3:W-:Y:S04]  /*8bf40*/  STL [R1+0x21c0], R16 ;  /* 0x0021c01001007387 */ /* 0x0007e80000100800 */
[----:B---3--:R-:W3:Y:S01]  /*8bf50*/  LDL.LU.64 R16, [R1+0x3b78] ;  /* 0x003b780001107983 */ /* 0x008ee20000300a00 */
[----:B------:R-:W-:-:S05]  /*8bf60*/  IADD3 R20, P4, PT, R21, R15, RZ ;  /* 0x0000000f15147210 */ /* 0x000fca0007f9e0ff */
[----:B---3--:R-:W-:Y:S02]  /*8bf70*/  IMAD.X R21, R3, 0x1, R16, P4 ;  /* 0x0000000103157824 */ /* 0x008fe400020e0610 */
[----:B------:R-:W3:Y:S04]  /*8bf80*/  LDL.LU R3, [R1+0x3b70] ;  /* 0x003b700001037983 */ /* 0x000ee80000300800 */
[----:B------:R1:W-:Y:S04]  /*8bf90*/  STL.64 [R1+0x21d0], R20 ;  /* 0x0021d01401007387 */ /* 0x0003e80000100a00 */
[----:B-1----:R-:W4:Y:S01]  /*8bfa0*/  LDL.LU.64 R20, [R1+0x3b68] ;  /* 0x003b680001147983 */ /* 0x002f220000300a00 */
[----:B------:R-:W-:-:S03]  /*8bfb0*/  IADD3 R14, P4, PT, R7, R13, RZ ;  /* 0x0000000d070e7210 */ /* 0x000fc60007f9e0ff */
[----:B----4-:R1:W-:Y:S04]  /*8bfc0*/  STL.64 [R1+0x3b58], R20 ;  /* 0x003b581401007387 */ /* 0x0103e80000100a00 */
[----:B-1----:R0:W4:Y:S04]  /*8bfd0*/  LDL.64 R20, [R1+0x21c0] ;  /* 0x0021c00001147983 */ /* 0x0021280000100a00 */
[----:B---3--:R1:W-:Y:S04]  /*8bfe0*/  STL.64 [R1+0x3b38], R2 ;  /* 0x003b380201007387 */ /* 0x0083e80000100a00 */
[----:B-1----:R0:W3:Y:S04]  /*8bff0*/  LDL.64 R2, [R1+0x21c8] ;  /* 0x0021c80001027983 */ /* 0x0020e80000100a00 */
[----:B------:R1:W-:Y:S04]  /*8c000*/  STL [R1+0x21b8], R14 ;  /* 0x0021b80e01007387 */ /* 0x0003e80000100800 */
[----:B-1----:R-:W2:Y:S04]  /*8c010*/  LDL.LU.64 R14, [R1+0x3b60] ;  /* 0x003b6000010e7983 */ /* 0x002ea80000300a00 */
[----:B------:R1:W-:Y:S01]  /*8c020*/  STL.64 [R1+0x3b48], R10 ;  /* 0x003b480a01007387 */ /* 0x0003e20000100a00 */
[----:B----4-:R-:W-:-:S05]  /*8c030*/  SHF.R.S32.HI R21, RZ, 0x1f, R7 ;  /* 0x0000001fff157819 */ /* 0x010fca0000011407 */
[----:B---3--:R-:W-:Y:S02]  /*8c040*/  IMAD.X R3, R21, 0x1, R10, P1 ;  /* 0x0000000115037824 */ /* 0x008fe400008e060a */
[----:B-1----:R-:W3:Y:S04]  /*8c050*/  LDL.64 R10, [R1+0x21b8] ;  /* 0x0021b800010a7983 */ /* 0x002ee80000100a00 */
[----:B---3--:R-:W-:Y:S04]  /*8c060*/  STL [R1+0x3b50], R10 ;  /* 0x003b500a01007387 */ /* 0x008fe80000100800 */
[----:B------:R1:W-:Y:S04]  /*8c070*/  STL [R1+0x21cc], R3 ;  /* 0x0021cc0301007387 */ /* 0x0003e80000100800 */
[----:B-1----:R-:W3:Y:S04]  /*8c080*/  LDL.LU R3, [R1+0x998] ;  /* 0x0009980001037983 */ /* 0x002ee80000300800 */
[----:B------:R1:W-:Y:S04]  /*8c090*/  STL.64 [R1+0x3b40], R16 ;  /* 0x003b401001007387 */ /* 0x0003e80000100a00 */
[----:B-1----:R-:W4:Y:S04]  /*8c0a0*/  LDL R16, [R1+0x990] ;  /* 0x0009900001107983 */ /* 0x002f280000100800 */
[----:B------:R1:W-:Y:S04]  /*8c0b0*/  STL [R1+0x3af8], R6 ;  /* 0x003af80601007387 */ /* 0x0003e80000100800 */
[----:B-1----:R-:W2:Y:S01]  /*8c0c0*/  LDL.LU R6, [R1+0x8ac] ;  /* 0x0008ac0001067983 */ /* 0x002ea20000300800 */
[----:B---3--:R-:W-:-:S05]  /*8c0d0*/  IMAD.X R21, R3, 0x1, R12, P2 ;  /* 0x0000000103157824 */ /* 0x008fca00010e060c */
[----:B------:R1:W-:Y:S04]  /*8c0e0*/  STL [R1+0x21c4], R21 ;  /* 0x0021c41501007387 */ /* 0x0003e80000100800 */
[----:B-1----:R-:W3:Y:S01]  /*8c0f0*/  LDL.LU.64 R20, [R1+0x3b58] ;  /* 0x003b580001147983 */ /* 0x002ee20000300a00 */
[----:B----4-:R-:W-:-:S05]  /*8c100*/  IADD3 R10, P2, PT, R16, R9, RZ ;  /* 0x00000009100a7210 */ /* 0x010fca0007f5e0ff */
[----:B------:R1:W-:Y:S04]  /*8c110*/  STL [R1+0x21a8], R10 ;  /* 0x0021a80a01007387 */ /* 0x0003e80000100800 */
[----:B-1----:R0:W4:Y:S01]  /*8c120*/  LDL.LU R10, [R1+0x3b50] ;  /* 0x003b5000010a7983 */ /* 0x0021220000300800 */
[----:B--2---:R-:W-:-:S05]  /*8c130*/  IMAD.X R11, R3, 0x1, R14, P4 ;  /* 0x00000001030b7824 */ /* 0x004fca00020e060e */
[----:B------:R4:W-:Y:S04]  /*8c140*/  STL [R1+0x21bc], R11 ;  /* 0x0021bc0b01007387 */ /* 0x0009e80000100800 */
[----:B----4-:R-:W2:Y:S01]  /*8c150*/  LDL.LU.64 R10, [R1+0x3b48] ;  /* 0x003b4800010a7983 */ /* 0x010ea20000300a00 */
[----:B------:R-:W-:Y:S02]  /*8c160*/  IADD3 R2, P1, PT, R7, R15, RZ ;  /* 0x0000000f07027210 */ /* 0x000fe40007f3e0ff */
[----:B------:R-:W-:Y:S02]  /*8c170*/  SHF.R.S32.HI R7, RZ, 0x1f, R16 ;  /* 0x0000001fff077819 */ /* 0x000fe40000011410 */
[----:B--2---:R-:W-:-:S05]  /*8c180*/  IADD3 R16, P4, PT, R16, R11, RZ ;  /* 0x0000000b10107210 */ /* 0x004fca0007f9e0ff */
[----:B------:R1:W-:Y:S04]  /*8c190*/  STL [R1+0x21a0], R16 ;  /* 0x0021a01001007387 */ /* 0x0003e80000100800 */
[----:B-1----:R-:W2:Y:S02]  /*8c1a0*/  LDL.LU.64 R16, [R1+0x3b40] ;  /* 0x003b400001107983 */ /* 0x002ea40000300a00 */
[----:B--2---:R-:W-:-:S05]  /*8c1b0*/  IMAD.X R3, R3, 0x1, R16, P1 ;  /* 0x0000000103037824 */ /* 0x004fca00008e0610 */
[----:B------:R1:W-:Y:S04]  /*8c1c0*/  STL.64 [R1+0x21b0], R2 ;  /* 0x0021b00201007387 */ /* 0x0003e80000100a00 */
[----:B-1----:R-:W2:Y:S04]  /*8c1d0*/  LDL.LU.64 R2, [R1+0x3b38] ;  /* 0x003b380001027983 */ /* 0x002ea80000300a00 */
[----:B--2---:R-:W-:Y:S04]  /*8c1e0*/  STL.64 [R1+0x3b20], R2 ;  /* 0x003b200201007387 */ /* 0x004fe80000100a00 */
[----:B------:R1:W-:Y:S04]  /*8c1f0*/  STL.64 [R1+0x3b30], R8 ;  /* 0x003b300801007387 */ /* 0x0003e80000100a00 */
[----:B-1----:R0:W2:Y:S04]  /*8c200*/  LDL.64 R8, [R1+0x21a0] ;  /* 0x0021a00001087983 */ /* 0x0020a80000100a00 */
[----:B--2---:R-:W2:Y:S04]  /*8c210*/  LDL.LU R9, [R1+0x990] ;  /* 0x0009900001097983 */ /* 0x004ea80000300800 */
[----:B------:R-:W-:Y:S04]  /*8c220*/  STL.64 [R1+0x3b18], R16 ;  /* 0x003b181001007387 */ /* 0x000fe80000100a00 */
[----:B------:R-:W-:Y:S04]  /*8c230*/  STL [R1+0x3b28], R17 ;  /* 0x003b281101007387 */ /* 0x000fe80000100800 */
[----:B------:R1:W-:Y:S04]  /*8c240*/  STL.64 [R1+0x3b10], R4 ;  /* 0x003b100401007387 */ /* 0x0003e80000100a00 */
[----:B-1----:R0:W4:Y:S01]  /*8c250*/  LDL.64 R4, [R1+0x21a8] ;  /* 0x0021a80001047983 */ /* 0x0021220000100a00 */
[----:B------:R-:W-:-:S02]  /*8c260*/  SHF.R.S32.HI R3, RZ, 0x1f, R6 ;  /* 0x0000001fff037819 */ /* 0x000fc40000011406 */
[----:B--2---:R-:W-:Y:S01]  /*8c270*/  IADD3 R2, P1, PT, R9, R13, RZ ;  /* 0x0000000d09027210 */ /* 0x004fe20007f3e0ff */
[----:B----4-:R-:W-:Y:S01]  /*8c280*/  IMAD.X R5, R7, 0x1, R10, P2 ;  /* 0x0000000107057824 */ /* 0x010fe200010e060a */
[----:B------:R-:W-:Y:S01]  /*8c290*/  IADD3 R4, P2, PT, R9, R15, RZ ;  /* 0x0000000f09047210 */ /* 0x000fe20007f5e0ff */
[----:B------:R-:W-:-:S03]  /*8c2a0*/  IMAD.X R9, R7, 0x1, R12, P4 ;  /* 0x0000000107097824 */ /* 0x000fc600020e060c */
[----:B------:R-:W-:Y:S04]  /*8c2b0*/  STL [R1+0x21ac], R5 ;  /* 0x0021ac0501007387 */ /* 0x000fe80000100800 */
[----:B------:R1:W-:Y:S04]  /*8c2c0*/  STL [R1+0x21a4], R9 ;  /* 0x0021a40901007387 */ /* 0x0003e80000100800 */
[----:B------:R2:W-:Y:S04]  /*8c2d0*/  STL [R1+0x990], R3 ;  /* 0x0009900301007387 */ /* 0x0005e80000100800 */
[----:B-1----:R-:W4:Y:S01]  /*8c2e0*/  LDL.LU.64 R8, [R1+0x3b30] ;  /* 0x003b300001087983 */ /* 0x002f220000300a00 */
[----:B--2---:R-:W-:Y:S01]  /*8c2f0*/  IMAD.X R3, R7, 0x1, R14, P1 ;  /* 0x0000000107037824 */ /* 0x004fe200008e060e */
[----:B----4-:R-:W-:-:S05]  /*8c300*/  IADD3 R16, P4, PT, R6, R9, RZ ;  /* 0x0000000906107210 */ /* 0x010fca0007f9e0ff */
[----:B------:R-:W-:Y:S04]  /*8c310*/  STL [R1+0x2188], R16 ;  /* 0x0021881001007387 */ /* 0x000fe80000100800 */
[----:B------:R0:W2:Y:S04]  /*8c320*/  LDL.LU R17, [R1+0x3b28] ;  /* 0x003b280001117983 */ /* 0x0000a80000300800 */
[----:B------:R1:W-:Y:S04]  /*8c330*/  STL.64 [R1+0x2198], R2 ;  /* 0x0021980201007387 */ /* 0x0003e80000100a00 */
[----:B-1----:R-:W4:Y:S04]  /*8c340*/  LDL.LU.64 R2, [R1+0x3b20] ;  /* 0x003b200001027983 */ /* 0x002f280000300a00 */
[----:B------:R1:W-:Y:S04]  /*8c350*/  STL.64 [R1+0x3b00], R14 ;  /* 0x003b000e01007387 */ /* 0x0003e80000100a00 */
[----:B-1----:R-:W2:Y:S01]  /*8c360*/  LDL.64 R14, [R1+0x2188] ;  /* 0x00218800010e7983 */ /* 0x002ea20000100a00 */
[----:B------:R-:W-:-:S03]  /*8c370*/  IADD3 R16, P1, PT, R6, R11, RZ ;  /* 0x0000000b06107210 */ /* 0x000fc60007f3e0ff */
[----:B--2---:R-:W-:Y:S04]  /*8c380*/  STL [R1+0x3b08], R14 ;  /* 0x003b080e01007387 */ /* 0x004fe80000100800 */
[----:B----4-:R-:W-:Y:S04]  /*8c390*/  STL.64 [R1+0x3af0], R2 ;  /* 0x003af00201007387 */ /* 0x010fe80000100a00 */
[----:B------:R1:W-:Y:S04]  /*8c3a0*/  STL [R1+0x2180], R16 ;  /* 0x0021801001007387 */ /* 0x0003e80000100800 */
[----:B-1----:R-:W2:Y:S02]  /*8c3b0*/  LDL.LU.64 R16, [R1+0x3b18] ;  /* 0x003b180001107983 */ /* 0x002ea40000300a00 */
[----:B--2---:R-:W-:-:S05]  /*8c3c0*/  IMAD.X R5, R7, 0x1, R16, P2 ;  /* 0x0000000107057824 */ /* 0x004fca00010e0610 */
[----:B------:R1:W-:Y:S04]  /*8c3d0*/  STL.64 [R1+0x2190], R4 ;  /* 0x0021900401007387 */ /* 0x0003e80000100a00 */
[----:B-1----:R-:W2:Y:S04]  /*8c3e0*/  LDL.LU.64 R4, [R1+0x3b10] ;  /* 0x003b100001047983 */ /* 0x002ea80000300a00 */
[----:B------:R1:W-:Y:S04]  /*8c3f0*/  STL.64 [R1+0x3ae8], R8 ;  /* 0x003ae80801007387 */ /* 0x0003e80000100a00 */
[----:B-1----:R0:W4:Y:S04]  /*8c400*/  LDL.64 R8, [R1+0x2180] ;  /* 0x0021800001087983 */ /* 0x0021280000100a00 */
[----:B------:R-:W2:Y:S01]  /*8c410*/  LDL.LU R7, [R1+0x34c] ;  /* 0x00034c0001077983 */ /* 0x000ea20000300800 */
[----:B------:R-:W-:-:S03]  /*8c420*/  IADD3 R14, P2, PT, R6, R13, RZ ;  /* 0x0000000d060e7210 */ /* 0x000fc60007f5e0ff */
[----:B--2---:R1:W-:Y:S04]  /*8c430*/  STL [R1+0x3ad0], R7 ;  /* 0x003ad00701007387 */ /* 0x0043e80000100800 */
[----:B-1----:R-:W2:Y:S04]  /*8c440*/  LDL.LU R7, [R1+0x990] ;  /* 0x0009900001077983 */ /* 0x002ea80000300800 */
[----:B------:R1:W-:Y:S04]  /*8c450*/  STL [R1+0x2178], R14 ;  /* 0x0021780e01007387 */ /* 0x0003e80000100800 */
[----:B-1----:R0:W3:Y:S01]  /*8c460*/  LDL.LU R14, [R1+0x3b08] ;  /* 0x003b0800010e7983 */ /* 0x0020e20000300800 */
[----:B--2---:R-:W-:-:S05]  /*8c470*/  IMAD.X R15, R7, 0x1, R10, P4 ;  /* 0x00000001070f7824 */ /* 0x004fca00020e060a */
[----:B------:R3:W-:Y:S04]  /*8c480*/  STL [R1+0x218c], R15 ;  /* 0x00218c0f01007387 */ /* 0x0007e80000100800 */
[----:B---3--:R-:W2:Y:S04]  /*8c490*/  LDL.LU.64 R14, [R1+0x3b00] ;  /* 0x003b0000010e7983 */ /* 0x008ea80000300a00 */
[----:B------:R1:W-:Y:S04]  /*8c4a0*/  STL.64 [R1+0x3ad8], R10 ;  /* 0x003ad80a01007387 */ /* 0x0003e80000100a00 */
[----:B-1----:R-:W3:Y:S01]  /*8c4b0*/  LDL.64 R10, [R1+0x2178] ;  /* 0x00217800010a7983 */ /* 0x002ee20000100a00 */
[----:B--2---:R-:W-:-:S03]  /*8c4c0*/  IADD3 R2, P4, PT, R6, R15, RZ ;  /* 0x0000000f06027210 */ /* 0x004fc60007f9e0ff */
[----:B---3--:R-:W-:Y:S04]  /*8c4d0*/  STL [R1+0x3ae0], R10 ;  /* 0x003ae00a01007387 */ /* 0x008fe80000100800 */
[----:B------:R-:W2:Y:S04]  /*8c4e0*/  LDL.LU R6, [R1+0x3af8] ;  /* 0x003af80001067983 */ /* 0x000ea80000300800 */
[----:B------:R1:W-:Y:S04]  /*8c4f0*/  STL [R1+0x2170], R2 ;  /* 0x0021700201007387 */ /* 0x0003e80000100800 */
[----:B-1----:R-:W3:Y:S04]  /*8c500*/  LDL.LU.64 R2, [R1+0x3af0] ;  /* 0x003af00001027983 */ /* 0x002ee80000300a00 */
[----:B---3--:R1:W-:Y:S04]  /*8c510*/  STL.64 [R1+0x3ac8], R2 ;  /* 0x003ac80201007387 */ /* 0x0083e80000100a00 */
[----:B-1----:R-:W3:Y:S01]  /*8c520*/  LDL.64 R2, [R1+0x2170] ;  /* 0x0021700001027983 */ /* 0x002ee20000100a00 */
[----:B----4-:R-:W-:-:S03]  /*8c530*/  IMAD.X R9, R7, 0x1, R12, P1 ;  /* 0x0000000107097824 */ /* 0x010fc600008e060c */
[----:B---3--:R2:W-:Y:S04]  /*8c540*/  STL [R1+0x3ad4], R2 ;  /* 0x003ad40201007387 */ /* 0x0085e80000100800 */
[----:B------:R1:W-:Y:S01]  /*8c550*/  STL [R1+0x2184], R9 ;  /* 0x0021840901007387 */ /* 0x0003e20000100800 */
[----:B--2---:R-:W-:-:S05]  /*8c560*/  SHF.R.S32.HI R2, RZ, 0x1f, R6 ;  /* 0x0000001fff027819 */ /* 0x004fca0000011406 */
[----:B------:R-:W-:Y:S04]  /*8c570*/  STL [R1+0x8ac], R2 ;  /* 0x0008ac0201007387 */ /* 0x000fe80000100800 */
[----:B-1----:R-:W2:Y:S02]  /*8c580*/  LDL.LU.64 R8, [R1+0x3ae8] ;  /* 0x003ae80001087983 */ /* 0x002ea40000300a00 */
[----:B--2---:R-:W-:-:S05]  /*8c590*/  IADD3 R10, P1, PT, R6, R9, RZ ;  /* 0x00000009060a7210 */ /* 0x004fca0007f3e0ff */
[----:B------:R1:W-:Y:S04]  /*8c5a0*/  STL [R1+0x2168], R10 ;  /* 0x0021680a01007387 */ /* 0x0003e80000100800 */
[----:B-1----:R0:W2:Y:S01]  /*8c5b0*/  LDL.LU R10, [R1+0x3ae0] ;  /* 0x003ae000010a7983 */ /* 0x0020a20000300800 */
[----:B------:R-:W-:-:S05]  /*8c5c0*/  IMAD.X R11, R7, 0x1, R14, P2 ;  /* 0x00000001070b7824 */ /* 0x000fca00010e060e */
[----:B------:R2:W-:Y:S04]  /*8c5d0*/  STL [R1+0x217c], R11 ;  /* 0x00217c0b01007387 */ /* 0x0005e80000100800 */
[----:B--2---:R-:W2:Y:S04]  /*8c5e0*/  LDL.LU.64 R10, [R1+0x3ad8] ;  /* 0x003ad800010a7983 */ /* 0x004ea80000300a00 */
[----:B------:R-:W-:Y:S01]  /*8c5f0*/  STL.64 [R1+0x3ac0], R14 ;  /* 0x003ac00e01007387 */ /* 0x000fe20000100a00 */
[----:B--2---:R-:W-:-:S05]  /*8c600*/  IADD3 R2, P2, PT, R6, R11, RZ ;  /* 0x0000000b06027210 */ /* 0x004fca0007f5e0ff */
[----:B------:R1:W-:Y:S04]  /*8c610*/  STL [R1+0x2160], R2 ;  /* 0x0021600201007387 */ /* 0x0003e80000100800 */
[----:B-1----:R0:W2:Y:S01]  /*8c620*/  LDL.LU R2, [R1+0x3ad4] ;  /* 0x003ad40001027983 */ /* 0x0020a20000300800 */
[----:B------:R-:W-:-:S03]  /*8c630*/  IMAD.X R3, R7, 0x1, R16, P4 ;  /* 0x0000000107037824 */ /* 0x000fc600020e0610 */
[----:B------:R-:W3:Y:S04]  /*8c640*/  LDL.LU R7, [R1+0x3ad0] ;  /* 0x003ad00001077983 */ /* 0x000ee80000300800 */
[----:B------:R2:W-:Y:S04]  /*8c650*/  STL [R1+0x2174], R3 ;  /* 0x0021740301007387 */ /* 0x0005e80000100800 */
[----:B--2---:R-:W2:Y:S04]  /*8c660*/  LDL.LU.64 R2, [R1+0x3ac8] ;  /* 0x003ac80001027983 */ /* 0x004ea80000300a00 */
[----:B------:R1:W-:Y:S04]  /*8c670*/  STL [R1+0x3aa0], R28 ;  /* 0x003aa01c01007387 */ /* 0x0003e80000100800 */
[----:B-1----:R-:W4:Y:S04]  /*8c680*/  LDL.LU R28, [R1+0x8ac] ;  /* 0x0008ac00011c7983 */ /* 0x002f280000300800 */
[----:B------:R1:W-:Y:S04]  /*8c690*/  STL.64 [R1+0x3ab8], R8 ;  /* 0x003ab80801007387 */ /* 0x0003e80000100a00 */
[----:B-1----:R0:W2:Y:S04]  /*8c6a0*/  LDL.64 R8, [R1+0x2160] ;  /* 0x0021600001087983 */ /* 0x0020a80000100a00 */
[----:B------:R1:W-:Y:S04]  /*8c6b0*/  STL.64 [R1+0x3a98], R20 ;  /* 0x003a981401007387 */ /* 0x0003e80000100a00 */
[----:B-1----:R0:W4:Y:S01]  /*8c6c0*/  LDL.64 R20, [R1+0x2168] ;  /* 0x0021680001147983 */ /* 0x0021220000100a00 */
[----:B--2---:R-:W-:-:S03]  /*8c6d0*/  IMAD.MOV.U32 R9, RZ, RZ, R6 ;  /* 0x000000ffff097224 */ /* 0x004fc600078e0006 */
[----:B------:R-:W2:Y:S02]  /*8c6e0*/  LDL.LU R6, [R1+0x348] ;  /* 0x0003480001067983 */ /* 0x000ea40000300800 */
[C---:B------:R-:W-:Y:S01]  /*8c6f0*/  IADD3 R14, P4, PT, R9.reuse, R13, RZ ;  /* 0x0000000d090e7210 */ /* 0x040fe20007f9e0ff */
[C---:B----4-:R-:W-:Y:S01]  /*8c700*/  IMAD.X R21, R28.reuse, 0x1, R10, P1 ;  /* 0x000000011c157824 */ /* 0x050fe200008e060a */
[----:B--2---:R1:W-:Y:S04]  /*8c710*/  STL [R1+0x3a28], R6 ;  /* 0x003a280601007387 */ /* 0x0043e80000100800 */
[----:B-1----:R-:W2:Y:S04]  /*8c720*/  LDL.LU R6, [R1+0x8a0] ;  /* 0x0008a00001067983 */ /* 0x002ea80000300800 */
[----:B---3--:R-:W-:Y:S04]  /*8c730*/  STL [R1+0x3a60], R7 ;  /* 0x003a600701007387 */ /* 0x008fe80000100800 */
[----:B------:R-:W-:Y:S04]  /*8c740*/  STL [R1+0x3a78], R7 ;  /* 0x003a780701007387 */ /* 0x000fe80000100800 */
[----:B------:R1:W-:Y:S04]  /*8c750*/  STL [R1+0x2158], R14 ;  /* 0x0021580e01007387 */ /* 0x0003e80000100800 */
[----:B-1----:R-:W3:Y:S04]  /*8c760*/  LDL.LU.64 R14, [R1+0x3ac0] ;  /* 0x003ac000010e7983 */ /* 0x002ee80000300a00 */
[----:B------:R1:W-:Y:S04]  /*8c770*/  STL.64 [R1+0x3aa8], R10 ;  /* 0x003aa80a01007387 */ /* 0x0003e80000100a00 */
[----:B-1----:R-:W4:Y:S01]  /*8c780*/  LDL.64 R10, [R1+0x2158] ;  /* 0x00215800010a7983 */ /* 0x002f220000100a00 */
[----:B---3--:R-:W-:Y:S01]  /*8c790*/  IADD3 R20, P1, PT, R9, R15, RZ ;  /* 0x0000000f09147210 */ /* 0x008fe20007f3e0ff */
[----:B------:R-:W-:-:S02]  /*8c7a0*/  IMAD.X R9, R28, 0x1, R12, P2 ;  /* 0x000000011c097824 */ /* 0x000fc400010e060c */
[----:B----4-:R-:W-:Y:S04]  /*8c7b0*/  STL [R1+0x3ab0], R10 ;  /* 0x003ab00a01007387 */ /* 0x010fe80000100800 */
[----:B------:R1:W-:Y:S04]  /*8c7c0*/  STL [R1+0x216c], R21 ;  /* 0x00216c1501007387 */ /* 0x0003e80000100800 */
[----:B-1----:R-:W3:Y:S04]  /*8c7d0*/  LDL R21, [R1+0x8a4] ;  /* 0x0008a40001157983 */ /* 0x002ee80000100800 */
[----:B------:R1:W-:Y:S04]  /*8c7e0*/  STL [R1+0x2164], R9 ;  /* 0x0021640901007387 */ /* 0x0003e80000100800 */
[----:B-1----:R-:W3:Y:S02]  /*8c7f0*/  LDL.LU.64 R8, [R1+0x3ab8] ;  /* 0x003ab80001087983 */ /* 0x002ee40000300a00 */
[----:B---3--:R-:W-:-:S05]  /*8c800*/  IADD3 R10, P2, PT, R21, R9, RZ ;  /* 0x00000009150a7210 */ /* 0x008fca0007f5e0ff */
[----:B------:R1:W-:Y:S04]  /*8c810*/  STL [R1+0x2148], R10 ;  /* 0x0021480a01007387 */ /* 0x0003e80000100800 */
[----:B-1----:R0:W3:Y:S01]  /*8c820*/  LDL.LU R10, [R1+0x3ab0] ;  /* 0x003ab000010a7983 */ /* 0x0020e20000300800 */
[----:B------:R-:W-:-:S05]  /*8c830*/  IMAD.X R11, R28, 0x1, R14, P4 ;  /* 0x000000011c0b7824 */ /* 0x000fca00020e060e */
[----:B------:R3:W-:Y:S04]  /*8c840*/  STL [R1+0x215c], R11 ;  /* 0x00215c0b01007387 */ /* 0x0007e80000100800 */
[----:B---3--:R-:W3:Y:S01]  /*8c850*/  LDL.LU.64 R10, [R1+0x3aa8] ;  /* 0x003aa800010a7983 */ /* 0x008ee20000300a00 */
[----:B------:R-:W-:-:S03]  /*8c860*/  SHF.R.S32.HI R7, RZ, 0x1f, R21 ;  /* 0x0000001fff077819 */ /* 0x000fc60000011415 */
[----:B------:R1:W-:Y:S04]  /*8c870*/  STL.64 [R1+0x3a90], R8 ;  /* 0x003a900801007387 */ /* 0x0003e80000100a00 */
[----:B-1----:R-:W4:Y:S01]  /*8c880*/  LDL.LU R9, [R1+0x8a4] ;  /* 0x0008a40001097983 */ /* 0x002f220000300800 */
[----:B---3--:R-:W-:Y:S01]  /*8c890*/  IADD3 R8, P4, PT, R21, R11, RZ ;  /* 0x0000000b15087210 */ /* 0x008fe20007f9e0ff */
[----:B------:R-:W-:Y:S02]  /*8c8a0*/  IMAD.X R21, R28, 0x1, R16, P1 ;  /* 0x000000011c157824 */ /* 0x000fe400008e0610 */
[----:B------:R-:W3:Y:S04]  /*8c8b0*/  LDL.LU R28, [R1+0x3aa0] ;  /* 0x003aa000011c7983 */ /* 0x000ee80000300800 */
[----:B------:R1:W-:Y:S04]  /*8c8c0*/  STL.64 [R1+0x2150], R20 ;  /* 0x0021501401007387 */ /* 0x0003e80000100a00 */
[----:B-1----:R-:W2:Y:S04]  /*8c8d0*/  LDL.LU.64 R20, [R1+0x3a98] ;  /* 0x003a980001147983 */ /* 0x002ea80000300a00 */
[----:B--2---:R1:W-:Y:S04]  /*8c8e0*/  STL.64 [R1+0x3a70], R20 ;  /* 0x003a701401007387 */ /* 0x0043e80000100a00 */
[----:B-1----:R0:W2:Y:S04]  /*8c8f0*/  LDL.64 R20, [R1+0x2148] ;  /* 0x0021480001147983 */ /* 0x0020a80000100a00 */
[----:B---3--:R4:W-:Y:S04]  /*8c900*/  STL.64 [R1+0x3a80], R28 ;  /* 0x003a801c01007387 */ /* 0x0089e80000100a00 */
[----:B------:R-:W-:Y:S01]  /*8c910*/  STL [R1+0x3a88], R29 ;  /* 0x003a881d01007387 */ /* 0x000fe20000100800 */
[----:B----4-:R-:W-:-:S05]  /*8c920*/  IADD3 R28, P1, PT, R9, R13, RZ ;  /* 0x0000000d091c7210 */ /* 0x010fca0007f3e0ff */
[----:B------:R-:W-:Y:S01]  /*8c930*/  STL [R1+0x3a8c], R28 ;  /* 0x003a8c1c01007387 */ /* 0x000fe20000100800 */
[----:B--2---:R-:W-:Y:S01]  /*8c940*/  IMAD.X R21, R7, 0x1, R10, P2 ;  /* 0x0000000107157824 */ /* 0x004fe200010e060a */
[----:B------:R-:W-:Y:S01]  /*8c950*/  IADD3 R20, P2, PT, R9, R15, RZ ;  /* 0x0000000f09147210 */ /* 0x000fe20007f5e0ff */
[----:B------:R-:W-:-:S03]  /*8c960*/  IMAD.X R9, R7, 0x1, R12, P4 ;  /* 0x0000000107097824 */ /* 0x000fc600020e060c */
[----:B------:R1:W-:Y:S04]  /*8c970*/  STL [R1+0x214c], R21 ;  /* 0x00214c1501007387 */ /* 0x0003e80000100800 */
[----:B------:R2:W-:Y:S01]  /*8c980*/  STL.64 [R1+0x2140], R8 ;  /* 0x0021400801007387 */ /* 0x0005e20000100a00 */
[----:B-1----:R-:W-:-:S05]  /*8c990*/  SHF.R.S32.HI R21, RZ, 0x1f, R6 ;  /* 0x0000001fff157819 */ /* 0x002fca0000011406 */
[----:B------:R-:W-:Y:S04]  /*8c9a0*/  STL [R1+0x8a4], R21 ;  /* 0x0008a41501007387 */ /* 0x000fe80000100800 */
[----:B--2---:R-:W2:Y:S02]  /*8c9b0*/  LDL.LU.64 R8, [R1+0x3a90] ;  /* 0x003a900001087983 */ /* 0x004ea40000300a00 */
[----:B--2---:R-:W-:-:S05]  /*8c9c0*/  IADD3 R28, P4, PT, R6, R9, RZ ;  /* 0x00000009061c7210 */ /* 0x004fca0007f9e0ff */
[----:B------:R1:W-:Y:S04]  /*8c9d0*/  STL [R1+0x2128], R28 ;  /* 0x0021281c01007387 */ /* 0x0003e80000100800 */
[----:B-1----:R-:W2:Y:S01]  /*8c9e0*/  LDL.LU R28, [R1+0x3a8c] ;  /* 0x003a8c00011c7983 */ /* 0x002ea20000300800 */
[----:B------:R-:W-:-:S05]  /*8c9f0*/  IMAD.X R29, R7, 0x1, R14, P1 ;  /* 0x00000001071d7824 */ /* 0x000fca00008e060e */
[----:B--2---:R1:W-:Y:S04]  /*8ca00*/  STL.64 [R1+0x2138], R28 ;  /* 0x0021381c01007387 */ /* 0x0043e80000100a00 */
[----:B-1----:R0:W2:Y:S01]  /*8ca10*/  LDL.LU R29, [R1+0x3a88] ;  /* 0x003a8800011d7983 */ /* 0x0020a20000300800 */
[----:B------:R-:W-:-:S03]  /*8ca20*/  IADD3 R28, P1, PT, R6, R11, RZ ;  /* 0x0000000b061c7210 */ /* 0x000fc60007f3e0ff */
[----:B------:R1:W-:Y:S04]  /*8ca30*/  STL.64 [R1+0x3a68], R14 ;  /* 0x003a680e01007387 */ /* 0x0003e80000100a00 */
[----:B-1----:R0:W3:Y:S04]  /*8ca40*/  LDL.64 R14, [R1+0x2128] ;  /* 0x00212800010e7983 */ /* 0x0020e80000100a00 */
[----:B------:R2:W-:Y:S04]  /*8ca50*/  STL [R1+0x2120], R28 ;  /* 0x0021201c01007387 */ /* 0x0005e80000100800 */
[----:B--2---:R-:W2:Y:S01]  /*8ca60*/  LDL.LU.64 R28, [R1+0x3a80] ;  /* 0x003a8000011c7983 */ /* 0x004ea20000300a00 */
[----:B------:R-:W-:-:S03]  /*8ca70*/  IMAD.X R21, R7, 0x1, R16, P2 ;  /* 0x0000000107157824 */ /* 0x000fc600010e0610 */
[----:B------:R0:W4:Y:S04]  /*8ca80*/  LDL.LU R7, [R1+0x3a78] ;  /* 0x003a780001077983 */ /* 0x0001280000300800 */
[----:B------:R1:W-:Y:S01]  /*8ca90*/  STL.64 [R1+0x2130], R20 ;  /* 0x0021301401007387 */ /* 0x0003e20000100a00 */
[----:B---3--:R-:W-:-:S03]  /*8caa0*/  SHF.R.S32.HI R15, RZ, 0x1f, R6 ;  /* 0x0000001fff0f7819 */ /* 0x008fc60000011406 */
[----:B-1----:R-:W3:Y:S02]  /*8cab0*/  LDL.LU.64 R20, [R1+0x3a70] ;  /* 0x003a700001147983 */ /* 0x002ee40000300a00 */
[----:B------:R-:W-:Y:S02]  /*8cac0*/  IMAD.X R15, R15, 0x1, R10, P4 ;  /* 0x000000010f0f7824 */ /* 0x000fe400020e060a */
[----:B------:R1:W-:Y:S04]  /*8cad0*/  STL.64 [R1+0x3a58], R8 ;  /* 0x003a580801007387 */ /* 0x0003e80000100a00 */
[----:B-1----:R0:W3:Y:S04]  /*8cae0*/  LDL.64 R8, [R1+0x2120] ;  /* 0x0021200001087983 */ /* 0x0020e80000100a00 */
[----:B--2---:R-:W-:Y:S04]  /*8caf0*/  STL.64 [R1+0x3a48], R28 ;  /* 0x003a481c01007387 */ /* 0x004fe80000100a00 */
[----:B------:R-:W-:Y:S04]  /*8cb00*/  STL.64 [R1+0x3a50], R2 ;  /* 0x003a500201007387 */ /* 0x000fe80000100a00 */
[----:B------:R1:W-:Y:S04]  /*8cb10*/  STL [R1+0x212c], R15 ;  /* 0x00212c0f01007387 */ /* 0x0003e80000100800 */
[----:B-1----:R-:W2:Y:S04]  /*8cb20*/  LDL.LU.64 R14, [R1+0x3a68] ;  /* 0x003a6800010e7983 */ /* 0x002ea80000300a00 */
[----:B------:R1:W-:Y:S04]  /*8cb30*/  STL [R1+0x3a40], R17 ;  /* 0x003a401101007387 */ /* 0x0003e80000100800 */
[----:B-1----:R-:W3:Y:S01]  /*8cb40*/  LDL.LU R17, [R1+0x8a4] ;  /* 0x0008a40001117983 */ /* 0x002ee20000300800 */
[----:B------:R-:W-:-:S02]  /*8cb50*/  IADD3 R28, P2, PT, R6, R13, RZ ;  /* 0x0000000d061c7210 */ /* 0x000fc40007f5e0ff */
[----:B--2---:R-:W-:-:S05]  /*8cb60*/  IADD3 R6, P4, PT, R6, R15, RZ ;  /* 0x0000000f06067210 */ /* 0x004fca0007f9e0ff */
[----:B------:R-:W-:Y:S04]  /*8cb70*/  STL [R1+0x2110], R6 ;  /* 0x0021100601007387 */ /* 0x000fe80000100800 */
[----:B----4-:R-:W2:Y:S01]  /*8cb80*/  LDL.LU R7, [R1+0x3a60] ;  /* 0x003a600001077983 */ /* 0x010ea20000300800 */
[----:B---3--:R-:W-:-:S05]  /*8cb90*/  IMAD.X R9, R17, 0x1, R12, P1 ;  /* 0x0000000111097824 */ /* 0x008fca00008e060c */
[----:B------:R1:W-:Y:S04]  /*8cba0*/  STL [R1+0x2124], R9 ;  /* 0x0021240901007387 */ /* 0x0003e80000100800 */
[----:B-1----:R-:W3:Y:S04]  /*8cbb0*/  LDL.LU.64 R8, [R1+0x3a58] ;  /* 0x003a580001087983 */ /* 0x002ee80000300a00 */
[----:B------:R1:W-:Y:S04]  /*8cbc0*/  STL.64 [R1+0x3a38], R12 ;  /* 0x003a380c01007387 */ /* 0x0003e80000100a00 */
[----:B-1----:R-:W4:Y:S01]  /*8cbd0*/  LDL.64 R12, [R1+0x2110] ;  /* 0x00211000010c7983 */ /* 0x002f220000100a00 */
[----:B------:R-:W-:Y:S01]  /*8cbe0*/  IMAD.X R29, R17, 0x1, R14, P2 ;  /* 0x00000001111d7824 */ /* 0x000fe200010e060e */
[----:B--2---:R-:W-:-:S02]  /*8cbf0*/  SHF.R.S32.HI R6, RZ, 0x1f, R7 ;  /* 0x0000001fff067819 */ /* 0x004fc40000011407 */
[C---:B---3--:R-:W-:Y:S01]  /*8cc00*/  IADD3 R2, P1, PT, R7.reuse, R9, RZ ;  /* 0x0000000907027210 */ /* 0x048fe20007f3e0ff */
[----:B----4-:R-:W-:Y:S04]  /*8cc10*/  STL [R1+0x3a44], R12 ;  /* 0x003a440c01007387 */ /* 0x010fe80000100800 */
[----:B------:R-:W-:Y:S04]  /*8cc20*/  STL [R1+0x8a0], R6 ;  /* 0x0008a00601007387 */ /* 0x000fe80000100800 */
[----:B------:R-:W-:Y:S04]  /*8cc30*/  STL.64 [R1+0x3a30], R20 ;  /* 0x003a301401007387 */ /* 0x000fe80000100a00 */
[----:B------:R1:W-:Y:S04]  /*8cc40*/  STL [R1+0x2108], R2 ;  /* 0x0021080201007387 */ /* 0x0003e80000100800 */
[----:B-1----:R-:W2:Y:S04]  /*8cc50*/  LDL.LU.64 R2, [R1+0x3a50] ;  /* 0x003a500001027983 */ /* 0x002ea80000300a00 */
[----:B------:R1:W-:Y:S04]  /*8cc60*/  STL.64 [R1+0x2118], R28 ;  /* 0x0021181c01007387 */ /* 0x0003e80000100a00 */
[----:B-1----:R-:W3:Y:S01]  /*8cc70*/  LDL.LU.64 R28, [R1+0x3a48] ;  /* 0x003a4800011c7983 */ /* 0x002ee20000300a00 */
[----:B------:R-:W-:Y:S01]  /*8cc80*/  IADD3 R12, P2, PT, R7, R11, RZ ;  /* 0x0000000b070c7210 */ /* 0x000fe20007f5e0ff */
[----:B------:R-:W-:-:S02]  /*8cc90*/  IMAD.X R13, R17, 0x1, R16, P4 ;  /* 0x00000001110d7824 */ /* 0x000fc400020e0610 */
[----:B---3--:R1:W-:Y:S04]  /*8cca0*/  STL.64 [R1+0x3a10], R28 ;  /* 0x003a101c01007387 */ /* 0x0083e80000100a00 */
[----:B-1----:R0:W3:Y:S04]  /*8ccb0*/  LDL.64 R28, [R1+0x2108] ;  /* 0x00210800011c7983 */ /* 0x0020e80000100a00 */
[----:B------:R1:W-:Y:S04]  /*8ccc0*/  STL [R1+0x2100], R12 ;  /* 0x0021000c01007387 */ /* 0x0003e80000100800 */
[----:B-1----:R0:W4:Y:S04]  /*8ccd0*/  LDL.LU R12, [R1+0x3a44] ;  /* 0x003a4400010c7983 */ /* 0x0021280000300800 */
[----:B------:R-:W2:Y:S04]  /*8cce0*/  LDL.LU R17, [R1+0x3a40] ;  /* 0x003a400001117983 */ /* 0x000ea80000300800 */
[----:B------:R4:W-:Y:S04]  /*8ccf0*/  STL [R1+0x2114], R13 ;  /* 0x0021140d01007387 */ /* 0x0009e80000100800 */
[----:B----4-:R-:W4:Y:S01]  /*8cd00*/  LDL.LU.64 R12, [R1+0x3a38] ;  /* 0x003a3800010c7983 */ /* 0x010f220000300a00 */
[----:B---3--:R-:W-:Y:S01]  /*8cd10*/  IMAD.X R29, R6, 0x1, R10, P1 ;  /* 0x00000001061d7824 */ /* 0x008fe200008e060a */
[----:B----4-:R-:W-:-:S05]  /*8cd20*/  IADD3 R20, P4, PT, R7, R13, RZ ;  /* 0x0000000d07147210 */ /* 0x010fca0007f9e0ff */
[----:B------:R1:W-:Y:S04]  /*8cd30*/  STL [R1+0x20f8], R20 ;  /* 0x0020f81401007387 */ /* 0x0003e80000100800 */
[----:B-1----:R-:W3:Y:S04]  /*8cd40*/  LDL.LU.64 R20, [R1+0x3a30] ;  /* 0x003a300001147983 */ /* 0x002ee80000300a00 */
[----:B------:R-:W4:Y:S04]  /*8cd50*/  LDL.LU R6, [R1+0x3a28] ;  /* 0x003a280001067983 */ /* 0x000f280000300800 */
[----:B------:R1:W-:Y:S04]  /*8cd60*/  STL.64 [R1+0x3a20], R10 ;  /* 0x003a200a01007387 */ /* 0x0003e80000100a00 */
[----:B-1----:R0:W4:Y:S04]  /*8cd70*/  LDL.64 R10, [R1+0x20f8] ;  /* 0x0020f800010a7983 */ /* 0x0021280000100a00 */
[----:B------:R1:W-:Y:S04]  /*8cd80*/  STL [R1+0x210c], R29 ;  /* 0x00210c1d01007387 */ /* 0x0003e80000100800 */
[----:B--2---:R-:W-:Y:S04]  /*8cd90*/  STL.64 [R1+0x3a18], R16 ;  /* 0x003a181001007387 */ /* 0x004fe80000100a00 */
[----:B-1----:R-:W2:Y:S04]  /*8cda0*/  LDL.LU R29, [R1+0x8a0] ;  /* 0x0008a000011d7983 */ /* 0x002ea80000300800 */
[----:B---3--:R1:W-:Y:S04]  /*8cdb0*/  STL.64 [R1+0x3a08], R20 ;  /* 0x003a081401007387 */ /* 0x0083e80000100a00 */
[----:B-1----:R0:W3:Y:S01]  /*8cdc0*/  LDL.64 R20, [R1+0x2100] ;  /* 0x0021000001147983 */ /* 0x0020e20000100a00 */
[----:B------:R-:W-:-:S02]  /*8cdd0*/  IADD3 R28, P1, PT, R7, R15, RZ ;  /* 0x0000000f071c7210 */ /* 0x000fc40007f3e0ff */
[----:B----4-:R-:W-:-:S05]  /*8cde0*/  SHF.R.S32.HI R7, RZ, 0x1f, R6 ;  /* 0x0000001fff077819 */ /* 0x010fca0000011406 */
[----:B------:R-:W-:Y:S01]  /*8cdf0*/  STL [R1+0x34c], R7 ;  /* 0x00034c0701007387 */ /* 0x000fe20000100800 */
[C---:B--2---:R-:W-:Y:S02]  /*8ce00*/  IMAD.X R11, R29.reuse, 0x1, R14, P4 ;  /* 0x000000011d0b7824 */ /* 0x044fe400020e060e */
[----:B---3--:R-:W-:-:S05]  /*8ce10*/  IMAD.X R21, R29, 0x1, R12, P2 ;  /* 0x000000011d157824 */ /* 0x008fca00010e060c */
[----:B------:R-:W-:Y:S04]  /*8ce20*/  STL [R1+0x2104], R21 ;  /* 0x0021041501007387 */ /* 0x000fe80000100800 */
[----:B------:R1:W-:Y:S04]  /*8ce30*/  STL [R1+0x20fc], R11 ;  /* 0x0020fc0b01007387 */ /* 0x0003e80000100800 */
[----:B-1----:R-:W2:Y:S02]  /*8ce40*/  LDL.LU.64 R10, [R1+0x3a20] ;  /* 0x003a2000010a7983 */ /* 0x002ea40000300a00 */
[----:B--2---:R-:W-:-:S05]  /*8ce50*/  IADD3 R16, P4, PT, R6, R11, RZ ;  /* 0x0000000b06107210 */ /* 0x004fca0007f9e0ff */
[----:B------:R1:W-:Y:S04]  /*8ce60*/  STL [R1+0x20e0], R16 ;  /* 0x0020e01001007387 */ /* 0x0003e80000100800 */
[----:B-1----:R-:W2:Y:S02]  /*8ce70*/  LDL.LU.64 R16, [R1+0x3a18] ;  /* 0x003a180001107983 */ /* 0x002ea40000300a00 */
[----:B--2---:R-:W-:-:S05]  /*8ce80*/  IMAD.X R29, R29, 0x1, R16, P1 ;  /* 0x000000011d1d7824 */ /* 0x004fca00008e0610 */
[----:B------:R1:W-:Y:S04]  /*8ce90*/  STL.64 [R1+0x20f0], R28 ;  /* 0x0020f01c01007387 */ /* 0x0003e80000100a00 */
[----:B-1----:R-:W2:Y:S01]  /*8cea0*/  LDL.LU.64 R28, [R1+0x3a10] ;  /* 0x003a1000011c7983 */ /* 0x002ea20000300a00 */
[----:B------:R-:W-:-:S05]  /*8ceb0*/  IADD3 R20, P2, PT, R6, R9, RZ ;  /* 0x0000000906147210 */ /* 0x000fca0007f5e0ff */
[----:B------:R-:W-:Y:S01]  /*8cec0*/  IMAD.X R21, R7, 0x1, R10, P2 ;  /* 0x0000000107157824 */ /* 0x000fe200010e060a */
[----:B--2---:R-:W-:Y:S04]  /*8ced0*/  STL.64 [R1+0x39f0], R28 ;  /* 0x0039f01c01007387 */ /* 0x004fe80000100a00 */
[----:B------:R1:W-:Y:S04]  /*8cee0*/  STL.64 [R1+0x3a00], R8 ;  /* 0x003a000801007387 */ /* 0x0003e80000100a00 */
[----:B-1----:R0:W2:Y:S04]  /*8cef0*/  LDL.64 R8, [R1+0x20e0] ;  /* 0x0020e00001087983 */ /* 0x0020a80000100a00 */
[----:B------:R-:W-:Y:S04]  /*8cf00*/  STL.64 [R1+0x39f8], R16 ;  /* 0x0039f81001007387 */ /* 0x000fe80000100a00 */
[----:B------:R1:W-:Y:S04]  /*8cf10*/  STL.64 [R1+0x20e8], R20 ;  /* 0x0020e81401007387 */ /* 0x0003e80000100a00 */
[----:B-1----:R-:W3:Y:S04]  /*8cf20*/  LDL.LU.64 R20, [R1+0x3a08] ;  /* 0x003a080001147983 */ /* 0x002ee80000300a00 */
[----:B---3--:R-:W-:Y:S04]  /*8cf30*/  STL.64 [R1+0x39e8], R20 ;  /* 0x0039e81401007387 */ /* 0x008fe80000100a00 */
[----:B------:R-:W2:Y:S04]  /*8cf40*/  LDL.LU R7, [R1+0x34c] ;  /* 0x00034c0001077983 */ /* 0x000ea80000300800 */
[----:B------:R1:W-:Y:S04]  /*8cf50*/  STL.64 [R1+0x39d8], R2 ;  /* 0x0039d80201007387 */ /* 0x0003e80000100a00 */
[----:B-1----:R-:W3:Y:S01]  /*8cf60*/  LDL.LU R2, [R1+0x344] ;  /* 0x0003440001027983 */ /* 0x002ee20000300800 */
[----:B--2---:R-:W-:-:S05]  /*8cf70*/  IMAD.X R9, R7, 0x1, R12, P4 ;  /* 0x0000000107097824 */ /* 0x004fca00020e060c */
[----:B------:R1:W-:Y:S01]  /*8cf80*/  STL [R1+0x20e4], R9 ;  /* 0x0020e40901007387 */ /* 0x0003e20000100800 */
[----:B---3--:R-:W-:-:S05]  /*8cf90*/  SHF.R.S32.HI R16, RZ, 0x1f, R2 ;  /* 0x0000001fff107819 */ /* 0x008fca0000011402 */
[----:B------:R2:W-:Y:S04]  /*8cfa0*/  STL [R1+0x348], R16 ;  /* 0x0003481001007387 */ /* 0x0005e80000100800 */
[----:B-1----:R-:W2:Y:S01]  /*8cfb0*/  LDL.LU.64 R8, [R1+0x3a00] ;  /* 0x003a000001087983 */ /* 0x002ea20000300a00 */
[----:B------:R-:W-:-:S05]  /*8cfc0*/  IADD3 R28, P1, PT, R6, R13, RZ ;  /* 0x0000000d061c7210 */ /* 0x000fca0007f3e0ff */
[----:B------:R-:W-:Y:S01]  /*8cfd0*/  IMAD.X R29, R7, 0x1, R14, P1 ;  /* 0x00000001071d7824 */ /* 0x000fe200008e060e */
[----:B------:R-:W-:Y:S02]  /*8cfe0*/  IADD3 R20, P1, PT, R2, R11, RZ ;  /* 0x0000000b02147210 */ /* 0x000fe40007f3e0ff */
[----:B------:R-:W-:Y:S02]  /*8cff0*/  IADD3 R6, P2, PT, R6, R15, RZ ;  /* 0x0000000f06067210 */ /* 0x000fe40007f5e0ff */
[----:B--2---:R-:W-:-:S05]  /*8d000*/  IADD3 R16, P4, PT, R2, R9, RZ ;  /* 0x0000000902107210 */ /* 0x004fca0007f9e0ff */
[----:B------:R1:W-:Y:S04]  /*8d010*/  STL [R1+0x20c8], R16 ;  /* 0x0020c81001007387 */ /* 0x0003e80000100800 */
[----:B-1----:R-:W2:Y:S04]  /*8d020*/  LDL.LU.64 R16, [R1+0x39f8] ;  /* 0x0039f80001107983 */ /* 0x002ea80000300a00 */
[----:B------:R1:W-:Y:S04]  /*8d030*/  STL.64 [R1+0x20d8], R28 ;  /* 0x0020d81c01007387 */ /* 0x0003e80000100a00 */
[----:B-1----:R-:W3:Y:S04]  /*8d040*/  LDL.LU.64 R28, [R1+0x39f0] ;  /* 0x0039f000011c7983 */ /* 0x002ee80000300a00 */
[----:B------:R1:W-:Y:S04]  /*8d050*/  STL.64 [R1+0x39e0], R14 ;  /* 0x0039e00e01007387 */ /* 0x0003e80000100a00 */
[----:B-1----:R0:W4:Y:S04]  /*8d060*/  LDL.64 R14, [R1+0x20c8] ;  /* 0x0020c800010e7983 */ /* 0x0021280000100a00 */
[----:B------:R1:W-:Y:S04]  /*8d070*/  STL [R1+0x39d0], R18 ;  /* 0x0039d01201007387 */ /* 0x0003e80000100800 */
[----:B-1----:R-:W4:Y:S04]  /*8d080*/  LDL.LU R18, [R1+0x348] ;  /* 0x0003480001127983 */ /* 0x002f280000300800 */
[----:B------:R1:W-:Y:S04]  /*8d090*/  STL [R1+0x20c0], R20 ;  /* 0x0020c01401007387 */ /* 0x0003e80000100800 */
[----:B-1----:R-:W3:Y:S01]  /*8d0a0*/  LDL.LU.64 R20, [R1+0x39e8] ;  /* 0x0039e80001147983 */ /* 0x002ee20000300a00 */
[----:B--2---:R-:W-:-:S02]  /*8d0b0*/  IMAD.X R7, R7, 0x1, R16, P2 ;  /* 0x0000000107077824 */ /* 0x004fc400010e0610 */
[----:B----4-:R-:W-:Y:S01]  /*8d0c0*/  IMAD.X R15, R18, 0x1, R10, P4 ;  /* 0x00000001120f7824 */ /* 0x010fe200020e060a */
[----:B---3--:R1:W-:Y:S04]  /*8d0d0*/  STL.64 [R1+0x39b0], R20 ;  /* 0x0039b01401007387 */ /* 0x0083e80000100a00 */
[----:B------:R-:W-:Y:S04]  /*8d0e0*/  STL.64 [R1+0x20d0], R6 ;  /* 0x0020d00601007387 */ /* 0x000fe80000100a00 */
[----:B-1----:R-:W2:Y:S04]  /*8d0f0*/  LDL.LU R20, [R1+0x340] ;  /* 0x0003400001147983 */ /* 0x002ea80000300800 */
[----:B------:R1:W-:Y:S04]  /*8d100*/  STL [R1+0x20cc], R15 ;  /* 0x0020cc0f01007387 */ /* 0x0003e80000100800 */
[----:B-1----:R-:W3:Y:S01]  /*8d110*/  LDL.LU.64 R14, [R1+0x39e0] ;  /* 0x0039e000010e7983 */ /* 0x002ee20000300a00 */
[----:B------:R-:W-:-:S02]  /*8d120*/  IADD3 R6, P2, PT, R2, R13, RZ ;  /* 0x0000000d02067210 */ /* 0x000fc40007f5e0ff */
[----:B---3--:R-:W-:-:S05]  /*8d130*/  IADD3 R2, P4, PT, R2, R15, RZ ;  /* 0x0000000f02027210 */ /* 0x008fca0007f9e0ff */
[----:B------:R1:W-:Y:S04]  /*8d140*/  STL [R1+0x20b0], R2 ;  /* 0x0020b00201007387 */ /* 0x0003e80000100800 */
[----:B-1----:R-:W3:Y:S01]  /*8d150*/  LDL.LU.64 R2, [R1+0x39d8] ;  /* 0x0039d80001027983 */ /* 0x002ee20000300a00 */
[----:B--2---:R-:W-:-:S03]  /*8d160*/  SHF.R.S32.HI R7, RZ, 0x1f, R20 ;  /* 0x0000001fff077819 */ /* 0x004fc60000011414 */
[----:B---3--:R1:W-:Y:S04]  /*8d170*/  STL.64 [R1+0x39b8], R2 ;  /* 0x0039b80201007387 */ /* 0x0083e80000100a00 */
[----:B-1----:R0:W2:Y:S04]  /*8d180*/  LDL.64 R2, [R1+0x20c0] ;  /* 0x0020c00001027983 */ /* 0x0020a80000100a00 */
[----:B------:R1:W-:Y:S04]  /*8d190*/  STL.64 [R1+0x39c8], R12 ;  /* 0x0039c80c01007387 */ /* 0x0003e80000100a00 */
[----:B------:R3:W-:Y:S01]  /*8d1a0*/  STL [R1+0x344], R7 ;  /* 0x0003440701007387 */ /* 0x0007e20000100800 */
[----:B--2---:R-:W-:-:S03]  /*8d1b0*/  IMAD.X R3, R18, 0x1, R12, P1 ;  /* 0x0000000112037824 */ /* 0x004fc600008e060c */
[----:B-1----:R0:W2:Y:S01]  /*8d1c0*/  LDL.64 R12, [R1+0x20b0] ;  /* 0x0020b000010c7983 */ /* 0x0020a20000100a00 */
[----:B---3--:R-:W-:-:S03]  /*8d1d0*/  IMAD.X R7, R18, 0x1, R14, P2 ;  /* 0x0000000112077824 */ /* 0x008fc600010e060e */
[----:B------:R-:W-:Y:S04]  /*8d1e0*/  STL [R1+0x20c4], R3 ;  /* 0x0020c40301007387 */ /* 0x000fe80000100800 */
[----:B------:R-:W-:Y:S04]  /*8d1f0*/  STL.64 [R1+0x39c0], R22 ;  /* 0x0039c01601007387 */ /* 0x000fe80000100a00 */
[----:B------:R-:W-:Y:S01]  /*8d200*/  STL.64 [R1+0x20b8], R6 ;  /* 0x0020b80601007387 */ /* 0x000fe20000100a00 */
[----:B--2---:R-:W-:-:S03]  /*8d210*/  IMAD.X R13, R18, 0x1, R16, P4 ;  /* 0x00000001120d7824 */ /* 0x004fc600020e0610 */
[----:B------:R-:W2:Y:S04]  /*8d220*/  LDL.LU R18, [R1+0x39d0] ;  /* 0x0039d00001127983 */ /* 0x000ea80000300800 */
[----:B------:R1:W-:Y:S04]  /*8d230*/  STL [R1+0x20b4], R13 ;  /* 0x0020b40d01007387 */ /* 0x0003e80000100800 */
[----:B-1----:R-:W3:Y:S01]  /*8d240*/  LDL.LU.64 R12, [R1+0x39c8] ;  /* 0x0039c800010c7983 */ /* 0x002ee20000300a00 */
[----:B------:R-:W-:Y:S02]  /*8d250*/  IADD3 R2, P1, PT, R20, R9, RZ ;  /* 0x0000000914027210 */ /* 0x000fe40007f3e0ff */
[----:B------:R-:W-:-:S02]  /*8d260*/  SHF.R.S32.HI R3, RZ, 0x1f, R20 ;  /* 0x0000001fff037819 */ /* 0x000fc40000011414 */
[----:B------:R-:W-:-:S03]  /*8d270*/  IADD3 R6, P2, PT, R20, R11, RZ ;  /* 0x0000000b14067210 */ /* 0x000fc60007f5e0ff */
[----:B------:R-:W-:Y:S01]  /*8d280*/  IMAD.X R3, R3, 0x1, R10, P1 ;  /* 0x0000000103037824 */ /* 0x000fe200008e060a */
[C---:B---3--:R-:W-:Y:S02]  /*8d290*/  IADD3 R22, P4, PT, R20.reuse, R13, RZ ;  /* 0x0000000d14167210 */ /* 0x048fe40007f9e0ff */
[----:B------:R-:W-:-:S03]  /*8d2a0*/  IADD3 R20, P1, PT, R20, R15, RZ ;  /* 0x0000000f14147210 */ /* 0x000fc60007f3e0ff */
[----:B------:R1:W-:Y:S04]  /*8d2b0*/  STL [R1+0x2098], R22 ;  /* 0x0020981601007387 */ /* 0x0003e80000100800 */
[----:B-1----:R-:W3:Y:S04]  /*8d2c0*/  LDL.LU.64 R22, [R1+0x39c0] ;  /* 0x0039c00001167983 */ /* 0x002ee80000300a00 */
[----:B------:R1:W-:Y:S04]  /*8d2d0*/  STL.64 [R1+0x20a8], R2 ;  /* 0x0020a80201007387 */ /* 0x0003e80000100a00 */
[----:B-1----:R-:W4:Y:S04]  /*8d2e0*/  LDL.LU.64 R2, [R1+0x39b8] ;  /* 0x0039b80001027983 */ /* 0x002f280000300a00 */
[----:B------:R1:W-:Y:S04]  /*8d2f0*/  STL [R1+0x2090], R20 ;  /* 0x0020901401007387 */ /* 0x0003e80000100800 */
[----:B-1----:R-:W3:Y:S04]  /*8d300*/  LDL.LU.64 R20, [R1+0x39b0] ;  /* 0x0039b00001147983 */ /* 0x002ee80000300a00 */
[----:B--2---:R1:W-:Y:S04]  /*8d310*/  STL [R1+0x39a8], R18 ;  /* 0x0039a81201007387 */ /* 0x0043e80000100800 */
[----:B-1----:R-:W2:Y:S01]  /*8d320*/  LDL.LU R18, [R1+0x344] ;  /* 0x0003440001127983 */ /* 0x002ea20000300800 */
[----:B---3--:R-:W-:-:S05]  /*8d330*/  SHF.R.S32.HI R7, RZ, 0x1f, R20 ;  /* 0x0000001fff077819 */ /* 0x008fca0000011414 */
[----:B------:R2:W-:Y:S02]  /*8d340*/  STL [R1+0x340], R7 ;  /* 0x0003400701007387 */ /* 0x0005e40000100800 */
[----:B--2---:R-:W-:-:S05]  /*8d350*/  IMAD.X R7, R18, 0x1, R12, P2 ;  /* 0x0000000112077824 */ /* 0x004fca00010e060c */
[----:B------:R-:W-:Y:S04]  /*8d360*/  STL.64 [R1+0x20a0], R6 ;  /* 0x0020a00601007387 */ /* 0x000fe80000100a00 */
[----:B----4-:R1:W-:Y:S04]  /*8d370*/  STL.64 [R1+0x39a0], R2 ;  /* 0x0039a00201007387 */ /* 0x0103e80000100a00 */
[----:B-1----:R0:W2:Y:S04]  /*8d380*/  LDL.64 R2, [R1+0x2098] ;  /* 0x0020980001027983 */ /* 0x0020a80000100a00 */
[----:B------:R1:W-:Y:S04]  /*8d390*/  STL.64 [R1+0x3998], R28 ;  /* 0x0039981c01007387 */ /* 0x0003e80000100a00 */
[----:B-1----:R0:W3:Y:S01]  /*8d3a0*/  LDL.64 R28, [R1+0x2090] ;  /* 0x00209000011c7983 */ /* 0x0020e20000100a00 */
[----:B------:R-:W-:-:S02]  /*8d3b0*/  IADD3 R6, P2, PT, R20, R9, RZ ;  /* 0x0000000914067210 */ /* 0x000fc40007f5e0ff */
[----:B------:R-:W-:-:S05]  /*8d3c0*/  SHF.R.S32.HI R7, RZ, 0x1f, R20 ;  /* 0x0000001fff077819 */ /* 0x000fca0000011414 */
[----:B------:R-:W-:Y:S02]  /*8d3d0*/  IMAD.X R7, R7, 0x1, R10, P2 ;  /* 0x0000000107077824 */ /* 0x000fe400010e060a */
[----:B--2---:R-:W-:-:S05]  /*8d3e0*/  IMAD.X R3, R18, 0x1, R14, P4 ;  /* 0x0000000112037824 */ /* 0x004fca00020e060e */
[----:B------:R-:W-:Y:S01]  /*8d3f0*/  STL [R1+0x209c], R3 ;  /* 0x00209c0301007387 */ /* 0x000fe20000100800 */
[----:B---3--:R-:W-:-:S03]  /*8d400*/  IMAD.X R29, R18, 0x1, R16, P1 ;  /* 0x00000001121d7824 */ /* 0x008fc600008e0610 */
[----:B------:R-:W2:Y:S04]  /*8d410*/  LDL.LU R18, [R1+0x39a8] ;  /* 0x0039a80001127983 */ /* 0x000ea80000300800 */
[----:B------:R1:W-:Y:S04]  /*8d420*/  STL.64 [R1+0x3990], R4 ;  /* 0x0039900401007387 */ /* 0x0003e80000100a00 */
[----:B------:R-:W-:Y:S04]  /*8d430*/  STL [R1+0x2094], R29 ;  /* 0x0020941d01007387 */ /* 0x000fe80000100800 */
[----:B-1----:R-:W3:Y:S04]  /*8d440*/  LDL R4, [R1+0x338] ;  /* 0x0003380001047983 */ /* 0x002ee80000100800 */
[----:B------:R1:W-:Y:S04]  /*8d450*/  STL.64 [R1+0x2088], R6 ;  /* 0x0020880601007387 */ /* 0x0003e80000100a00 */
[----:B-1----:R-:W4:Y:S01]  /*8d460*/  LDL.LU R7, [R1+0x340] ;  /* 0x0003400001077983 */ /* 0x002f220000300800 */
[----:B------:R-:W-:-:S02]  /*8d470*/  IADD3 R2, P4, PT, R20, R11, RZ ;  /* 0x0000000b14027210 */ /* 0x000fc40007f9e0ff */
[----:B------:R-:W-:-:S03]  /*8d480*/  IADD3 R28, P1, PT, R20, R13, RZ ;  /* 0x0000000d141c7210 */ /* 0x000fc60007f3e0ff */
[----:B----4-:R-:W-:-:S05]  /*8d490*/  IMAD.X R3, R7, 0x1, R12, P4 ;  /* 0x0000000107037824 */ /* 0x010fca00020e060c */
[----:B------:R1:W-:Y:S04]  /*8d4a0*/  STL.64 [R1+0x2080], R2 ;  /* 0x0020800201007387 */ /* 0x0003e80000100a00 */
[----:B-1----:R-:W4:Y:S01]  /*8d4b0*/  LDL.LU.64 R2, [R1+0x39a0] ;  /* 0x0039a00001027983 */ /* 0x002f220000300a00 */
[----:B------:R-:W-:-:S03]  /*8d4c0*/  IMAD.X R29, R7, 0x1, R14, P1 ;  /* 0x00000001071d7824 */ /* 0x000fc600008e060e */
[----:B----4-:R-:W-:Y:S04]  /*8d4d0*/  STL.64 [R1+0x3988], R2 ;  /* 0x0039880201007387 */ /* 0x010fe80000100a00 */
[----:B------:R1:W-:Y:S04]  /*8d4e0*/  STL.64 [R1+0x2078], R28 ;  /* 0x0020781c01007387 */ /* 0x0003e80000100a00 */
[----:B-1----:R-:W4:Y:S01]  /*8d4f0*/  LDL.LU.64 R28, [R1+0x3998] ;  /* 0x00399800011c7983 */ /* 0x002f220000300a00 */
[----:B------:R-:W-:-:S03]  /*8d500*/  IADD3 R6, P2, PT, R20, R15, RZ ;  /* 0x0000000f14067210 */ /* 0x000fc60007f5e0ff */
[----:B----4-:R1:W-:Y:S04]  /*8d510*/  STL.64 [R1+0x3980], R28 ;  /* 0x0039801c01007387 */ /* 0x0103e80000100a00 */
[----:B-1----:R-:W4:Y:S01]  /*8d520*/  LDL.LU R28, [R1+0x338] ;  /* 0x00033800011c7983 */ /* 0x002f220000300800 */
[----:B---3--:R-:W-:Y:S02]  /*8d530*/  SHF.R.S32.HI R20, RZ, 0x1f, R4 ;  /* 0x0000001fff147819 */ /* 0x008fe40000011404 */
[----:B------:R-:W-:Y:S01]  /*8d540*/  IADD3 R2, P4, PT, R4, R9, RZ ;  /* 0x0000000904027210 */ /* 0x000fe20007f9e0ff */
[----:B------:R-:W-:-:S04]  /*8d550*/  IMAD.X R7, R7, 0x1, R16, P2 ;  /* 0x0000000107077824 */ /* 0x000fc800010e0610 */
[----:B------:R-:W-:Y:S01]  /*8d560*/  IMAD.X R3, R20, 0x1, R10, P4 ;  /* 0x0000000114037824 */ /* 0x000fe200020e060a */
[----:B----4-:R-:W-:-:S05]  /*8d570*/  IADD3 R4, P1, PT, R28, R11, RZ ;  /* 0x0000000b1c047210 */ /* 0x010fca0007f3e0ff */
[----:B------:R1:W-:Y:S04]  /*8d580*/  STL [R1+0x2060], R4 ;  /* 0x0020600401007387 */ /* 0x0003e80000100800 */
[----:B-1----:R-:W3:Y:S04]  /*8d590*/  LDL.LU.64 R4, [R1+0x3990] ;  /* 0x0039900001047983 */ /* 0x002ee80000300a00 */
[----:B------:R-:W-:Y:S04]  /*8d5a0*/  STL.64 [R1+0x2070], R6 ;  /* 0x0020700601007387 */ /* 0x000fe80000100a00 */
[----:B------:R1:W-:Y:S04]  /*8d5b0*/  STL.64 [R1+0x2068], R2 ;  /* 0x0020680201007387 */ /* 0x0003e80000100a00 */
[----:B-1----:R-:W4:Y:S01]  /*8d5c0*/  LDL.LU.64 R2, [R1+0x3988] ;  /* 0x0039880001027983 */ /* 0x002f220000300a00 */
[----:B------:R-:W-:-:S02]  /*8d5d0*/  IADD3 R6, P2, PT, R28, R13, RZ ;  /* 0x0000000d1c067210 */ /* 0x000fc40007f5e0ff */
[----:B------:R-:W-:Y:S01]  /*8d5e0*/  IADD3 R28, P4, PT, R28, R15, RZ ;  /* 0x0000000f1c1c7210 */ /* 0x000fe20007f9e0ff */
[----:B---3--:R1:W-:Y:S04]  /*8d5f0*/  STL.64 [R1+0x3970], R4 ;  /* 0x0039700401007387 */ /* 0x0083e80000100a00 */
[----:B------:R3:W-:Y:S04]  /*8d600*/  STL [R1+0x3978], R5 ;  /* 0x0039780501007387 */ /* 0x0007e80000100800 */
[----:B------:R0:W-:Y:S01]  /*8d610*/  STL [R1+0x2048], R28 ;  /* 0x0020481c01007387 */ /* 0x0001e20000100800 */
[----:B-1----:R-:W-:-:S02]  /*8d620*/  IMAD.MOV.U32 R4, RZ, RZ, R28 ;  /* 0x000000ffff047224 */ /* 0x002fc400078e001c */
[----:B---3--:R-:W-:Y:S02]  /*8d630*/  IMAD.MOV.U32 R5, RZ, RZ, R29 ;  /* 0x000000ffff057224 */ /* 0x008fe400078e001d */
[----:B0-----:R-:W3:Y:S04]  /*8d640*/  LDL.LU.64 R28, [R1+0x3980] ;  /* 0x00398000011c7983 */ /* 0x001ee80000300a00 */
[----:B--2---:R0:W-:Y:S04]  /*8d650*/  STL [R1+0x3960], R18 ;  /* 0x0039601201007387 */ /* 0x0041e80000100800 */
[----:B0-----:R-:W2:Y:S04]  /*8d660*/  LDL.LU R18, [R1+0x334] ;  /* 0x0003340001127983 */ /* 0x001ea80000300800 */
[----:B----4-:R0:W-:Y:S04]  /*8d670*/  STL.64 [R1+0x3968], R2 ;  /* 0x0039680201007387 */ /* 0x0101e80000100a00 */
[----:B0-----:R0:W4:Y:S01]  /*8d680*/  LDL.64 R2, [R1+0x2060] ;  /* 0x0020600001027983 */ /* 0x0011220000100a00 */
[----:B------:R-:W-:-:S04]  /*8d690*/  IMAD.MOV.U32 R5, RZ, RZ, R20 ;  /* 0x000000ffff057224 */ /* 0x000fc800078e0014 */
[C---:B------:R-:W-:Y:S02]  /*8d6a0*/  IMAD.X R7, R5.reuse, 0x1, R14, P2 ;  /* 0x0000000105077824 */ /* 0x040fe400010e060e */
[C---:B----4-:R-:W-:Y:S02]  /*8d6b0*/  IMAD.X R3, R5.reuse, 0x1, R12, P1 ;  /* 0x0000000105037824 */ /* 0x050fe400008e060c */
[----:B------:R-:W-:-:S03]  /*8d6c0*/  IMAD.X R5, R5, 0x1, R16, P4 ;  /* 0x0000000105057824 */ /* 0x000fc600020e0610 */
[----:B------:R-:W-:Y:S04]  /*8d6d0*/  STL [R1+0x2064], R3 ;  /* 0x0020640301007387 */ /* 0x000fe80000100800 */
[----:B------:R1:W-:Y:S04]  /*8d6e0*/  STL.64 [R1+0x2058], R6 ;  /* 0x0020580601007387 */ /* 0x0003e80000100a00 */
[----:B-1----:R-:W4:Y:S04]  /*8d6f0*/  LDL R7, [R1+0x330] ;  /* 0x0003300001077983 */ /* 0x002f280000100800 */
[----:B------:R1:W-:Y:S04]  /*8d700*/  STL [R1+0x204c], R5 ;  /* 0x00204c0501007387 */ /* 0x0003e80000100800 */
[----:B-1----:R0:W3:Y:S01]  /*8d710*/  LDL.LU R5, [R1+0x3978] ;  /* 0x0039780001057983 */ /* 0x0020e20000300800 */
[----:B--2---:R-:W-:-:S02]  /*8d720*/  SHF.R.S32.HI R20, RZ, 0x1f, R18 ;  /* 0x0000001fff147819 */ /* 0x004fc40000011412 */
[C---:B------:R-:W-:Y:S02]  /*8d730*/  IADD3 R2, P1, PT, R18.reuse, R9, RZ ;  /* 0x0000000912027210 */ /* 0x040fe40007f3e0ff */
[----:B------:R-:W-:-:S03]  /*8d740*/  IADD3 R4, P4, PT, R18, R13, RZ ;  /* 0x0000000d12047210 */ /* 0x000fc60007f9e0ff */
[----:B------:R-:W-:Y:S02]  /*8d750*/  IMAD.X R3, R20, 0x1, R10, P1 ;  /* 0x0000000114037824 */ /* 0x000fe400008e060a */
[----:B------:R3:W-:Y:S01]  /*8d760*/  STL [R1+0x2030], R4 ;  /* 0x0020300401007387 */ /* 0x0007e20000100800 */
[----:B------:R-:W-:-:S03]  /*8d770*/  IADD3 R6, P2, PT, R18, R11, RZ ;  /* 0x0000000b12067210 */ /* 0x000fc60007f5e0ff */
[----:B---3--:R-:W2:Y:S04]  /*8d780*/  LDL.LU.64 R4, [R1+0x3970] ;  /* 0x0039700001047983 */ /* 0x008ea80000300a00 */
[----:B------:R1:W-:Y:S04]  /*8d790*/  STL.64 [R1+0x2040], R2 ;  /* 0x0020400201007387 */ /* 0x0003e80000100a00 */
[----:B-1----:R-:W3:Y:S04]  /*8d7a0*/  LDL.LU.64 R2, [R1+0x3968] ;  /* 0x0039680001027983 */ /* 0x002ee80000300a00 */
[----:B------:R1:W-:Y:S02]  /*8d7b0*/  STL.64 [R1+0x3958], R10 ;  /* 0x0039580a01007387 */ /* 0x0003e40000100a00 */
[----:B-1----:R-:W-:-:S02]  /*8d7c0*/  IADD3 R10, P1, PT, R18, R15, RZ ;  /* 0x0000000f120a7210 */ /* 0x002fc40007f3e0ff */
[----:B------:R-:W2:Y:S01]  /*8d7d0*/  LDL.LU R18, [R1+0x3960] ;  /* 0x0039600001127983 */ /* 0x000ea20000300800 */
[----:B----4-:R-:W-:-:S03]  /*8d7e0*/  SHF.R.S32.HI R7, RZ, 0x1f, R7 ;  /* 0x0000001fff077819 */ /* 0x010fc60000011407 */
[----:B------:R1:W-:Y:S04]  /*8d7f0*/  STL [R1+0x2028], R10 ;  /* 0x0020280a01007387 */ /* 0x0003e80000100800 */
[----:B-1----:R0:W4:Y:S04]  /*8d800*/  LDL.64 R10, [R1+0x2030] ;  /* 0x00203000010a7983 */ /* 0x0021280000100a00 */
[----:B------:R1:W-:Y:S02]  /*8d810*/  STL [R1+0x334], R7 ;  /* 0x0003340701007387 */ /* 0x0003e40000100800 */
[----:B-1----:R-:W-:-:S05]  /*8d820*/  IMAD.X R7, R20, 0x1, R12, P2 ;  /* 0x0000000114077824 */ /* 0x002fca00010e060c */
[----:B------:R1:W-:Y:S04]  /*8d830*/  STL.64 [R1+0x2038], R6 ;  /* 0x0020380601007387 */ /* 0x0003e80000100a00 */
[----:B-1----:R-:W4:Y:S04]  /*8d840*/  LDL R7, [R1+0x32c] ;  /* 0x00032c0001077983 */ /* 0x002f280000100800 */
[----:B--2---:R-:W-:Y:S04]  /*8d850*/  STL.64 [R1+0x3950], R18 ;  /* 0x0039501201007387 */ /* 0x004fe80000100a00 */
[----:B------:R-:W-:Y:S04]  /*8d860*/  STL.64 [R1+0x3940], R28 ;  /* 0x0039401c01007387 */ /* 0x000fe80000100a00 */
[----:B---3--:R1:W-:Y:S04]  /*8d870*/  STL.64 [R1+0x3930], R2 ;  /* 0x0039300201007387 */ /* 0x0083e80000100a00 */
[----:B-1----:R0:W2:Y:S04]  /*8d880*/  LDL.64 R2, [R1+0x2028] ;  /* 0x0020280001027983 */ /* 0x0020a80000100a00 */
[----:B------:R1:W-:Y:S04]  /*8d890*/  STL [R1+0x394c], R25 ;  /* 0x00394c1901007387 */ /* 0x0003e80000100800 */
[----:B-1----:R-:W3:Y:S04]  /*8d8a0*/  LDL.LU R25, [R1+0x330] ;  /* 0x0003300001197983 */ /* 0x002ee80000300800 */
[----:B------:R-:W2:Y:S01]  /*8d8b0*/  LDL.LU R6, [R1+0x328] ;  /* 0x0003280001067983 */ /* 0x000ea20000300800 */
[----:B----4-:R-:W-:-:S03]  /*8d8c0*/  IMAD.X R11, R20, 0x1, R14, P4 ;  /* 0x00000001140b7824 */ /* 0x010fc600020e060e */
[----:B--2---:R1:W-:Y:S04]  /*8d8d0*/  STL [R1+0x3920], R6 ;  /* 0x0039200601007387 */ /* 0x0043e80000100800 */
[----:B-1----:R-:W2:Y:S04]  /*8d8e0*/  LDL.LU R6, [R1+0x334] ;  /* 0x0003340001067983 */ /* 0x002ea80000300800 */
[----:B------:R1:W-:Y:S04]  /*8d8f0*/  STL [R1+0x2034], R11 ;  /* 0x0020340b01007387 */ /* 0x0003e80000100800 */
[----:B-1----:R-:W4:Y:S01]  /*8d900*/  LDL.LU.64 R10, [R1+0x3958] ;  /* 0x00395800010a7983 */ /* 0x002f220000300a00 */
[C---:B---3--:R-:W-:Y:S01]  /*8d910*/  IADD3 R18, P2, PT, R25.reuse, R9, RZ ;  /* 0x0000000919127210 */ /* 0x048fe20007f5e0ff */
[----:B------:R-:W-:Y:S01]  /*8d920*/  IMAD.X R3, R20, 0x1, R16, P1 ;  /* 0x0000000114037824 */ /* 0x000fe200008e0610 */
[----:B------:R-:W-:-:S02]  /*8d930*/  IADD3 R2, P1, PT, R25, R13, RZ ;  /* 0x0000000d19027210 */ /* 0x000fc40007f3e0ff */
[----:B----4-:R-:W-:Y:S01]  /*8d940*/  IADD3 R28, P4, PT, R25, R11, RZ ;  /* 0x0000000b191c7210 */ /* 0x010fe20007f9e0ff */
[----:B--2---:R-:W-:-:S04]  /*8d950*/  IMAD.X R19, R6, 0x1, R10, P2 ;  /* 0x0000000106137824 */ /* 0x004fc800010e060a */
[----:B------:R1:W-:Y:S04]  /*8d960*/  STL [R1+0x3948], R28 ;  /* 0x0039481c01007387 */ /* 0x0003e80000100800 */
[----:B------:R-:W-:Y:S04]  /*8d970*/  STL [R1+0x202c], R3 ;  /* 0x00202c0301007387 */ /* 0x000fe80000100800 */
[----:B------:R-:W-:Y:S04]  /*8d980*/  STL.64 [R1+0x3938], R4 ;  /* 0x0039380401007387 */ /* 0x000fe80000100a00 */
[----:B------:R2:W-:Y:S01]  /*8d990*/  STL.64 [R1+0x2020], R18 ;  /* 0x0020201201007387 */ /* 0x0005e20000100a00 */
[----:B-1----:R-:W-:-:S03]  /*8d9a0*/  IADD3 R28, P2, PT, R25, R15, RZ ;  /* 0x0000000f191c7210 */ /* 0x002fc60007f5e0ff */
[----:B--2---:R-:W2:Y:S04]  /*8d9b0*/  LDL.LU.64 R18, [R1+0x3950] ;  /* 0x0039500001127983 */ /* 0x004ea80000300a00 */
[----:B------:R-:W-:Y:S04]  /*8d9c0*/  STL.64 [R1+0x3928], R22 ;  /* 0x0039281601007387 */ /* 0x000fe80000100a00 */
[----:B------:R-:W3:Y:S04]  /*8d9d0*/  LDL.LU R20, [R1+0x324] ;  /* 0x0003240001147983 */ /* 0x000ee80000300800 */
[----:B------:R-:W4:Y:S04]  /*8d9e0*/  LDL.LU R25, [R1+0x394c] ;  /* 0x00394c0001197983 */ /* 0x000f280000300800 */
[----:B------:R1:W-:Y:S04]  /*8d9f0*/  STL [R1+0x2000], R28 ;  /* 0x0020001c01007387 */ /* 0x0003e80000100800 */
[----:B-1----:R-:W2:Y:S01]  /*8da00*/  LDL.LU R28, [R1+0x3948] ;  /* 0x00394800011c7983 */ /* 0x002ea20000300800 */
[----:B------:R-:W-:Y:S01]  /*8da10*/  IMAD.X R29, R6, 0x1, R12, P4 ;  /* 0x00000001061d7824 */ /* 0x000fe200020e060c */
[----:B------:R-:W-:-:S02]  /*8da20*/  SHF.R.S32.HI R3, RZ, 0x1f, R7 ;  /* 0x0000001fff037819 */ /* 0x000fc40000011407 */
[----:B------:R-:W-:Y:S02]  /*8da30*/  IADD3 R4, P4, PT, R7, R9, RZ ;  /* 0x0000000907047210 */ /* 0x000fe40007f9e0ff */
[----:B--2---:R-:W-:Y:S04]  /*8da40*/  STL.64 [R1+0x2018], R28 ;  /* 0x0020181c01007387 */ /* 0x004fe80000100a00 */
[----:B------:R1:W-:Y:S02]  /*8da50*/  STL [R1+0x330], R3 ;  /* 0x0003300301007387 */ /* 0x0003e40000100800 */
[C---:B-1----:R-:W-:Y:S02]  /*8da60*/  IMAD.X R3, R6.reuse, 0x1, R14, P1 ;  /* 0x0000000106037824 */ /* 0x042fe400008e060e */
[----:B------:R-:W2:Y:S04]  /*8da70*/  LDL.LU.64 R28, [R1+0x3940] ;  /* 0x00394000011c7983 */ /* 0x000ea80000300a00 */
[----:B------:R1:W-:Y:S04]  /*8da80*/  STL [R1+0x1ff8], R4 ;  /* 0x001ff80401007387 */ /* 0x0003e80000100800 */
[----:B-1----:R-:W2:Y:S04]  /*8da90*/  LDL.LU.64 R4, [R1+0x3938] ;  /* 0x0039380001047983 */ /* 0x002ea80000300a00 */
[----:B------:R1:W-:Y:S04]  /*8daa0*/  STL.64 [R1+0x2010], R2 ;  /* 0x0020100201007387 */ /* 0x0003e80000100a00 */
[----:B-1----:R-:W2:Y:S04]  /*8dab0*/  LDL.LU.64 R2, [R1+0x3930] ;  /* 0x0039300001027983 */ /* 0x002ea80000300a00 */
[----:B--2---:R1:W-:Y:S04]  /*8dac0*/  STL.64 [R1+0x3918], R2 ;  /* 0x0039180201007387 */ /* 0x0043e80000100a00 */
[----:B-1----:R0:W2:Y:S04]  /*8dad0*/  LDL.64 R2, [R1+0x2000] ;  /* 0x0020000001027983 */ /* 0x0020a80000100a00 */
[----:B------:R-:W2:Y:S04]  /*8dae0*/  LDL.LU R7, [R1+0x320] ;  /* 0x0003200001077983 */ /* 0x000ea80000300800 */
[----:B--2---:R1:W-:Y:S04]  /*8daf0*/  STL [R1+0x38e0], R7 ;  /* 0x0038e00701007387 */ /* 0x0043e80000100800 */
[----:B-1----:R-:W2:Y:S01]  /*8db00*/  LDL.LU R7, [R1+0x32c] ;  /* 0x00032c0001077983 */ /* 0x002ea20000300800 */
[----:B------:R-:W-:Y:S01]  /*8db10*/  IMAD.X R3, R6, 0x1, R16, P2 ;  /* 0x0000000106037824 */ /* 0x000fe200010e0610 */
[----:B--2---:R-:W-:-:S05]  /*8db20*/  IADD3 R22, P1, PT, R7, R11, RZ ;  /* 0x0000000b07167210 */ /* 0x004fca0007f3e0ff */
[----:B------:R1:W-:Y:S04]  /*8db30*/  STL [R1+0x1ff0], R22 ;  /* 0x001ff01601007387 */ /* 0x0003e80000100800 */
[----:B-1----:R-:W2:Y:S04]  /*8db40*/  LDL.LU.64 R22, [R1+0x3928] ;  /* 0x0039280001167983 */ /* 0x002ea80000300a00 */
[----:B------:R-:W2:Y:S04]  /*8db50*/  LDL.LU R6, [R1+0x3920] ;  /* 0x0039200001067983 */ /* 0x000ea80000300800 */
[----:B------:R-:W-:Y:S04]  /*8db60*/  STL [R1+0x2004], R3 ;  /* 0x0020040301007387 */ /* 0x000fe80000100800 */
[----:B---3--:R1:W-:Y:S04]  /*8db70*/  STL.64 [R1+0x3910], R20 ;  /* 0x0039101401007387 */ /* 0x0083e80000100a00 */
[----:B-1----:R0:W3:Y:S04]  /*8db80*/  LDL.64 R20, [R1+0x1ff8] ;  /* 0x001ff80001147983 */ /* 0x0020e80000100a00 */
[----:B------:R-:W-:Y:S04]  /*8db90*/  STL.64 [R1+0x38f8], R26 ;  /* 0x0038f81a01007387 */ /* 0x000fe80000100a00 */
[----:B------:R1:W-:Y:S04]  /*8dba0*/  STL [R1+0x3900], R27 ;  /* 0x0039001b01007387 */ /* 0x0003e80000100800 */
[----:B-1----:R0:W2:Y:S04]  /*8dbb0*/  LDL.64 R26, [R1+0x1ff0] ;  /* 0x001ff000011a7983 */ /* 0x0020a80000100a00 */
[----:B------:R1:W-:Y:S04]  /*8dbc0*/  STL.64 [R1+0x3908], R28 ;  /* 0x0039081c01007387 */ /* 0x0003e80000100a00 */
[----:B-1----:R-:W3:Y:S01]  /*8dbd0*/  LDL.LU R28, [R1+0x330] ;  /* 0x00033000011c7983 */ /* 0x002ee20000300800 */
[----:B------:R-:W-:Y:S01]  /*8dbe0*/  IADD3 R2, P2, PT, R7, R13, RZ ;  /* 0x0000000d07027210 */ /* 0x000fe20007f5e0ff */
[----:B---3--:R-:W-:-:S02]  /*8dbf0*/  IMAD.X R21, R28, 0x1, R10, P4 ;  /* 0x000000011c157824 */ /* 0x008fc400020e060a */
[C---:B--2---:R-:W-:Y:S02]  /*8dc00*/  IMAD.X R27, R28.reuse, 0x1, R12, P1 ;  /* 0x000000011c1b7824 */ /* 0x044fe400008e060c */
[----:B------:R-:W-:Y:S01]  /*8dc10*/  IMAD.X R3, R28, 0x1, R14, P2 ;  /* 0x000000011c037824 */ /* 0x000fe200010e060e */
[----:B------:R-:W-:Y:S04]  /*8dc20*/  STL [R1+0x1ffc], R21 ;  /* 0x001ffc1501007387 */ /* 0x000fe80000100800 */
[----:B------:R-:W-:Y:S04]  /*8dc30*/  STL [R1+0x1ff4], R27 ;  /* 0x001ff41b01007387 */ /* 0x000fe80000100800 */
[----:B------:R1:W-:Y:S04]  /*8dc40*/  STL.64 [R1+0x1fe8], R2 ;  /* 0x001fe80201007387 */ /* 0x0003e80000100a00 */
[----:B-1----:R-:W2:Y:S01]  /*8dc50*/  LDL.LU.64 R2, [R1+0x3918] ;  /* 0x0039180001027983 */ /* 0x002ea20000300a00 */
[----:B------:R-:W-:-:S02]  /*8dc60*/  IADD3 R20, P4, PT, R7, R15, RZ ;  /* 0x0000000f07147210 */ /* 0x000fc40007f9e0ff */
[----:B------:R-:W-:Y:S02]  /*8dc70*/  SHF.R.S32.HI R7, RZ, 0x1f, R6 ;  /* 0x0000001fff077819 */ /* 0x000fe40000011406 */
[----:B------:R-:W-:Y:S01]  /*8dc80*/  IADD3 R26, P1, PT, R6, R9, RZ ;  /* 0x00000009061a7210 */ /* 0x000fe20007f3e0ff */
[----:B------:R-:W-:Y:S01]  /*8dc90*/  IMAD.X R21, R28, 0x1, R16, P4 ;  /* 0x000000011c157824 */ /* 0x000fe200020e0610 */
[----:B------:R-:W-:-:S03]  /*8dca0*/  IADD3 R28, P4, PT, R6, R13, RZ ;  /* 0x0000000d061c7210 */ /* 0x000fc60007f9e0ff */
[----:B------:R-:W-:Y:S01]  /*8dcb0*/  IMAD.X R27, R7, 0x1, R10, P1 ;  /* 0x00000001071b7824 */ /* 0x000fe200008e060a */
[----:B--2---:R-:W-:Y:S04]  /*8dcc0*/  STL.64 [R1+0x38f0], R2 ;  /* 0x0038f00201007387 */ /* 0x004fe80000100a00 */
[----:B------:R1:W-:Y:S04]  /*8dcd0*/  STL.64 [R1+0x1fd0], R20 ;  /* 0x001fd01401007387 */ /* 0x0003e80000100a00 */
[----:B-1----:R-:W2:Y:S04]  /*8dce0*/  LDL.LU.64 R20, [R1+0x3910] ;  /* 0x0039100001147983 */ /* 0x002ea80000300a00 */
[----:B------:R-:W-:Y:S04]  /*8dcf0*/  STL.64 [R1+0x38e8], R22 ;  /* 0x0038e81601007387 */ /* 0x000fe80000100a00 */
[----:B------:R1:W-:Y:S04]  /*8dd00*/  STL [R1+0x1fb8], R28 ;  /* 0x001fb81c01007387 */ /* 0x0003e80000100800 */
[----:B-1----:R-:W3:Y:S04]  /*8dd10*/  LDL.LU.64 R28, [R1+0x3908] ;  /* 0x00390800011c7983 */ /* 0x002ee80000300a00 */
[----:B------:R1:W-:Y:S04]  /*8dd20*/  STL.64 [R1+0x1fc8], R26 ;  /* 0x001fc81a01007387 */ /* 0x0003e80000100a00 */
[----:B-1----:R0:W2:Y:S01]  /*8dd30*/  LDL.LU R27, [R1+0x3900] ;  /* 0x00390000011b7983 */ /* 0x0020a20000300800 */
[----:B------:R-:W-:-:S02]  /*8dd40*/  IADD3 R26, P1, PT, R6, R15, RZ ;  /* 0x0000000f061a7210 */ /* 0x000fc40007f3e0ff */
[----:B------:R-:W-:-:S03]  /*8dd50*/  IADD3 R2, P2, PT, R6, R11, RZ ;  /* 0x0000000b06027210 */ /* 0x000fc60007f5e0ff */
[----:B------:R2:W-:Y:S04]  /*8dd60*/  STL [R1+0x1fb0], R26 ;  /* 0x001fb01a01007387 */ /* 0x0005e80000100800 */
[----:B--2---:R-:W2:Y:S04]  /*8dd70*/  LDL.LU.64 R26, [R1+0x38f8] ;  /* 0x0038f800011a7983 */ /* 0x004ea80000300a00 */
[----:B---3--:R1:W-:Y:S04]  /*8dd80*/  STL.64 [R1+0x38d8], R28 ;  /* 0x0038d81c01007387 */ /* 0x0083e80000100a00 */
[----:B-1----:R0:W3:Y:S04]  /*8dd90*/  LDL.64 R28, [R1+0x1fb8] ;  /* 0x001fb800011c7983 */ /* 0x0020e80000100a00 */
[----:B------:R-:W2:Y:S01]  /*8dda0*/  LDL.LU R6, [R1+0x318] ;  /* 0x0003180001067983 */ /* 0x000ea20000300800 */
[----:B------:R-:W-:-:S03]  /*8ddb0*/  IMAD.X R3, R7, 0x1, R12, P2 ;  /* 0x0000000107037824 */ /* 0x000fc600010e060c */
[----:B--2---:R1:W-:Y:S04]  /*8ddc0*/  STL [R1+0x3888], R6 ;  /* 0x0038880601007387 */ /* 0x0043e80000100800 */
[----:B-1----:R-:W2:Y:S04]  /*8ddd0*/  LDL.LU R6, [R1+0x31c] ;  /* 0x00031c0001067983 */ /* 0x002ea80000300800 */
[----:B--2---:R-:W-:Y:S04]  /*8dde0*/  STL [R1+0x38c0], R6 ;  /* 0x0038c00601007387 */ /* 0x004fe80000100800 */
[----:B------:R1:W-:Y:S04]  /*8ddf0*/  STL.64 [R1+0x1fc0], R2 ;  /* 0x001fc00201007387 */ /* 0x0003e80000100a00 */
[----:B-1----:R-:W2:Y:S01]  /*8de00*/  LDL.LU.64 R2, [R1+0x38f0] ;  /* 0x0038f00001027983 */ /* 0x002ea20000300a00 */
[----:B------:R-:W-:Y:S01]  /*8de10*/  IADD3 R22, P2, PT, R20, R9, RZ ;  /* 0x0000000914167210 */ /* 0x000fe20007f5e0ff */
[----:B---3--:R-:W-:-:S02]  /*8de20*/  IMAD.X R29, R7, 0x1, R14, P4 ;  /* 0x00000001071d7824 */ /* 0x008fc400020e060e */
[----:B--2---:R1:W-:Y:S04]  /*8de30*/  STL.64 [R1+0x38c8], R2 ;  /* 0x0038c80201007387 */ /* 0x0043e80000100a00 */
[----:B-1----:R0:W2:Y:S04]  /*8de40*/  LDL.64 R2, [R1+0x1fb0] ;  /* 0x001fb00001027983 */ /* 0x0020a80000100a00 */
[----:B------:R1:W-:Y:S04]  /*8de50*/  STL [R1+0x1fa8], R22 ;  /* 0x001fa81601007387 */ /* 0x0003e80000100800 */
[----:B-1----:R-:W3:Y:S04]  /*8de60*/  LDL.LU.64 R22, [R1+0x38e8] ;  /* 0x0038e80001167983 */ /* 0x002ee80000300a00 */
[----:B------:R-:W-:Y:S01]  /*8de70*/  STL [R1+0x1fbc], R29 ;  /* 0x001fbc1d01007387 */ /* 0x000fe20000100800 */
[----:B--2---:R-:W-:-:S03]  /*8de80*/  IMAD.X R3, R7, 0x1, R16, P1 ;  /* 0x0000000107037824 */ /* 0x004fc600008e0610 */
[----:B---3--:R-:W-:Y:S04]  /*8de90*/  STL.64 [R1+0x38d0], R22 ;  /* 0x0038d01601007387 */ /* 0x008fe80000100a00 */
[----:B------:R-:W2:Y:S04]  /*8dea0*/  LDL.LU R7, [R1+0x38e0] ;  /* 0x0038e00001077983 */ /* 0x000ea80000300800 */
[----:B------:R-:W-:Y:S04]  /*8deb0*/  STL [R1+0x1fb4], R3 ;  /* 0x001fb40301007387 */ /* 0x000fe80000100800 */
[----:B------:R1:W-:Y:S04]  /*8dec0*/  STL.64 [R1+0x38b8], R26 ;  /* 0x0038b81a01007387 */ /* 0x0003e80000100a00 */
[----:B-1----:R0:W3:Y:S01]  /*8ded0*/  LDL.64 R26, [R1+0x1fa8] ;  /* 0x001fa800011a7983 */ /* 0x0020e20000100a00 */
[----:B------:R-:W-:-:S02]  /*8dee0*/  SHF.R.S32.HI R6, RZ, 0x1f, R20 ;  /* 0x0000001fff067819 */ /* 0x000fc40000011414 */
[----:B------:R-:W-:-:S05]  /*8def0*/  IADD3 R28, P4, PT, R20, R11, RZ ;  /* 0x0000000b141c7210 */ /* 0x000fca0007f9e0ff */
[C---:B------:R-:W-:Y:S02]  /*8df00*/  IMAD.X R29, R6.reuse, 0x1, R12, P4 ;  /* 0x00000001061d7824 */ /* 0x040fe400020e060c */
[----:B---3--:R-:W-:-:S05]  /*8df10*/  IMAD.X R27, R6, 0x1, R10, P2 ;  /* 0x00000001061b7824 */ /* 0x008fca00010e060a */
[----:B------:R-:W-:Y:S04]  /*8df20*/  STL [R1+0x1fac], R27 ;  /* 0x001fac1b01007387 */ /* 0x000fe80000100800 */
[----:B------:R1:W-:Y:S04]  /*8df30*/  STL.64 [R1+0x1fa0], R28 ;  /* 0x001fa01c01007387 */ /* 0x0003e80000100a00 */
[----:B-1----:R-:W3:Y:S01]  /*8df40*/  LDL.LU.64 R28, [R1+0x38d8] ;  /* 0x0038d800011c7983 */ /* 0x002ee20000300a00 */
[----:B------:R-:W-:Y:S02]  /*8df50*/  IADD3 R2, P1, PT, R20, R13, RZ ;  /* 0x0000000d14027210 */ /* 0x000fe40007f3e0ff */
[----:B--2---:R-:W-:-:S03]  /*8df60*/  IADD3 R22, P4, PT, R7, R9, RZ ;  /* 0x0000000907167210 */ /* 0x004fc60007f9e0ff */
[----:B------:R-:W-:Y:S01]  /*8df70*/  IMAD.X R3, R6, 0x1, R14, P1 ;  /* 0x0000000106037824 */ /* 0x000fe200008e060e */
[----:B------:R-:W-:Y:S01]  /*8df80*/  IADD3 R26, P2, PT, R20, R15, RZ ;  /* 0x0000000f141a7210 */ /* 0x000fe20007f5e0ff */
[----:B---3--:R-:W-:Y:S04]  /*8df90*/  STL.64 [R1+0x38a8], R28 ;  /* 0x0038a81c01007387 */ /* 0x008fe80000100a00 */
[----:B------:R1:W-:Y:S04]  /*8dfa0*/  STL [R1+0x1f88], R22 ;  /* 0x001f881601007387 */ /* 0x0003e80000100800 */
[----:B-1----:R-:W2:Y:S04]  /*8dfb0*/  LDL.LU.64 R22, [R1+0x38d0] ;  /* 0x0038d00001167983 */ /* 0x002ea80000300a00 */
[----:B------:R1:W-:Y:S04]  /*8dfc0*/  STL.64 [R1+0x1f98], R2 ;  /* 0x001f980201007387 */ /* 0x0003e80000100a00 */
[----:B-1----:R-:W3:Y:S01]  /*8dfd0*/  LDL.LU.64 R2, [R1+0x38c8] ;  /* 0x0038c80001027983 */ /* 0x002ee20000300a00 */
[----:B------:R-:W-:Y:S01]  /*8dfe0*/  IADD3 R28, P1, PT, R7, R11, RZ ;  /* 0x0000000b071c7210 */ /* 0x000fe20007f3e0ff */
[----:B------:R-:W-:-:S02]  /*8dff0*/  IMAD.X R27, R6, 0x1, R16, P2 ;  /* 0x00000001061b7824 */ /* 0x000fc400010e0610 */
[----:B------:R-:W2:Y:S04]  /*8e000*/  LDL.LU R6, [R1+0x38c0] ;  /* 0x0038c00001067983 */ /* 0x000ea80000300800 */
[----:B------:R-:W-:Y:S04]  /*8e010*/  STL [R1+0x1f80], R28 ;  /* 0x001f801c01007387 */ /* 0x000fe80000100800 */
[----:B------:R1:W-:Y:S04]  /*8e020*/  STL.64 [R1+0x1f78], R26 ;  /* 0x001f781a01007387 */ /* 0x0003e80000100a00 */
[----:B-1----:R-:W2:Y:S04]  /*8e030*/  LDL.LU.64 R26, [R1+0x38b8] ;  /* 0x0038b800011a7983 */ /* 0x002ea80000300a00 */
[----:B---3--:R1:W-:Y:S04]  /*8e040*/  STL.64 [R1+0x38a0], R2 ;  /* 0x0038a00201007387 */ /* 0x0083e80000100a00 */
[----:B-1----:R0:W3:Y:S01]  /*8e050*/  LDL.64 R2, [R1+0x1f88] ;  /* 0x001f880001027983 */ /* 0x0020e20000100a00 */
[----:B------:R-:W-:-:S02]  /*8e060*/  SHF.R.S32.HI R20, RZ, 0x1f, R7 ;  /* 0x0000001fff147819 */ /* 0x000fc40000011407 */
[----:B------:R-:W-:-:S03]  /*8e070*/  IADD3 R28, P2, PT, R7, R13, RZ ;  /* 0x0000000d071c7210 */ /* 0x000fc60007f5e0ff */
[----:B---3--:R-:W-:Y:S01]  /*8e080*/  IMAD.X R3, R20, 0x1, R10, P4 ;  /* 0x0000000114037824 */ /* 0x008fe200020e060a */
[----:B------:R-:W-:-:S04]  /*8e090*/  IADD3 R2, P4, PT, R7, R15, RZ ;  /* 0x0000000f07027210 */ /* 0x000fc80007f9e0ff */
[----:B------:R-:W-:Y:S04]  /*8e0a0*/  STL [R1+0x1f8c], R3 ;  /* 0x001f8c0301007387 */ /* 0x000fe80000100800 */
[----:B------:R0:W3:Y:S04]  /*8e0b0*/  LDL.LU R7, [R1+0x38b0] ;  /* 0x0038b00001077983 */ /* 0x0000e80000300800 */
[----:B--2---:R1:W-:Y:S04]  /*8e0c0*/  STL.64 [R1+0x3890], R26 ;  /* 0x0038901a01007387 */ /* 0x0043e80000100a00 */
[----:B-1----:R0:W2:Y:S01]  /*8e0d0*/  LDL.64 R26, [R1+0x1f80] ;  /* 0x001f8000011a7983 */ /* 0x0020a20000100a00 */
[----:B------:R-:W-:Y:S01]  /*8e0e0*/  SHF.R.S32.HI R3, RZ, 0x1f, R6 ;  /* 0x0000001fff037819 */ /* 0x000fe20000011406 */
[----:B------:R-:W-:-:S02]  /*8e0f0*/  IMAD.X R29, R20, 0x1, R14, P2 ;  /* 0x00000001141d7824 */ /* 0x000fc400010e060e */
[----:B--2---:R-:W-:-:S05]  /*8e100*/  IMAD.X R27, R20, 0x1, R12, P1 ;  /* 0x00000001141b7824 */ /* 0x004fca00008e060c */
[----:B------:R-:W-:Y:S04]  /*8e110*/  STL [R1+0x1f84], R27 ;  /* 0x001f841b01007387 */ /* 0x000fe80000100800 */
[----:B------:R-:W-:Y:S04]  /*8e120*/  STL [R1+0x320], R3 ;  /* 0x0003200301007387 */ /* 0x000fe80000100800 */
[----:B------:R-:W-:Y:S04]  /*8e130*/  STL.64 [R1+0x3898], R8 ;  /* 0x0038980801007387 */ /* 0x000fe80000100a00 */
[----:B------:R1:W-:Y:S04]  /*8e140*/  STL.64 [R1+0x1f70], R28 ;  /* 0x001f701c01007387 */ /* 0x0003e80000100a00 */
[----:B-1----:R-:W2:Y:S01]  /*8e150*/  LDL.LU.64 R28, [R1+0x38a8] ;  /* 0x0038a800011c7983 */ /* 0x002ea20000300a00 */
[----:B------:R-:W-:-:S02]  /*8e160*/  IMAD.X R3, R20, 0x1, R16, P4 ;  /* 0x0000000114037824 */ /* 0x000fc400020e0610 */
[----:B------:R-:W-:Y:S01]  /*8e170*/  IMAD.MOV.U32 R20, RZ, RZ, R21 ;  /* 0x000000ffff147224 */ /* 0x000fe200078e0015 */
[C---:B------:R-:W-:Y:S01]  /*8e180*/  IADD3 R26, P1, PT, R6.reuse, R9, RZ ;  /* 0x00000009061a7210 */ /* 0x040fe20007f3e0ff */
[----:B--2---:R1:W-:Y:S04]  /*8e190*/  STL.64 [R1+0x3880], R28 ;  /* 0x0038801c01007387 */ /* 0x0043e80000100a00 */
[----:B-1----:R-:W2:Y:S04]  /*8e1a0*/  LDL R29, [R1+0x320] ;  /* 0x00032000011d7983 */ /* 0x002ea80000100800 */
[----:B------:R1:W-:Y:S04]  /*8e1b0*/  STL.64 [R1+0x1f68], R2 ;  /* 0x001f680201007387 */ /* 0x0003e80000100a00 */
[----:B-1----:R-:W3:Y:S04]  /*8e1c0*/  LDL.LU.64 R2, [R1+0x38a0] ;  /* 0x0038a00001027983 */ /* 0x002ee80000300a00 */
[----:B------:R-:W3:Y:S01]  /*8e1d0*/  LDL.LU R21, [R1+0x23c] ;  /* 0x00023c0001157983 */ /* 0x000ee20000300800 */
[----:B------:R-:W-:-:S02]  /*8e1e0*/  IADD3 R8, P4, PT, R6, R13, RZ ;  /* 0x0000000d06087210 */ /* 0x000fc40007f9e0ff */
[C---:B------:R-:W-:Y:S01]  /*8e1f0*/  IADD3 R28, P2, PT, R6.reuse, R11, RZ ;  /* 0x0000000b061c7210 */ /* 0x040fe20007f5e0ff */
[----:B--2---:R-:W-:Y:S01]  /*8e200*/  IMAD.X R27, R29, 0x1, R10, P1 ;  /* 0x000000011d1b7824 */ /* 0x004fe200008e060a */
[----:B------:R-:W-:-:S03]  /*8e210*/  IADD3 R6, P1, PT, R6, R15, RZ ;  /* 0x0000000f06067210 */ /* 0x000fc60007f3e0ff */
[----:B------:R-:W-:Y:S01]  /*8e220*/  IMAD.X R29, R29, 0x1, R12, P2 ;  /* 0x000000011d1d7824 */ /* 0x000fe200010e060c */
[----:B---3--:R-:W-:Y:S04]  /*8e230*/  STL [R1+0x3858], R21 ;  /* 0x0038581501007387 */ /* 0x008fe80000100800 */
[----:B------:R1:W-:Y:S04]  /*8e240*/  STL [R1+0x1f50], R8 ;  /* 0x001f500801007387 */ /* 0x0003e80000100800 */
[----:B-1----:R-:W2:Y:S04]  /*8e250*/  LDL.LU.64 R8, [R1+0x3898] ;  /* 0x0038980001087983 */ /* 0x002ea80000300a00 */
[----:B------:R1:W-:Y:S04]  /*8e260*/  STL.64 [R1+0x1f60], R26 ;  /* 0x001f601a01007387 */ /* 0x0003e80000100a00 */
[----:B-1----:R-:W3:Y:S04]  /*8e270*/  LDL.LU.64 R26, [R1+0x3890] ;  /* 0x00389000011a7983 */ /* 0x002ee80000300a00 */
[----:B------:R1:W-:Y:S04]  /*8e280*/  STL [R1+0x1f48], R6 ;  /* 0x001f480601007387 */ /* 0x0003e80000100800 */
[----:B-1----:R-:W2:Y:S04]  /*8e290*/  LDL.LU R6, [R1+0x3888] ;  /* 0x0038880001067983 */ /* 0x002ea80000300800 */
[----:B------:R-:W2:Y:S04]  /*8e2a0*/  LDL.LU R7, [R1+0x310] ;  /* 0x0003100001077983 */ /* 0x000ea80000300800 */
[----:B------:R1:W-:Y:S04]  /*8e2b0*/  STL.64 [R1+0x1f58], R28 ;  /* 0x001f581c01007387 */ /* 0x0003e80000100a00 */
[----:B-1----:R-:W2:Y:S04]  /*8e2c0*/  LDL.LU.64 R28, [R1+0x3880] ;  /* 0x00388000011c7983 */ /* 0x002ea80000300a00 */
[----:B------:R1:W-:Y:S04]  /*8e2d0*/  STL.64 [R1+0x3878], R12 ;  /* 0x0038780c01007387 */ /* 0x0003e80000100a00 */
[----:B-1----:R0:W2:Y:S04]  /*8e2e0*/  LDL.64 R12, [R1+0x1f48] ;  /* 0x001f4800010c7983 */ /* 0x0020a80000100a00 */
[----:B--2---:R-:W2:Y:S04]  /*8e2f0*/  LDL.LU R13, [R1+0x320] ;  /* 0x00032000010d7983 */ /* 0x004ea80000300800 */
[----:B------:R1:W-:Y:S04]  /*8e300*/  STL.64 [R1+0x3870], R28 ;  /* 0x0038701c01007387 */ /* 0x0003e80000100a00 */
[----:B-1----:R0:W2:Y:S04]  /*8e310*/  LDL.64 R28, [R1+0x1f50] ;  /* 0x001f5000011c7983 */ /* 0x0020a80000100a00 */
[----:B------:R-:W-:Y:S04]  /*8e320*/  STL.64 [R1+0x3850], R2 ;  /* 0x0038500201007387 */ /* 0x000fe80000100a00 */
[----:B------:R1:W-:Y:S01]  /*8e330*/  STL.64 [R1+0x3860], R22 ;  /* 0x0038601601007387 */ /* 0x0003e20000100a00 */
[----:B--2---:R-:W-:-:S02]  /*8e340*/  IMAD.X R29, R13, 0x1, R14, P4 ;  /* 0x000000010d1d7824 */ /* 0x004fc400020e060e */
[----:B------:R-:W-:-:S03]  /*8e350*/  IMAD.X R13, R13, 0x1, R16, P1 ;  /* 0x000000010d0d7824 */ /* 0x000fc600008e0610 */
[----:B------:R-:W-:Y:S04]  /*8e360*/  STL [R1+0x1f54], R29 ;  /* 0x001f541d01007387 */ /* 0x000fe80000100800 */
[----:B-1----:R-:W2:Y:S04]  /*8e370*/  LDL R22, [R1+0x314] ;  /* 0x0003140001167983 */ /* 0x002ea80000100800 */
[----:B------:R1:W-:Y:S04]  /*8e380*/  STL [R1+0x1f4c], R13 ;  /* 0x001f4c0d01007387 */ /* 0x0003e80000100800 */
[----:B-1----:R-:W2:Y:S01]  /*8e390*/  LDL.LU.64 R12, [R1+0x3878] ;  /* 0x00387800010c7983 */ /* 0x002ea20000300a00 */
[----:B------:R-:W-:-:S02]  /*8e3a0*/  SHF.R.S32.HI R21, RZ, 0x1f, R6 ;  /* 0x0000001fff157819 */ /* 0x000fc40000011406 */
[C---:B------:R-:W-:Y:S02]  /*8e3b0*/  IADD3 R2, P2, PT, R6.reuse, R9, RZ ;  /* 0x0000000906027210 */ /* 0x040fe40007f5e0ff */
[----:B------:R-:W-:-:S03]  /*8e3c0*/  IADD3 R28, P4, PT, R6, R11, RZ ;  /* 0x0000000b061c7210 */ /* 0x000fc60007f9e0ff */
[C---:B------:R-:W-:Y:S01]  /*8e3d0*/  IMAD.X R3, R21.reuse, 0x1, R10, P2 ;  /* 0x0000000115037824 */ /* 0x040fe200010e060a */
[----:B------:R-:W-:Y:S04]  /*8e3e0*/  STL.64 [R1+0x3868], R16 ;  /* 0x0038681001007387 */ /* 0x000fe80000100a00 */
[----:B------:R-:W-:Y:S01]  /*8e3f0*/  STL.64 [R1+0x1f40], R2 ;  /* 0x001f400201007387 */ /* 0x000fe20000100a00 */
[----:B--2---:R-:W-:-:S05]  /*8e400*/  IMAD.X R29, R21, 0x1, R12, P4 ;  /* 0x00000001151d7824 */ /* 0x004fca00020e060c */
[----:B------:R1:W-:Y:S04]  /*8e410*/  STL.64 [R1+0x1f38], R28 ;  /* 0x001f381c01007387 */ /* 0x0003e80000100a00 */
[----:B-1----:R-:W2:Y:S01]  /*8e420*/  LDL.LU.64 R28, [R1+0x3870] ;  /* 0x00387000011c7983 */ /* 0x002ea20000300a00 */
[----:B------:R-:W-:-:S05]  /*8e430*/  IADD3 R16, P1, PT, R6, R13, RZ ;  /* 0x0000000d06107210 */ /* 0x000fca0007f3e0ff */
[----:B------:R-:W-:Y:S01]  /*8e440*/  IMAD.X R17, R21, 0x1, R14, P1 ;  /* 0x0000000115117824 */ /* 0x000fe200008e060e */
[----:B--2---:R-:W-:Y:S04]  /*8e450*/  STL.64 [R1+0x3848], R28 ;  /* 0x0038481c01007387 */ /* 0x004fe80000100a00 */
[----:B------:R1:W-:Y:S04]  /*8e460*/  STL.64 [R1+0x1f30], R16 ;  /* 0x001f301001007387 */ /* 0x0003e80000100a00 */
[----:B-1----:R-:W2:Y:S01]  /*8e470*/  LDL.LU.64 R16, [R1+0x3868] ;  /* 0x0038680001107983 */ /* 0x002ea20000300a00 */
[----:B------:R-:W-:-:S02]  /*8e480*/  IADD3 R2, P2, PT, R6, R15, RZ ;  /* 0x0000000f06027210 */ /* 0x000fc40007f5e0ff */
[----:B------:R-:W-:Y:S02]  /*8e490*/  SHF.R.S32.HI R6, RZ, 0x1f, R22 ;  /* 0x0000001fff067819 */ /* 0x000fe40000011416 */
[C---:B------:R-:W-:Y:S02]  /*8e4a0*/  IADD3 R28, P4, PT, R22.reuse, R9, RZ ;  /* 0x00000009161c7210 */ /* 0x040fe40007f9e0ff */
[----:B------:R-:W-:-:S05]  /*8e4b0*/  IADD3 R22, P1, PT, R22, R11, RZ ;  /* 0x0000000b16167210 */ /* 0x000fca0007f3e0ff */
[----:B------:R1:W-:Y:S04]  /*8e4c0*/  STL [R1+0x1f18], R22 ;  /* 0x001f181601007387 */ /* 0x0003e80000100800 */
[----:B-1----:R-:W3:Y:S01]  /*8e4d0*/  LDL.LU.64 R22, [R1+0x3860] ;  /* 0x0038600001167983 */ /* 0x002ee20000300a00 */
[----:B--2---:R-:W-:-:S03]  /*8e4e0*/  IMAD.X R3, R21, 0x1, R16, P2 ;  /* 0x0000000115037824 */ /* 0x004fc600010e0610 */
[----:B------:R-:W2:Y:S04]  /*8e4f0*/  LDL.LU R21, [R1+0x3858] ;  /* 0x0038580001157983 */ /* 0x000ea80000300800 */
[----:B------:R1:W-:Y:S04]  /*8e500*/  STL.64 [R1+0x1f28], R2 ;  /* 0x001f280201007387 */ /* 0x0003e80000100a00 */
[----:B-1----:R-:W2:Y:S01]  /*8e510*/  LDL.LU.64 R2, [R1+0x3850] ;  /* 0x0038500001027983 */ /* 0x002ea20000300a00 */
[----:B------:R-:W-:-:S03]  /*8e520*/  IMAD.X R29, R6, 0x1, R10, P4 ;  /* 0x00000001061d7824 */ /* 0x000fc600020e060a */
[----:B--2---:R1:W-:Y:S04]  /*8e530*/  STL.64 [R1+0x3840], R2 ;  /* 0x0038400201007387 */ /* 0x0043e80000100a00 */
[----:B-1----:R-:W2:Y:S04]  /*8e540*/  LDL.LU R3, [R1+0x314] ;  /* 0x0003140001037983 */ /* 0x002ea80000300800 */
[----:B------:R-:W-:Y:S04]  /*8e550*/  STL.64 [R1+0x3828], R20 ;  /* 0x0038281401007387 */ /* 0x000fe80000100a00 */
[----:B------:R1:W-:Y:S04]  /*8e560*/  STL [R1+0x3830], R21 ;  /* 0x0038301501007387 */ /* 0x0003e80000100800 */
[----:B-1----:R0:W4:Y:S04]  /*8e570*/  LDL.64 R20, [R1+0x1f18] ;  /* 0x001f180001147983 */ /* 0x0021280000100a00 */
[----:B---3--:R-:W-:Y:S04]  /*8e580*/  STL.64 [R1+0x3820], R26 ;  /* 0x0038201a01007387 */ /* 0x008fe80000100a00 */
[----:B------:R1:W-:Y:S04]  /*8e590*/  STL.64 [R1+0x1f20], R28 ;  /* 0x001f201c01007387 */ /* 0x0003e80000100a00 */
[----:B-1----:R-:W3:Y:S01]  /*8e5a0*/  LDL.LU.64 R28, [R1+0x3848] ;  /* 0x00384800011c7983 */ /* 0x002ee20000300a00 */
[----:B--2---:R-:W-:-:S02]  /*8e5b0*/  IADD3 R26, P2, PT, R3, R13, RZ ;  /* 0x0000000d031a7210 */ /* 0x004fc40007f5e0ff */
[----:B------:R-:W-:Y:S01]  /*8e5c0*/  IADD3 R2, P4, PT, R3, R15, RZ ;  /* 0x0000000f03027210 */ /* 0x000fe20007f9e0ff */
[----:B------:R-:W-:Y:S01]  /*8e5d0*/  IMAD.MOV.U32 R3, RZ, RZ, R6 ;  /* 0x000000ffff037224 */ /* 0x000fe200078e0006 */
[----:B------:R-:W-:-:S03]  /*8e5e0*/  SHF.R.S32.HI R6, RZ, 0x1f, R7 ;  /* 0x0000001fff067819 */ /* 0x000fc60000011407 */
[C---:B------:R-:W-:Y:S02]  /*8e5f0*/  IMAD.X R27, R3.reuse, 0x1, R14, P2 ;  /* 0x00000001031b7824 */ /* 0x040fe400010e060e */
[----:B----4-:R-:W-:Y:S01]  /*8e600*/  IMAD.X R21, R3, 0x1, R12, P1 ;  /* 0x0000000103157824 */ /* 0x010fe200008e060c */
[----:B------:R-:W-:Y:S01]  /*8e610*/  IADD3 R20, P1, PT, R7, R9, RZ ;  /* 0x0000000907147210 */ /* 0x000fe20007f3e0ff */
[----:B------:R-:W-:Y:S01]  /*8e620*/  IMAD.X R3, R3, 0x1, R16, P4 ;  /* 0x0000000103037824 */ /* 0x000fe200020e0610 */
[----:B---3--:R1:W-:Y:S04]  /*8e630*/  STL.64 [R1+0x3838], R28 ;  /* 0x0038381c01007387 */ /* 0x0083e80000100a00 */
[----:B------:R2:W-:Y:S04]  /*8e640*/  STL [R1+0x1f1c], R21 ;  /* 0x001f1c1501007387 */ /* 0x0005e80000100800 */
[----:B------:R-:W-:Y:S04]  /*8e650*/  STL.64 [R1+0x1f10], R26 ;  /* 0x001f101a01007387 */ /* 0x000fe80000100a00 */
[----:B------:R3:W-:Y:S01]  /*8e660*/  STL.64 [R1+0x1f08], R2 ;  /* 0x001f080201007387 */ /* 0x0007e20000100a00 */
[----:B-1----:R-:W-:Y:S01]  /*8e670*/  IADD3 R28, P4, PT, R7, R13, RZ ;  /* 0x0000000d071c7210 */ /* 0x002fe20007f9e0ff */
[----:B--2---:R-:W-:-:S02]  /*8e680*/  IMAD.X R21, R6, 0x1, R10, P1 ;  /* 0x0000000106157824 */ /* 0x004fc400008e060a */
[----:B---3--:R-:W2:Y:S04]  /*8e690*/  LDL.LU.64 R2, [R1+0x3840] ;  /* 0x0038400001027983 */ /* 0x008ea80000300a00 */
[----:B------:R1:W-:Y:S04]  /*8e6a0*/  STL [R1+0x1ef0], R28 ;  /* 0x001ef01c01007387 */ /* 0x0003e80000100800 */
[----:B-1----:R-:W3:Y:S04]  /*8e6b0*/  LDL.LU.64 R28, [R1+0x3838] ;  /* 0x00383800011c7983 */ /* 0x002ee80000300a00 */
[----:B------:R1:W-:Y:S04]  /*8e6c0*/  STL.64 [R1+0x1f00], R20 ;  /* 0x001f001401007387 */ /* 0x0003e80000100a00 */
[----:B-1----:R0:W4:Y:S01]  /*8e6d0*/  LDL.LU R21, [R1+0x3830] ;  /* 0x0038300001157983 */ /* 0x0021220000300800 */
[----:B------:R-:W-:-:S02]  /*8e6e0*/  IADD3 R26, P2, PT, R7, R11, RZ ;  /* 0x0000000b071a7210 */ /* 0x000fc40007f5e0ff */
[----:B------:R-:W-:-:S03]  /*8e6f0*/  IADD3 R20, P1, PT, R7, R15, RZ ;  /* 0x0000000f07147210 */ /* 0x000fc60007f3e0ff */
[----:B------:R-:W-:Y:S02]  /*8e700*/  IMAD.X R27, R6, 0x1, R12, P2 ;  /* 0x00000001061b7824 */ /* 0x000fe400010e060c */
[----:B------:R4:W-:Y:S04]  /*8e710*/  STL [R1+0x1ee8], R20 ;  /* 0x001ee81401007387 */ /* 0x0009e80000100800 */
[----:B----4-:R-:W4:Y:S04]  /*8e720*/  LDL.LU.64 R20, [R1+0x3828] ;  /* 0x0038280001147983 */ /* 0x010f280000300a00 */
[----:B------:R1:W-:Y:S04]  /*8e730*/  STL.64 [R1+0x1ef8], R26 ;  /* 0x001ef81a01007387 */ /* 0x0003e80000100a00 */
[----:B-1----:R-:W2:Y:S04]  /*8e740*/  LDL.LU.64 R26, [R1+0x3820] ;  /* 0x00382000011a7983 */ /* 0x002ea80000300a00 */
[----:B--2---:R1:W-:Y:S04]  /*8e750*/  STL.64 [R1+0x3808], R26 ;  /* 0x0038081a01007387 */ /* 0x0043e80000100a00 */
[----:B-1----:R0:W2:Y:S04]  /*8e760*/  LDL.64 R26, [R1+0x1ee8] ;  /* 0x001ee800011a7983 */ /* 0x0020a80000100a00 */
[----:B---3--:R4:W-:Y:S04]  /*8e770*/  STL.64 [R1+0x37f8], R28 ;  /* 0x0037f81c01007387 */ /* 0x0089e80000100a00 */
[----:B------:R1:W-:Y:S01]  /*8e780*/  STL.64 [R1+0x3818], R8 ;  /* 0x0038180801007387 */ /* 0x0003e20000100a00 */
[----:B----4-:R-:W-:-:S03]  /*8e790*/  IADD3 R28, P2, PT, R21, R9, RZ ;  /* 0x00000009151c7210 */ /* 0x010fc60007f5e0ff */
[----:B-1----:R0:W3:Y:S01]  /*8e7a0*/  LDL.64 R8, [R1+0x1ef0] ;  /* 0x001ef00001087983 */ /* 0x0020e20000100a00 */
[----:B------:R-:W-:-:S05]  /*8e7b0*/  SHF.R.S32.HI R7, RZ, 0x1f, R21 ;  /* 0x0000001fff077819 */ /* 0x000fca0000011415 */
[----:B------:R-:W-:Y:S02]  /*8e7c0*/  IMAD.X R29, R7, 0x1, R10, P2 ;  /* 0x00000001071d7824 */ /* 0x000fe400010e060a */
[C---:B--2---:R-:W-:Y:S02]  /*8e7d0*/  IMAD.X R27, R6.reuse, 0x1, R16, P1 ;  /* 0x00000001061b7824 */ /* 0x044fe400008e0610 */
[----:B---3--:R-:W-:Y:S01]  /*8e7e0*/  IMAD.X R9, R6, 0x1, R14, P4 ;  /* 0x0000000106097824 */ /* 0x008fe200020e060e */
[----:B------:R-:W-:-:S04]  /*8e7f0*/  IADD3 R8, P4, PT, R21, R11, RZ ;  /* 0x0000000b15087210 */ /* 0x000fc80007f9e0ff */
[----:B------:R1:W-:Y:S04]  /*8e800*/  STL [R1+0x1ef4], R9 ;  /* 0x001ef40901007387 */ /* 0x0003e80000100800 */
[----:B------:R-:W-:Y:S04]  /*8e810*/  STL.64 [R1+0x3810], R4 ;  /* 0x0038100401007387 */ /* 0x000fe80000100a00 */
[----:B------:R-:W-:Y:S04]  /*8e820*/  STL [R1+0x1eec], R27 ;  /* 0x001eec1b01007387 */ /* 0x000fe80000100800 */
[----:B------:R2:W-:Y:S01]  /*8e830*/  STL.64 [R1+0x3800], R2 ;  /* 0x0038000201007387 */ /* 0x0005e20000100a00 */
[----:B-1----:R-:W-:-:S03]  /*8e840*/  IMAD.X R9, R7, 0x1, R12, P4 ;  /* 0x0000000107097824 */ /* 0x002fc600020e060c */
[----:B--2---:R-:W2:Y:S04]  /*8e850*/  LDL R2, [R1+0x238] ;  /* 0x0002380001027983 */ /* 0x004ea80000100800 */
[----:B------:R-:W-:Y:S04]  /*8e860*/  STL.64 [R1+0x1ee0], R28 ;  /* 0x001ee01c01007387 */ /* 0x000fe80000100a00 */
[----:B------:R1:W-:Y:S04]  /*8e870*/  STL.64 [R1+0x1ed8], R8 ;  /* 0x001ed80801007387 */ /* 0x0003e80000100a00 */
[----:B-1----:R-:W3:Y:S01]  /*8e880*/  LDL.LU.64 R8, [R1+0x3818] ;  /* 0x0038180001087983 */ /* 0x002ee20000300a00 */
[----:B------:R-:W-:-:S02]  /*8e890*/  IADD3 R26, P1, PT, R21, R13, RZ ;  /* 0x0000000d151a7210 */ /* 0x000fc40007f3e0ff */
[----:B------:R-:W-:-:S03]  /*8e8a0*/  IADD3 R28, P2, PT, R21, R15, RZ ;  /* 0x0000000f151c7210 */ /* 0x000fc60007f5e0ff */
[C---:B------:R-:W-:Y:S02]  /*8e8b0*/  IMAD.X R27, R7.reuse, 0x1, R14, P1 ;  /* 0x00000001071b7824 */ /* 0x040fe400008e060e */
[----:B------:R-:W-:Y:S01]  /*8e8c0*/  IMAD.X R29, R7, 0x1, R16, P2 ;  /* 0x00000001071d7824 */ /* 0x000fe200010e0610 */
[----:B--2---:R-:W-:Y:S02]  /*8e8d0*/  SHF.R.S32.HI R21, RZ, 0x1f, R2 ;  /* 0x0000001fff157819 */ /* 0x004fe40000011402 */
[C---:B---3--:R-:W-:Y:S02]  /*8e8e0*/  IADD3 R4, P4, PT, R2.reuse, R9, RZ ;  /* 0x0000000902047210 */ /* 0x048fe40007f9e0ff */
[----:B------:R-:W-:-:S03]  /*8e8f0*/  IADD3 R2, P1, PT, R2, R11, RZ ;  /* 0x0000000b02027210 */ /* 0x000fc60007f3e0ff */
[----:B------:R1:W-:Y:S04]  /*8e900*/  STL [R1+0x1eb8], R4 ;  /* 0x001eb80401007387 */ /* 0x0003e80000100800 */
[----:B-1----:R-:W2:Y:S04]  /*8e910*/  LDL.LU.64 R4, [R1+0x3810] ;  /* 0x0038100001047983 */ /* 0x002ea80000300a00 */
[----:B------:R1:W-:Y:S04]  /*8e920*/  STL.64 [R1+0x1ed0], R26 ;  /* 0x001ed01a01007387 */ /* 0x0003e80000100a00 */
[----:B-1----:R-:W3:Y:S04]  /*8e930*/  LDL.LU.64 R26, [R1+0x3808] ;  /* 0x00380800011a7983 */ /* 0x002ee80000300a00 */
[----:B------:R-:W4:Y:S04]  /*8e940*/  LDL R6, [R1+0x230] ;  /* 0x0002300001067983 */ /* 0x000f280000100800 */
[----:B------:R1:W-:Y:S04]  /*8e950*/  STL [R1+0x1eb0], R2 ;  /* 0x001eb00201007387 */ /* 0x0003e80000100800 */
[----:B-1----:R-:W2:Y:S04]  /*8e960*/  LDL.LU.64 R2, [R1+0x3800] ;  /* 0x0038000001027983 */ /* 0x002ea80000300a00 */
[----:B------:R1:W-:Y:S04]  /*8e970*/  STL.64 [R1+0x1ec0], R28 ;  /* 0x001ec01c01007387 */ /* 0x0003e80000100a00 */
[----:B-1----:R-:W2:Y:S04]  /*8e980*/  LDL.LU.64 R28, [R1+0x37f8] ;  /* 0x0037f800011c7983 */ /* 0x002ea80000300a00 */
[----:B------:R1:W-:Y:S04]  /*8e990*/  STL.64 [R1+0x37f0], R8 ;  /* 0x0037f00801007387 */ /* 0x0003e80000100a00 */
[----:B-1----:R0:W2:Y:S04]  /*8e9a0*/  LDL.64 R8, [R1+0x1eb0] ;  /* 0x001eb00001087983 */ /* 0x0020a80000100a00 */
[----:B--2---:R-:W2:Y:S04]  /*8e9b0*/  LDL.LU R9, [R1+0x238] ;  /* 0x0002380001097983 */ /* 0x004ea80000300800 */
[----:B------:R-:W-:Y:S04]  /*8e9c0*/  STL.64 [R1+0x37e8], R2 ;  /* 0x0037e80201007387 */ /* 0x000fe80000100a00 */
[----:B------:R1:W-:Y:S04]  /*8e9d0*/  STL.64 [R1+0x37d8], R22 ;  /* 0x0037d81601007387 */ /* 0x0003e80000100a00 */
[----:B-1----:R0:W2:Y:S01]  /*8e9e0*/  LDL.64 R22, [R1+0x1eb8] ;  /* 0x001eb80001167983 */ /* 0x0020a20000100a00 */
[----:B------:R-:W-:-:S03]  /*8e9f0*/  IMAD.MOV.U32 R7, RZ, RZ, R20 ;  /* 0x000000ffff077224 */ /* 0x000fc600078e0014 */
[----:B------:R-:W-:Y:S04]  /*8ea00*/  STL.64 [R1+0x37e0], R16 ;  /* 0x0037e01001007387 */ /* 0x000fe80000100a00 */
[----:B------:R-:W-:Y:S04]  /*8ea10*/  STL [R1+0x37d0], R28 ;  /* 0x0037d01c01007387 */ /* 0x000fe80000100800 */
[----:B----4-:R1:W-:Y:S04]  /*8ea20*/  STL.64 [R1+0x37c0], R6 ;  /* 0x0037c00601007387 */ /* 0x0103e80000100a00 */
[----:B-1----:R-:W4:Y:S04]  /*8ea30*/  LDL.LU R6, [R1+0x234] ;  /* 0x0002340001067983 */ /* 0x002f280000300800 */
[----:B---3--:R-:W-:Y:S04]  /*8ea40*/  STL.64 [R1+0x37c8], R26 ;  /* 0x0037c81a01007387 */ /* 0x008fe80000100a00 */
[----:B------:R-:W3:Y:S01]  /*8ea50*/  LDL.LU R20, [R1+0x21c] ;  /* 0x00021c0001147983 */ /* 0x000ee20000300800 */
[----:B--2---:R-:W-:Y:S01]  /*8ea60*/  IADD3 R2, P2, PT, R9, R13, RZ ;  /* 0x0000000d09027210 */ /* 0x004fe20007f5e0ff */
[----:B------:R-:W-:Y:S01]  /*8ea70*/  IMAD.X R23, R21, 0x1, R10, P4 ;  /* 0x0000000115177824 */ /* 0x000fe200020e060a */
[----:B------:R-:W-:Y:S01]  /*8ea80*/  IADD3 R22, P4, PT, R9, R15, RZ ;  /* 0x0000000f09167210 */ /* 0x000fe20007f9e0ff */
[----:B------:R-:W-:-:S03]  /*8ea90*/  IMAD.X R9, R21, 0x1, R12, P1 ;  /* 0x0000000115097824 */ /* 0x000fc600008e060c */
[----:B------:R-:W-:Y:S04]  /*8eaa0*/  STL [R1+0x1ebc], R23 ;  /* 0x001ebc1701007387 */ /* 0x000fe80000100800 */
[----:B------:R1:W-:Y:S04]  /*8eab0*/  STL [R1+0x1eb4], R9 ;  /* 0x001eb40901007387 */ /* 0x0003e80000100800 */
[----:B-1----:R-:W2:Y:S01]  /*8eac0*/  LDL.LU.64 R8, [R1+0x37f0] ;  /* 0x0037f00001087983 */ /* 0x002ea20000300a00 */
[----:B------:R-:W-:Y:S01]  /*8ead0*/  IMAD.X R3, R21, 0x1, R14, P2 ;  /* 0x0000000115037824 */ /* 0x000fe200010e060e */
[----:B----4-:R-:W-:-:S02]  /*8eae0*/  SHF.R.S32.HI R28, RZ, 0x1f, R6 ;  /* 0x0000001fff1c7819 */ /* 0x010fc40000011406 */
[C---:B------:R-:W-:Y:S02]  /*8eaf0*/  IADD3 R16, P2, PT, R6.reuse, R11, RZ ;  /* 0x0000000b06107210 */ /* 0x040fe40007f5e0ff */
[----:B--2---:R-:W-:-:S05]  /*8eb00*/  IADD3 R26, P1, PT, R6, R9, RZ ;  /* 0x00000009061a7210 */ /* 0x004fca0007f3e0ff */
[----:B------:R-:W-:Y:S04]  /*8eb10*/  STL [R1+0x37d4], R26 ;  /* 0x0037d41a01007387 */ /* 0x000fe80000100800 */
[----:B------:R1:W-:Y:S04]  /*8eb20*/  STL.64 [R1+0x1ea8], R2 ;  /* 0x001ea80201007387 */ /* 0x0003e80000100a00 */
[----:B-1----:R-:W2:Y:S04]  /*8eb30*/  LDL.LU.64 R2, [R1+0x37e8] ;  /* 0x0037e80001027983 */ /* 0x002ea80000300a00 */
[----:B------:R-:W-:Y:S04]  /*8eb40*/  STL [R1+0x238], R28 ;  /* 0x0002381c01007387 */ /* 0x000fe80000100800 */
[----:B------:R1:W-:Y:S04]  /*8eb50*/  STL [R1+0x1e90], R16 ;  /* 0x001e901001007387 */ /* 0x0003e80000100800 */
[----:B-1----:R-:W4:Y:S02]  /*8eb60*/  LDL.LU.64 R16, [R1+0x37e0] ;  /* 0x0037e00001107983 */ /* 0x002f240000300a00 */
[----:B----4-:R-:W-:-:S05]  /*8eb70*/  IMAD.X R23, R21, 0x1, R16, P4 ;  /* 0x0000000115177824 */ /* 0x010fca00020e0610 */
[----:B------:R1:W-:Y:S04]  /*8eb80*/  STL.64 [R1+0x1ea0], R22 ;  /* 0x001ea01601007387 */ /* 0x0003e80000100a00 */
[----:B-1----:R-:W4:Y:S04]  /*8eb90*/  LDL.LU.64 R22, [R1+0x37d8] ;  /* 0x0037d80001167983 */ /* 0x002f280000300a00 */
[----:B------:R-:W2:Y:S01]  /*8eba0*/  LDL.LU R21, [R1+0x218] ;  /* 0x0002180001157983 */ /* 0x000ea20000300800 */
[----:B------:R-:W-:Y:S01]  /*8ebb0*/  IADD3 R26, P4, PT, R6, R13, RZ ;  /* 0x0000000d061a7210 */ /* 0x000fe20007f9e0ff */
[----:B------:R-:W-:-:S02]  /*8ebc0*/  IMAD.X R27, R28, 0x1, R10, P1 ;  /* 0x000000011c1b7824 */ /* 0x000fc400008e060a */
[----:B--2---:R-:W-:Y:S04]  /*8ebd0*/  STL [R1+0x3790], R21 ;  /* 0x0037901501007387 */ /* 0x004fe80000100800 */
[----:B------:R1:W-:Y:S04]  /*8ebe0*/  STL [R1+0x1e88], R26 ;  /* 0x001e881a01007387 */ /* 0x0003e80000100800 */
[----:B-1----:R-:W2:Y:S01]  /*8ebf0*/  LDL.LU R26, [R1+0x37d4] ;  /* 0x0037d400011a7983 */ /* 0x002ea20000300800 */
[----:B------:R-:W-:-:S03]  /*8ec00*/  IADD3 R6, P1, PT, R6, R15, RZ ;  /* 0x0000000f06067210 */ /* 0x000fc60007f3e0ff */
[----:B------:R-:W3:Y:S04]  /*8ec10*/  LDL.LU R28, [R1+0x37d0] ;  /* 0x0037d000011c7983 */ /* 0x000ee80000300800 */
[----:B--2---:R1:W-:Y:S04]  /*8ec20*/  STL.64 [R1+0x1e98], R26 ;  /* 0x001e981a01007387 */ /* 0x0043e80000100a00 */
[----:B-1----:R-:W2:Y:S04]  /*8ec30*/  LDL.LU.64 R26, [R1+0x37c8] ;  /* 0x0037c800011a7983 */ /* 0x002ea80000300a00 */
[----:B------:R1:W-:Y:S04]  /*8ec40*/  STL [R1+0x1e78], R6 ;  /* 0x001e780601007387 */ /* 0x0003e80000100800 */
[----:B-1----:R-:W3:Y:S04]  /*8ec50*/  LDL.LU.64 R6, [R1+0x37c0] ;  /* 0x0037c00001067983 */ /* 0x002ee80000300a00 */
[----:B--2---:R1:W-:Y:S01]  /*8ec60*/  STL.64 [R1+0x37a8], R26 ;  /* 0x0037a81a01007387 */ /* 0x0043e20000100a00 */
[----:B---3--:R-:W-:-:S03]  /*8ec70*/  SHF.R.S32.HI R21, RZ, 0x1f, R6 ;  /* 0x0000001fff157819 */ /* 0x008fc60000011406 */
[----:B-1----:R0:W2:Y:S04]  /*8ec80*/  LDL.64 R26, [R1+0x1e90] ;  /* 0x001e9000011a7983 */ /* 0x0020a80000100a00 */
[----:B------:R-:W-:Y:S04]  /*8ec90*/  STL.64 [R1+0x37b0], R20 ;  /* 0x0037b01401007387 */ /* 0x000fe80000100a00 */
[----:B------:R1:W-:Y:S04]  /*8eca0*/  STL [R1+0x37b8], R21 ;  /* 0x0037b81501007387 */ /* 0x0003e80000100800 */
[----:B-1----:R0:W3:Y:S04]  /*8ecb0*/  LDL.64 R20, [R1+0x1e78] ;  /* 0x001e780001147983 */ /* 0x0020e80000100a00 */
[----:B---3--:R-:W2:Y:S02]  /*8ecc0*/  LDL.LU R21, [R1+0x238] ;  /* 0x0002380001157983 */ /* 0x008ea40000300800 */
[----:B--2---:R-:W-:Y:S01]  /*8ecd0*/  IMAD.X R27, R21, 0x1, R12, P2 ;  /* 0x00000001151b7824 */ /* 0x004fe200010e060c */
[----:B------:R-:W-:-:S04]  /*8ece0*/  IADD3 R26, P2, PT, R6, R9, RZ ;  /* 0x00000009061a7210 */ /* 0x000fc80007f5e0ff */
[----:B------:R-:W-:Y:S04]  /*8ecf0*/  STL [R1+0x1e94], R27 ;  /* 0x001e941b01007387 */ /* 0x000fe80000100800 */
[----:B------:R1:W-:Y:S04]  /*8ed00*/  STL.64 [R1+0x37a0], R8 ;  /* 0x0037a00801007387 */ /* 0x0003e80000100a00 */
[----:B-1----:R0:W2:Y:S02]  /*8ed10*/  LDL.64 R8, [R1+0x1e88] ;  /* 0x001e880001087983 */ /* 0x0020a40000100a00 */
[----:B--2---:R-:W-:-:S05]  /*8ed20*/  IMAD.X R9, R21, 0x1, R14, P4 ;  /* 0x0000000115097824 */ /* 0x004fca00020e060e */
[----:B------:R-:W-:Y:S04]  /*8ed30*/  STL [R1+0x1e8c], R9 ;  /* 0x001e8c0901007387 */ /* 0x000fe80000100800 */
[----:B----4-:R1:W-:Y:S04]  /*8ed40*/  STL.64 [R1+0x3798], R22 ;  /* 0x0037981601007387 */ /* 0x0103e80000100a00 */
[----:B-1----:R-:W2:Y:S04]  /*8ed50*/  LDL.LU R22, [R1+0x230] ;  /* 0x0002300001167983 */ /* 0x002ea80000300800 */
[----:B------:R-:W3:Y:S01]  /*8ed60*/  LDL.LU R6, [R1+0x214] ;  /* 0x0002140001067983 */ /* 0x000ee20000300800 */
[----:B------:R-:W-:-:S03]  /*8ed70*/  IMAD.X R21, R21, 0x1, R16, P1 ;  /* 0x0000000115157824 */ /* 0x000fc600008e0610 */
[----:B---3--:R-:W-:Y:S04]  /*8ed80*/  STL [R1+0x376c], R6 ;  /* 0x00376c0601007387 */ /* 0x008fe80000100800 */
[----:B------:R1:W-:Y:S04]  /*8ed90*/  STL [R1+0x1e7c], R21 ;  /* 0x001e7c1501007387 */ /* 0x0003e80000100800 */
[----:B-1----:R0:W3:Y:S01]  /*8eda0*/  LDL.LU R21, [R1+0x37b8] ;  /* 0x0037b80001157983 */ /* 0x0020e20000300800 */
[----:B--2---:R-:W-:-:S05]  /*8edb0*/  IADD3 R20, P1, PT, R22, R13, RZ ;  /* 0x0000000d16147210 */ /* 0x004fca0007f3e0ff */
[----:B------:R3:W-:Y:S04]  /*8edc0*/  STL [R1+0x1e60], R20 ;  /* 0x001e601401007387 */ /* 0x0007e80000100800 */
[----:B---3--:R-:W2:Y:S01]  /*8edd0*/  LDL.LU.64 R20, [R1+0x37b0] ;  /* 0x0037b00001147983 */ /* 0x008ea20000300a00 */
[C---:B------:R-:W-:Y:S01]  /*8ede0*/  IADD3 R8, P4, PT, R22.reuse, R11, RZ ;  /* 0x0000000b16087210 */ /* 0x040fe20007f9e0ff */
[----:B--2---:R-:W-:Y:S01]  /*8edf0*/  IMAD.X R27, R21, 0x1, R10, P2 ;  /* 0x00000001151b7824 */ /* 0x004fe200010e060a */
[----:B------:R-:W-:-:S03]  /*8ee00*/  IADD3 R6, P2, PT, R22, R15, RZ ;  /* 0x0000000f16067210 */ /* 0x000fc60007f5e0ff */
[----:B------:R-:W-:Y:S01]  /*8ee10*/  IMAD.X R9, R21, 0x1, R12, P4 ;  /* 0x0000000115097824 */ /* 0x000fe200020e060c */
[----:B------:R1:W-:Y:S04]  /*8ee20*/  STL.64 [R1+0x1e70], R26 ;  /* 0x001e701a01007387 */ /* 0x0003e80000100a00 */
[----:B-1----:R-:W2:Y:S04]  /*8ee30*/  LDL.LU.64 R26, [R1+0x37a8] ;  /* 0x0037a800011a7983 */ /* 0x002ea80000300a00 */
[----:B------:R-:W-:Y:S04]  /*8ee40*/  STL [R1+0x3758], R7 ;  /* 0x0037580701007387 */ /* 0x000fe80000100800 */
[----:B------:R-:W-:Y:S04]  /*8ee50*/  STL [R1+0x1e58], R6 ;  /* 0x001e580601007387 */ /* 0x000fe80000100800 */
[----:B------:R1:W-:Y:S04]  /*8ee60*/  STL.64 [R1+0x1e68], R8 ;  /* 0x001e680801007387 */ /* 0x0003e80000100a00 */
[----:B-1----:R-:W3:Y:S02]  /*8ee70*/  LDL.LU.64 R8, [R1+0x37a0] ;  /* 0x0037a00001087983 */ /* 0x002ee40000300a00 */
[----:B---3--:R-:W-:-:S05]  /*8ee80*/  IADD3 R22, P4, PT, R20, R9, RZ ;  /* 0x0000000914167210 */ /* 0x008fca0007f9e0ff */
[----:B------:R1:W-:Y:S04]  /*8ee90*/  STL [R1+0x1e50], R22 ;  /* 0x001e501601007387 */ /* 0x0003e80000100800 */
[----:B-1----:R-:W3:Y:S04]  /*8eea0*/  LDL.LU.64 R22, [R1+0x3798] ;  /* 0x0037980001167983 */ /* 0x002ee80000300a00 */
[----:B------:R1:W-:Y:S04]  /*8eeb0*/  STL.64 [R1+0x3788], R8 ;  /* 0x0037880801007387 */ /* 0x0003e80000100a00 */
[----:B-1----:R0:W4:Y:S02]  /*8eec0*/  LDL.64 R8, [R1+0x1e60] ;  /* 0x001e600001087983 */ /* 0x0021240000100a00 */
[----:B----4-:R-:W-:-:S05]  /*8eed0*/  IMAD.X R9, R21, 0x1, R14, P1 ;  /* 0x0000000115097824 */ /* 0x010fca00008e060e */
[----:B------:R-:W-:Y:S04]  /*8eee0*/  STL [R1+0x1e64], R9 ;  /* 0x001e640901007387 */ /* 0x000fe80000100800 */
[----:B------:R1:W-:Y:S04]  /*8eef0*/  STL.64 [R1+0x3778], R2 ;  /* 0x0037780201007387 */ /* 0x0003e80000100a00 */
[----:B-1----:R0:W4:Y:S04]  /*8ef00*/  LDL.64 R2, [R1+0x1e58] ;  /* 0x001e580001027983 */ /* 0x0021280000100a00 */
[----:B------:R-:W-:Y:S04]  /*8ef10*/  STL.64 [R1+0x3780], R18 ;  /* 0x0037801201007387 */ /* 0x000fe80000100a00 */
[----:B---3--:R-:W-:Y:S04]  /*8ef20*/  STL.64 [R1+0x3760], R22 ;  /* 0x0037601601007387 */ /* 0x008fe80000100a00 */
[----:B------:R1:W-:Y:S04]  /*8ef30*/  STL [R1+0x3768], R23 ;  /* 0x0037681701007387 */ /* 0x0003e80000100800 */
[----:B-1----:R0:W3:Y:S01]  /*8ef40*/  LDL.64 R22, [R1+0x1e50] ;  /* 0x001e500001167983 */ /* 0x0020e20000100a00 */
[----:B------:R-:W-:-:S02]  /*8ef50*/  SHF.R.S32.HI R6, RZ, 0x1f, R20 ;  /* 0x0000001fff067819 */ /* 0x000fc40000011414 */
[----:B------:R-:W-:-:S05]  /*8ef60*/  IADD3 R8, P1, PT, R20, R11, RZ ;  /* 0x0000000b14087210 */ /* 0x000fca0007f3e0ff */
[----:B------:R-:W-:Y:S02]  /*8ef70*/  IMAD.X R9, R6, 0x1, R12, P1 ;  /* 0x0000000106097824 */ /* 0x000fe400008e060c */
[----:B----4-:R-:W-:Y:S02]  /*8ef80*/  IMAD.X R3, R21, 0x1, R16, P2 ;  /* 0x0000000115037824 */ /* 0x010fe400010e0610 */
[----:B------:R-:W4:Y:S04]  /*8ef90*/  LDL.LU R21, [R1+0x3790] ;  /* 0x0037900001157983 */ /* 0x000f280000300800 */
[----:B------:R-:W-:Y:S04]  /*8efa0*/  STL.64 [R1+0x3770], R16 ;  /* 0x0037701001007387 */ /* 0x000fe80000100a00 */
[----:B------:R-:W-:Y:S01]  /*8efb0*/  STL [R1+0x1e5c], R3 ;  /* 0x001e5c0301007387 */ /* 0x000fe20000100800 */
[----:B------:R-:W-:Y:S01]  /*8efc0*/  IADD3 R2, P2, PT, R20, R13, RZ ;  /* 0x0000000d14027210 */ /* 0x000fe20007f5e0ff */
[----:B---3--:R-:W-:Y:S01]  /*8efd0*/  IMAD.X R23, R6, 0x1, R10, P4 ;  /* 0x0000000106177824 */ /* 0x008fe200020e060a */
[----:B------:R-:W-:Y:S01]  /*8efe0*/  IADD3 R22, P4, PT, R20, R15, RZ ;  /* 0x0000000f14167210 */ /* 0x000fe20007f9e0ff */
[----:B------:R-:W-:-:S03]  /*8eff0*/  IMAD.MOV.U32 R20, RZ, RZ, R4 ;  /* 0x000000ffff147224 */ /* 0x000fc600078e0004 */
[----:B------:R-:W-:Y:S04]  /*8f000*/  STL [R1+0x1e54], R23 ;  /* 0x001e541701007387 */ /* 0x000fe80000100800 */
[----:B------:R-:W3:Y:S04]  /*8f010*/  LDL.LU R4, [R1+0x1fc] ;  /* 0x0001fc0001047983 */ /* 0x000ee80000300800 */
[----:B------:R1:W-:Y:S04]  /*8f020*/  STL.64 [R1+0x1e48], R8 ;  /* 0x001e480801007387 */ /* 0x0003e80000100a00 */
[----:B-1----:R-:W2:Y:S01]  /*8f030*/  LDL.LU.64 R8, [R1+0x3788] ;  /* 0x0037880001087983 */ /* 0x002ea20000300a00 */
[----:B------:R-:W-:Y:S01]  /*8f040*/  IMAD.X R3, R6, 0x1, R14, P2 ;  /* 0x0000000106037824 */ /* 0x000fe200010e060e */
[----:B----4-:R-:W-:-:S02]  /*8f050*/  IADD3 R16, P2, PT, R21, R11, RZ ;  /* 0x0000000b15107210 */ /* 0x010fc40007f5e0ff */
[----:B--2---:R-:W-:-:S05]  /*8f060*/  IADD3 R18, P1, PT, R21, R9, RZ ;  /* 0x0000000915127210 */ /* 0x004fca0007f3e0ff */
[----:B------:R1:W-:Y:S04]  /*8f070*/  STL [R1+0x1e30], R18 ;  /* 0x001e301201007387 */ /* 0x0003e80000100800 */
[----:B-1----:R-:W2:Y:S04]  /*8f080*/  LDL.LU.64 R18, [R1+0x3780] ;  /* 0x0037800001127983 */ /* 0x002ea80000300a00 */
[----:B------:R1:W-:Y:S04]  /*8f090*/  STL.64 [R1+0x1e40], R2 ;  /* 0x001e400201007387 */ /* 0x0003e80000100a00 */
[----:B-1----:R-:W4:Y:S04]  /*8f0a0*/  LDL.LU.64 R2, [R1+0x3778] ;  /* 0x0037780001027983 */ /* 0x002f280000300a00 */
[----:B---3--:R1:W-:Y:S04]  /*8f0b0*/  STL.64 [R1+0x3750], R4 ;  /* 0x0037500401007387 */ /* 0x0083e80000100a00 */
[----:B-1----:R0:W3:Y:S04]  /*8f0c0*/  LDL.64 R4, [R1+0x1e30] ;  /* 0x001e300001047983 */ /* 0x0020e80000100a00 */
[----:B------:R1:W-:Y:S04]  /*8f0d0*/  STL [R1+0x1e28], R16 ;  /* 0x001e281001007387 */ /* 0x0003e80000100800 */
[----:B-1----:R-:W2:Y:S02]  /*8f0e0*/  LDL.LU.64 R16, [R1+0x3770] ;  /* 0x0037700001107983 */ /* 0x002ea40000300a00 */
[----:B--2---:R-:W-:-:S02]  /*8f0f0*/  IMAD.X R23, R6, 0x1, R16, P4 ;  /* 0x0000000106177824 */ /* 0x004fc400020e0610 */
[----:B------:R-:W2:Y:S04]  /*8f100*/  LDL.LU R6, [R1+0x376c] ;  /* 0x00376c0001067983 */ /* 0x000ea80000300800 */
[----:B------:R1:W-:Y:S04]  /*8f110*/  STL.64 [R1+0x1e38], R22 ;  /* 0x001e381601007387 */ /* 0x0003e80000100a00 */
[----:B-1----:R0:W2:Y:S01]  /*8f120*/  LDL.LU R23, [R1+0x3768] ;  /* 0x0037680001177983 */ /* 0x0020a20000300800 */
[----:B------:R-:W-:-:S05]  /*8f130*/  IADD3 R22, P4, PT, R21, R13, RZ ;  /* 0x0000000d15167210 */ /* 0x000fca0007f9e0ff */
[----:B------:R2:W-:Y:S01]  /*8f140*/  STL [R1+0x1e10], R22 ;  /* 0x001e101601007387 */ /* 0x0005e20000100800 */
[----:B------:R-:W-:-:S03]  /*8f150*/  SHF.R.S32.HI R7, RZ, 0x1f, R21 ;  /* 0x0000001fff077819 */ /* 0x000fc60000011415 */
[----:B--2---:R-:W2:Y:S02]  /*8f160*/  LDL.LU.64 R22, [R1+0x3760] ;  /* 0x0037600001167983 */ /* 0x004ea40000300a00 */
[----:B---3--:R-:W-:-:S05]  /*8f170*/  IMAD.X R5, R7, 0x1, R10, P1 ;  /* 0x0000000107057824 */ /* 0x008fca00008e060a */
[----:B------:R-:W-:Y:S04]  /*8f180*/  STL [R1+0x1e34], R5 ;  /* 0x001e340501007387 */ /* 0x000fe80000100800 */
[----:B--2---:R1:W-:Y:S04]  /*8f190*/  STL.64 [R1+0x3740], R22 ;  /* 0x0037401601007387 */ /* 0x0043e80000100a00 */
[----:B-1----:R0:W2:Y:S04]  /*8f1a0*/  LDL.64 R22, [R1+0x1e28] ;  /* 0x001e280001167983 */ /* 0x0020a80000100a00 */
[----:B------:R-:W-:Y:S01]  /*8f1b0*/  STL.64 [R1+0x3748], R28 ;  /* 0x0037481c01007387 */ /* 0x000fe20000100a00 */
[----:B--2---:R-:W-:-:S05]  /*8f1c0*/  IMAD.X R23, R7, 0x1, R12, P2 ;  /* 0x0000000107177824 */ /* 0x004fca00010e060c */
[----:B------:R-:W-:Y:S04]  /*8f1d0*/  STL [R1+0x1e2c], R23 ;  /* 0x001e2c1701007387 */ /* 0x000fe80000100800 */
[----:B------:R1:W-:Y:S04]  /*8f1e0*/  STL.64 [R1+0x3738], R26 ;  /* 0x0037381a01007387 */ /* 0x0003e80000100a00 */
[----:B-1----:R0:W2:Y:S01]  /*8f1f0*/  LDL.64 R26, [R1+0x1e10] ;  /* 0x001e1000011a7983 */ /* 0x0020a20000100a00 */
[----:B------:R-:W-:-:S05]  /*8f200*/  IADD3 R4, P1, PT, R21, R15, RZ ;  /* 0x0000000f15047210 */ /* 0x000fca0007f3e0ff */
[C---:B------:R-:W-:Y:S02]  /*8f210*/  IMAD.X R5, R7.reuse, 0x1, R16, P1 ;  /* 0x0000000107057824 */ /* 0x040fe400008e0610 */
[----:B--2---:R-:W-:-:S05]  /*8f220*/  IMAD.X R27, R7, 0x1, R14, P4 ;  /* 0x00000001071b7824 */ /* 0x004fca00020e060e */
[----:B------:R-:W-:Y:S04]  /*8f230*/  STL [R1+0x1e14], R27 ;  /* 0x001e141b01007387 */ /* 0x000fe80000100800 */
[----:B------:R-:W2:Y:S04]  /*8f240*/  LDL.LU R7, [R1+0x3758] ;  /* 0x0037580001077983 */ /* 0x000ea80000300800 */
[----:B------:R1:W-:Y:S04]  /*8f250*/  STL.64 [R1+0x1e08], R4 ;  /* 0x001e080401007387 */ /* 0x0003e80000100a00 */
[----:B-1----:R-:W3:Y:S01]  /*8f260*/  LDL.LU.64 R4, [R1+0x3750] ;  /* 0x0037500001047983 */ /* 0x002ee20000300a00 */
[----:B------:R-:W-:-:S02]  /*8f270*/  SHF.R.S32.HI R21, RZ, 0x1f, R6 ;  /* 0x0000001fff157819 */ /* 0x000fc40000011406 */
[C---:B------:R-:W-:Y:S02]  /*8f280*/  IADD3 R22, P2, PT, R6.reuse, R9, RZ ;  /* 0x0000000906167210 */ /* 0x040fe40007f5e0ff */
[----:B------:R-:W-:-:S03]  /*8f290*/  IADD3 R28, P1, PT, R6, R13, RZ ;  /* 0x0000000d061c7210 */ /* 0x000fc60007f3e0ff */
[C---:B------:R-:W-:Y:S01]  /*8f2a0*/  IMAD.X R23, R21.reuse, 0x1, R10, P2 ;  /* 0x0000000115177824 */ /* 0x040fe200010e060a */
[C---:B------:R-:W-:Y:S01]  /*8f2b0*/  IADD3 R26, P4, PT, R6.reuse, R11, RZ ;  /* 0x0000000b061a7210 */ /* 0x040fe20007f9e0ff */
[----:B---3--:R-:W-:Y:S04]  /*8f2c0*/  STL.64 [R1+0x3730], R4 ;  /* 0x0037300401007387 */ /* 0x008fe80000100a00 */
[----:B------:R1:W-:Y:S04]  /*8f2d0*/  STL [R1+0x1df0], R28 ;  /* 0x001df01c01007387 */ /* 0x0003e80000100800 */
[----:B-1----:R-:W3:Y:S04]  /*8f2e0*/  LDL.LU.64 R28, [R1+0x3748] ;  /* 0x00374800011c7983 */ /* 0x002ee80000300a00 */
[----:B------:R1:W-:Y:S04]  /*8f2f0*/  STL.64 [R1+0x1e00], R22 ;  /* 0x001e001601007387 */ /* 0x0003e80000100a00 */
[----:B-1----:R-:W3:Y:S01]  /*8f300*/  LDL.LU.64 R22, [R1+0x3740] ;  /* 0x0037400001167983 */ /* 0x002ee20000300a00 */
[----:B------:R-:W-:Y:S01]  /*8f310*/  IADD3 R4, P2, PT, R6, R15, RZ ;  /* 0x0000000f06047210 */ /* 0x000fe20007f5e0ff */
[----:B------:R-:W-:Y:S01]  /*8f320*/  IMAD.X R27, R21, 0x1, R12, P4 ;  /* 0x00000001151b7824 */ /* 0x000fe200020e060c */
[----:B--2---:R-:W-:-:S03]  /*8f330*/  SHF.R.S32.HI R6, RZ, 0x1f, R7 ;  /* 0x0000001fff067819 */ /* 0x004fc60000011407 */
[----:B------:R-:W-:Y:S04]  /*8f340*/  STL [R1+0x1de8], R4 ;  /* 0x001de80401007387 */ /* 0x000fe80000100800 */
[----:B------:R1:W-:Y:S04]  /*8f350*/  STL.64 [R1+0x1df8], R26 ;  /* 0x001df81a01007387 */ /* 0x0003e80000100a00 */
[----:B-1----:R-:W2:Y:S04]  /*8f360*/  LDL.LU.64 R26, [R1+0x3738] ;  /* 0x00373800011a7983 */ /* 0x002ea80000300a00 */
[----:B------:R-:W-:Y:S04]  /*8f370*/  STL [R1+0x214], R6 ;  /* 0x0002140601007387 */ /* 0x000fe80000100800 */
[----:B---3--:R1:W-:Y:S04]  /*8f380*/  STL.64 [R1+0x3728], R22 ;  /* 0x0037281601007387 */ /* 0x0083e80000100a00 */
[----:B-1----:R0:W3:Y:S02]  /*8f390*/  LDL.64 R22, [R1+0x1df0] ;  /* 0x001df00001167983 */ /* 0x0020e40000100a00 */
[----:B---3--:R-:W-:-:S05]  /*8f3a0*/  IMAD.X R23, R21, 0x1, R14, P1 ;  /* 0x0000000115177824 */ /* 0x008fca00008e060e */
[----:B------:R-:W-:Y:S04]  /*8f3b0*/  STL [R1+0x1df4], R23 ;  /* 0x001df41701007387 */ /* 0x000fe80000100800 */
[----:B------:R-:W-:Y:S04]  /*8f3c0*/  STL.64 [R1+0x3718], R24 ;  /* 0x0037181801007387 */ /* 0x000fe80000100a00 */
[----:B------:R1:W-:Y:S04]  /*8f3d0*/  STL [R1+0x3720], R25 ;  /* 0x0037201901007387 */ /* 0x0003e80000100800 */
[----:B-1----:R0:W3:Y:S01]  /*8f3e0*/  LDL.64 R24, [R1+0x1de8] ;  /* 0x001de80001187983 */ /* 0x0020e20000100a00 */
[----:B------:R-:W-:-:S05]  /*8f3f0*/  IADD3 R4, P4, PT, R7, R9, RZ ;  /* 0x0000000907047210 */ /* 0x000fca0007f9e0ff */
[----:B------:R-:W-:Y:S01]  /*8f400*/  IMAD.X R5, R6, 0x1, R10, P4 ;  /* 0x0000000106057824 */ /* 0x000fe200020e060a */
[C---:B------:R-:W-:Y:S02]  /*8f410*/  IADD3 R22, P1, PT, R7.reuse, R11, RZ ;  /* 0x0000000b07167210 */ /* 0x040fe40007f3e0ff */
[----:B------:R-:W-:Y:S01]  /*8f420*/  IADD3 R6, P4, PT, R7, R15, RZ ;  /* 0x0000000f07067210 */ /* 0x000fe20007f9e0ff */
[----:B---3--:R-:W-:Y:S01]  /*8f430*/  IMAD.X R25, R21, 0x1, R16, P2 ;  /* 0x0000000115197824 */ /* 0x008fe200010e0610 */
[----:B------:R-:W-:-:S04]  /*8f440*/  IADD3 R24, P2, PT, R7, R13, RZ ;  /* 0x0000000d07187210 */ /* 0x000fc80007f5e0ff */
[----:B------:R-:W-:Y:S04]  /*8f450*/  STL [R1+0x1dec], R25 ;  /* 0x001dec1901007387 */ /* 0x000fe80000100800 */
[----:B------:R1:W-:Y:S04]  /*8f460*/  STL.64 [R1+0x1de0], R4 ;  /* 0x001de00401007387 */ /* 0x0003e80000100a00 */
[----:B-1----:R-:W3:Y:S04]  /*8f470*/  LDL.LU.64 R4, [R1+0x3730] ;  /* 0x0037300001047983 */ /* 0x002ee80000300a00 */
[----:B------:R-:W2:Y:S04]  /*8f480*/  LDL R21, [R1+0x1f8] ;  /* 0x0001f80001157983 */ /* 0x000ea80000100800 */
[----:B------:R-:W2:Y:S04]  /*8f490*/  LDL.LU R7, [R1+0x214] ;  /* 0x0002140001077983 */ /* 0x000ea80000300800 */
[----:B------:R-:W-:Y:S01]  /*8f4a0*/  STL [R1+0x3700], R17 ;  /* 0x0037001101007387 */ /* 0x000fe20000100800 */
[----:B--2---:R-:W-:-:S05]  /*8f4b0*/  IMAD.X R23, R7, 0x1, R12, P1 ;  /* 0x0000000107177824 */ /* 0x004fca00008e060c */
[----:B------:R1:W-:Y:S04]  /*8f4c0*/  STL.64 [R1+0x1dd8], R22 ;  /* 0x001dd81601007387 */ /* 0x0003e80000100a00 */
[----:B-1----:R-:W2:Y:S01]  /*8f4d0*/  LDL.LU.64 R22, [R1+0x3728] ;  /* 0x0037280001167983 */ /* 0x002ea20000300a00 */
[----:B------:R-:W-:-:S03]  /*8f4e0*/  IMAD.X R25, R7, 0x1, R14, P2 ;  /* 0x0000000107197824 */ /* 0x000fc600010e060e */
[----:B--2---:R-:W-:Y:S04]  /*8f4f0*/  STL.64 [R1+0x3708], R22 ;  /* 0x0037081601007387 */ /* 0x004fe80000100a00 */
[----:B------:R-:W-:Y:S04]  /*8f500*/  STL [R1+0x3714], R23 ;  /* 0x0037141701007387 */ /* 0x000fe80000100800 */
[----:B------:R1:W-:Y:S04]  /*8f510*/  STL.64 [R1+0x1dd0], R24 ;  /* 0x001dd01801007387 */ /* 0x0003e80000100a00 */
[----:B-1----:R0:W2:Y:S01]  /*8f520*/  LDL.LU R25, [R1+0x3720] ;  /* 0x0037200001197983 */ /* 0x0020a20000300800 */
[----:B---3--:R-:W-:-:S05]  /*8f530*/  IADD3 R24, P2, PT, R4, R11, RZ ;  /* 0x0000000b04187210 */ /* 0x008fca0007f5e0ff */
[----:B------:R2:W-:Y:S01]  /*8f540*/  STL [R1+0x1db8], R24 ;  /* 0x001db81801007387 */ /* 0x0005e20000100800 */
[----:B------:R-:W-:-:S03]  /*8f550*/  SHF.R.S32.HI R17, RZ, 0x1f, R4 ;  /* 0x0000001fff117819 */ /* 0x000fc60000011404 */
[----:B--2---:R-:W2:Y:S01]  /*8f560*/  LDL.LU.64 R24, [R1+0x3718] ;  /* 0x0037180001187983 */ /* 0x004ea20000300a00 */
[----:B------:R-:W-:Y:S01]  /*8f570*/  IADD3 R22, P1, PT, R4, R9, RZ ;  /* 0x0000000904167210 */ /* 0x000fe20007f3e0ff */
[----:B------:R-:W-:-:S04]  /*8f580*/  IMAD.X R7, R7, 0x1, R16, P4 ;  /* 0x0000000107077824 */ /* 0x000fc800020e0610 */
[----:B------:R-:W-:Y:S01]  /*8f590*/  IMAD.X R23, R17, 0x1, R10, P1 ;  /* 0x0000000111177824 */ /* 0x000fe200008e060a */
[----:B------:R-:W-:Y:S04]  /*8f5a0*/  STL.64 [R1+0x1dc8], R6 ;  /* 0x001dc80601007387 */ /* 0x000fe80000100a00 */
[----:B--2---:R1:W-:Y:S04]  /*8f5b0*/  STL.64 [R1+0x36e8], R24 ;  /* 0x0036e81801007387 */ /* 0x0043e80000100a00 */
[----:B-1----:R0:W2:Y:S04]  /*8f5c0*/  LDL.64 R24, [R1+0x1db8] ;  /* 0x001db80001187983 */ /* 0x0020a80000100a00 */
[----:B------:R-:W-:Y:S04]  /*8f5d0*/  STL [R1+0x36e0], R20 ;  /* 0x0036e01401007387 */ /* 0x000fe80000100800 */
[----:B------:R1:W-:Y:S04]  /*8f5e0*/  STL.64 [R1+0x1dc0], R22 ;  /* 0x001dc01601007387 */ /* 0x0003e80000100a00 */
[----:B-1----:R0:W3:Y:S01]  /*8f5f0*/  LDL.LU R23, [R1+0x3714] ;  /* 0x0037140001177983 */ /* 0x0020e20000300800 */
[----:B------:R-:W-:-:S02]  /*8f600*/  IADD3 R22, P1, PT, R4, R15, RZ ;  /* 0x0000000f04167210 */ /* 0x000fc40007f3e0ff */
[----:B------:R-:W-:Y:S02]  /*8f610*/  IADD3 R6, P4, PT, R4, R13, RZ ;  /* 0x0000000d04067210 */ /* 0x000fe40007f9e0ff */
[----:B------:R-:W4:Y:S04]  /*8f620*/  LDL.LU R4, [R1+0x3710] ;  /* 0x0037100001047983 */ /* 0x000f280000300800 */
[----:B------:R3:W-:Y:S04]  /*8f630*/  STL [R1+0x1da8], R22 ;  /* 0x001da81601007387 */ /* 0x0007e80000100800 */
[----:B---3--:R-:W3:Y:S01]  /*8f640*/  LDL.LU.64 R22, [R1+0x3708] ;  /* 0x0037080001167983 */ /* 0x008ee20000300a00 */
[----:B--2---:R-:W-:-:S02]  /*8f650*/  IMAD.X R25, R17, 0x1, R12, P2 ;  /* 0x0000000111197824 */ /* 0x004fc400010e060c */
[----:B------:R-:W-:Y:S01]  /*8f660*/  IMAD.X R7, R17, 0x1, R14, P4 ;  /* 0x0000000111077824 */ /* 0x000fe200020e060e */
[----:B------:R1:W-:Y:S01]  /*8f670*/  STL.64 [R1+0x36f8], R12 ;  /* 0x0036f80c01007387 */ /* 0x0003e20000100a00 */
[----:B------:R-:W-:Y:S02]  /*8f680*/  SHF.R.S32.HI R20, RZ, 0x1f, R21 ;  /* 0x0000001fff147819 */ /* 0x000fe40000011415 */
[----:B------:R-:W-:Y:S01]  /*8f690*/  IADD3 R24, P2, PT, R21, R9, RZ ;  /* 0x0000000915187210 */ /* 0x000fe20007f5e0ff */
[----:B-1----:R0:W2:Y:S04]  /*8f6a0*/  LDL.64 R12, [R1+0x1da8] ;  /* 0x001da800010c7983 */ /* 0x0020a80000100a00 */
[----:B------:R-:W-:Y:S04]  /*8f6b0*/  STL [R1+0x1dbc], R25 ;  /* 0x001dbc1901007387 */ /* 0x000fe80000100800 */
[----:B------:R-:W-:Y:S04]  /*8f6c0*/  STL.64 [R1+0x36f0], R8 ;  /* 0x0036f00801007387 */ /* 0x000fe80000100a00 */
[----:B------:R-:W-:Y:S01]  /*8f6d0*/  STL.64 [R1+0x1db0], R6 ;  /* 0x001db00601007387 */ /* 0x000fe20000100a00 */
[----:B---3--:R-:W-:-:S02]  /*8f6e0*/  IMAD.MOV.U32 R21, RZ, RZ, R22 ;  /* 0x000000ffff157224 */ /* 0x008fc400078e0016 */
[----:B------:R-:W-:Y:S02]  /*8f6f0*/  IMAD.MOV.U32 R22, RZ, RZ, R27 ;  /* 0x000000ffff167224 */ /* 0x000fe400078e001b */
[----:B----4-:R-:W-:Y:S02]  /*8f700*/  IMAD.MOV.U32 R27, RZ, RZ, R4 ;  /* 0x000000ffff1b7224 */ /* 0x010fe400078e0004 */
[----:B------:R-:W3:Y:S01]  /*8f710*/  LDL.LU R4, [R1+0x1dc] ;  /* 0x0001dc0001047983 */ /* 0x000ee20000300800 */
[----:B--2---:R-:W-:-:S03]  /*8f720*/  IMAD.X R13, R17, 0x1, R16, P1 ;  /* 0x00000001110d7824 */ /* 0x004fc600008e0610 */
[----:B---3--:R1:W-:Y:S04]  /*8f730*/  STL [R1+0x36c8], R4 ;  /* 0x0036c80401007387 */ /* 0x0083e80000100800 */
[----:B-1----:R-:W2:Y:S04]  /*8f740*/  LDL.LU R4, [R1+0x1f8] ;  /* 0x0001f80001047983 */ /* 0x002ea80000300800 */
[----:B------:R-:W3:Y:S04]  /*8f750*/  LDL.LU R17, [R1+0x3700] ;  /* 0x0037000001117983 */ /* 0x000ee80000300800 */
[----:B------:R1:W-:Y:S04]  /*8f760*/  STL [R1+0x1dac], R13 ;  /* 0x001dac0d01007387 */ /* 0x0003e80000100800 */
[----:B-1----:R-:W2:Y:S01]  /*8f770*/  LDL.LU.64 R12, [R1+0x36f8] ;  /* 0x0036f800010c7983 */ /* 0x002ea20000300a00 */
[----:B------:R-:W-:Y:S01]  /*8f780*/  IMAD.X R25, R20, 0x1, R10, P2 ;  /* 0x0000000114197824 */ /* 0x000fe200010e060a */
[----:B--2---:R-:W-:-:S05]  /*8f790*/  IADD3 R8, P1, PT, R4, R13, RZ ;  /* 0x0000000d04087210 */ /* 0x004fca0007f3e0ff */
[----:B------:R1:W-:Y:S04]  /*8f7a0*/  STL [R1+0x1d90], R8 ;  /* 0x001d900801007387 */ /* 0x0003e80000100800 */
[----:B-1----:R-:W2:Y:S04]  /*8f7b0*/  LDL.LU.64 R8, [R1+0x36f0] ;  /* 0x0036f00001087983 */ /* 0x002ea80000300a00 */
[----:B------:R1:W-:Y:S04]  /*8f7c0*/  STL.64 [R1+0x1da0], R24 ;  /* 0x001da01801007387 */ /* 0x0003e80000100a00 */
[----:B-1----:R-:W4:Y:S01]  /*8f7d0*/  LDL.LU.64 R24, [R1+0x36e8] ;  /* 0x0036e80001187983 */ /* 0x002f220000300a00 */
[----:B------:R-:W-:-:S05]  /*8f7e0*/  IADD3 R6, P4, PT, R4, R11, RZ ;  /* 0x0000000b04067210 */ /* 0x000fca0007f9e0ff */
[----:B------:R-:W-:Y:S01]  /*8f7f0*/  IMAD.X R7, R20, 0x1, R12, P4 ;  /* 0x0000000114077824 */ /* 0x000fe200020e060c */
[----:B----4-:R-:W-:Y:S04]  /*8f800*/  STL.64 [R1+0x36d0], R24 ;  /* 0x0036d01801007387 */ /* 0x010fe80000100a00 */
[----:B------:R3:W-:Y:S04]  /*8f810*/  STL.64 [R1+0x1d98], R6 ;  /* 0x001d980601007387 */ /* 0x0007e80000100a00 */
[----:B--2---:R1:W-:Y:S01]  /*8f820*/  STL.64 [R1+0x36d8], R8 ;  /* 0x0036d80801007387 */ /* 0x0043e20000100a00 */
[----:B---3--:R-:W-:-:S03]  /*8f830*/  IADD3 R6, P4, PT, R17, R9, RZ ;  /* 0x0000000911067210 */ /* 0x008fc60007f9e0ff */
[----:B-1----:R0:W2:Y:S01]  /*8f840*/  LDL.64 R8, [R1+0x1d90] ;  /* 0x001d900001087983 */ /* 0x0020a20000100a00 */
[----:B------:R-:W-:Y:S02]  /*8f850*/  IADD3 R24, P2, PT, R4, R15, RZ ;  /* 0x0000000f04187210 */ /* 0x000fe40007f5e0ff */
[----:B------:R-:W-:-:S03]  /*8f860*/  SHF.R.S32.HI R4, RZ, 0x1f, R17 ;  /* 0x0000001fff047819 */ /* 0x000fc60000011411 */
[----:B------:R-:W-:Y:S02]  /*8f870*/  IMAD.X R25, R20, 0x1, R16, P2 ;  /* 0x0000000114197824 */ /* 0x000fe400010e0610 */
[----:B------:R-:W-:Y:S02]  /*8f880*/  IMAD.X R7, R4, 0x1, R10, P4 ;  /* 0x0000000104077824 */ /* 0x000fe400020e060a */
[----:B--2---:R-:W-:Y:S01]  /*8f890*/  IMAD.X R9, R20, 0x1, R14, P1 ;  /* 0x0000000114097824 */ /* 0x004fe200008e060e */
[----:B------:R-:W-:-:S04]  /*8f8a0*/  IADD3 R8, P1, PT, R17, R11, RZ ;  /* 0x0000000b11087210 */ /* 0x000fc80007f3e0ff */
[----:B------:R1:W-:Y:S04]  /*8f8b0*/  STL [R1+0x1d94], R9 ;  /* 0x001d940901007387 */ /* 0x0003e80000100800 */
[----:B------:R-:W2:Y:S04]  /*8f8c0*/  LDL.LU R20, [R1+0x36e0] ;  /* 0x0036e00001147983 */ /* 0x000ea80000300800 */
[----:B------:R3:W-:Y:S04]  /*8f8d0*/  STL.64 [R1+0x1d88], R24 ;  /* 0x001d881801007387 */ /* 0x0007e80000100a00 */
[----:B------:R-:W-:Y:S01]  /*8f8e0*/  STL.64 [R1+0x1d80], R6 ;  /* 0x001d800601007387 */ /* 0x000fe20000100a00 */
[----:B-1----:R-:W-:Y:S01]  /*8f8f0*/  IMAD.X R9, R4, 0x1, R12, P1 ;  /* 0x0000000104097824 */ /* 0x002fe200008e060c */
[----:B---3--:R-:W-:-:S04]  /*8f900*/  IADD3 R24, P2, PT, R17, R13, RZ ;  /* 0x0000000d11187210 */ /* 0x008fc80007f5e0ff */
[----:B------:R1:W-:Y:S01]  /*8f910*/  STL.64 [R1+0x1d78], R8 ;  /* 0x001d780801007387 */ /* 0x0003e20000100a00 */
[----:B------:R-:W-:-:S03]  /*8f920*/  IMAD.X R25, R4, 0x1, R14, P2 ;  /* 0x0000000104197824 */ /* 0x000fc600010e060e */
[----:B-1----:R-:W3:Y:S04]  /*8f930*/  LDL.LU.64 R8, [R1+0x36d8] ;  /* 0x0036d80001087983 */ /* 0x002ee80000300a00 */
[----:B------:R-:W-:Y:S04]  /*8f940*/  STL.64 [R1+0x36c0], R26 ;  /* 0x0036c01a01007387 */ /* 0x000fe80000100a00 */
[----:B------:R1:W-:Y:S04]  /*8f950*/  STL.64 [R1+0x1d70], R24 ;  /* 0x001d701801007387 */ /* 0x0003e80000100a00 */
[----:B-1----:R-:W4:Y:S01]  /*8f960*/  LDL.LU.64 R24, [R1+0x36d0] ;  /* 0x0036d00001187983 */ /* 0x002f220000300a00 */
[----:B------:R-:W-:-:S05]  /*8f970*/  IADD3 R6, P4, PT, R17, R15, RZ ;  /* 0x0000000f11067210 */ /* 0x000fca0007f9e0ff */
[----:B------:R-:W-:Y:S01]  /*8f980*/  IMAD.X R7, R4, 0x1, R16, P4 ;  /* 0x0000000104077824 */ /* 0x000fe200020e0610 */
[----:B--2---:R-:W-:Y:S02]  /*8f990*/  SHF.R.S32.HI R17, RZ, 0x1f, R20 ;  /* 0x0000001fff117819 */ /* 0x004fe40000011414 */
[----:B---3--:R-:W-:-:S05]  /*8f9a0*/  IADD3 R26, P1, PT, R20, R9, RZ ;  /* 0x00000009141a7210 */ /* 0x008fca0007f3e0ff */
[----:B------:R-:W-:Y:S04]  /*8f9b0*/  STL [R1+0x1d60], R26 ;  /* 0x001d601a01007387 */ /* 0x000fe80000100800 */
[----:B----4-:R1:W-:Y:S04]  /*8f9c0*/  STL.64 [R1+0x36b8], R24 ;  /* 0x0036b81801007387 */ /* 0x0103e80000100a00 */
[----:B------:R-:W2:Y:S04]  /*8f9d0*/  LDL.LU R4, [R1+0x36c8] ;  /* 0x0036c80001047983 */ /* 0x000ea80000300800 */
[----:B------:R-:W-:Y:S01]  /*8f9e0*/  STL.64 [R1+0x1d68], R6 ;  /* 0x001d680601007387 */ /* 0x000fe20000100a00 */
[----:B-1----:R-:W-:-:S02]  /*8f9f0*/  IMAD.MOV.U32 R25, RZ, RZ, R27 ;  /* 0x000000ffff197224 */ /* 0x002fc400078e001b */
[----:B------:R-:W-:Y:S02]  /*8fa00*/  IMAD.X R25, R17, 0x1, R10, P1 ;  /* 0x0000000111197824 */ /* 0x000fe400008e060a */
[----:B------:R-:W-:Y:S01]  /*8fa10*/  IMAD.MOV.U32 R24, RZ, RZ, R26 ;  /* 0x000000ffff187224 */ /* 0x000fe200078e001a */
[----:B------:R-:W-:Y:S02]  /*8fa20*/  IADD3 R26, P2, PT, R20, R11, RZ ;  /* 0x0000000b141a7210 */ /* 0x000fe40007f5e0ff */
[----:B------:R1:W-:Y:S02]  /*8fa30*/  STL [R1+0x1d64], R25 ;  /* 0x001d641901007387 */ /* 0x0003e40000100800 */
[----:B-1----:R-:W-:Y:S02]  /*8fa40*/  IMAD.MOV.U32 R25, RZ, RZ, R17 ;  /* 0x000000ffff197224 */ /* 0x002fe400078e0011 */
[----:B------:R-:W3:Y:S02]  /*8fa50*/  LDL.LU R17, [R1+0x1d0] ;  /* 0x0001d00001117983 */ /* 0x000ee40000300800 */
[----:B------:R-:W-:-:S05]  /*8fa60*/  IMAD.X R27, R25, 0x1, R12, P2 ;  /* 0x00000001191b7824 */ /* 0x000fca00010e060c */
[----:B------:R1:W-:Y:S04]  /*8fa70*/  STL.64 [R1+0x1d58], R26 ;  /* 0x001d581a01007387 */ /* 0x0003e80000100a00 */
[----:B-1----:R-:W4:Y:S01]  /*8fa80*/  LDL.LU.64 R26, [R1+0x36c0] ;  /* 0x0036c000011a7983 */ /* 0x002f220000300a00 */
[C---:B------:R-:W-:Y:S02]  /*8fa90*/  IADD3 R6, P4, PT, R20.reuse, R13, RZ ;  /* 0x0000000d14067210 */ /* 0x040fe40007f9e0ff */
[----:B------:R-:W-:-:S03]  /*8faa0*/  IADD3 R24, P1, PT, R20, R15, RZ ;  /* 0x0000000f14187210 */ /* 0x000fc60007f3e0ff */
[C---:B------:R-:W-:Y:S02]  /*8fab0*/  IMAD.X R7, R25.reuse, 0x1, R14, P4 ;  /* 0x0000000119077824 */ /* 0x040fe400020e060e */
[----:B------:R-:W-:Y:S01]  /*8fac0*/  IMAD.X R25, R25, 0x1, R16, P1 ;  /* 0x0000000119197824 */ /* 0x000fe200008e0610 */
[----:B------:R-:W-:Y:S04]  /*8fad0*/  STL.64 [R1+0x36b0], R22 ;  /* 0x0036b01601007387 */ /* 0x000fe80000100a00 */
[----:B------:R-:W-:Y:S04]  /*8fae0*/  STL.64 [R1+0x1d50], R6 ;  /* 0x001d500601007387 */ /* 0x000fe80000100a00 */
[----:B------:R1:W-:Y:S04]  /*8faf0*/  STL.64 [R1+0x1d48], R24 ;  /* 0x001d481801007387 */ /* 0x0003e80000100a00 */
[----:B-1----:R-:W4:Y:S01]  /*8fb00*/  LDL.LU.64 R24, [R1+0x36b8] ;  /* 0x0036b80001187983 */ /* 0x002f220000300a00 */
[----:B--2---:R-:W-:-:S02]  /*8fb10*/  SHF.R.S32.HI R20, RZ, 0x1f, R4 ;  /* 0x0000001fff147819 */ /* 0x004fc40000011404 */
[C---:B------:R-:W-:Y:S02]  /*8fb20*/  IADD3 R22, P2, PT, R4.reuse, R9, RZ ;  /* 0x0000000904167210 */ /* 0x040fe40007f5e0ff */
[----:B------:R-:W-:-:S03]  /*8fb30*/  IADD3 R6, P4, PT, R4, R11, RZ ;  /* 0x0000000b04067210 */ /* 0x000fc60007f9e0ff */
[C---:B------:R-:W-:Y:S02]  /*8fb40*/  IMAD.X R23, R20.reuse, 0x1, R10, P2 ;  /* 0x0000000114177824 */ /* 0x040fe400010e060a */
[----:B------:R-:W-:Y:S01]  /*8fb50*/  IMAD.X R7, R20, 0x1, R12, P4 ;  /* 0x0000000114077824 */ /* 0x000fe200020e060c */
[----:B---3--:R1:W-:Y:S04]  /*8fb60*/  STL.64 [R1+0x3698], R16 ;  /* 0x0036981001007387 */ /* 0x0083e80000100a00 */
[----:B------:R2:W-:Y:S01]  /*8fb70*/  STL [R1+0x36a0], R17 ;  /* 0x0036a01101007387 */ /* 0x0005e20000100800 */
[----:B-1----:R-:W-:-:S03]  /*8fb80*/  IADD3 R16, P1, PT, R4, R13, RZ ;  /* 0x0000000d04107210 */ /* 0x002fc60007f3e0ff */
[----:B----4-:R1:W-:Y:S04]  /*8fb90*/  STL.64 [R1+0x36a8], R26 ;  /* 0x0036a81a01007387 */ /* 0x0103e80000100a00 */
[----:B------:R3:W-:Y:S01]  /*8fba0*/  STL.64 [R1+0x1d40], R22 ;  /* 0x001d401601007387 */ /* 0x0007e20000100a00 */
[----:B--2---:R-:W-:Y:S01]  /*8fbb0*/  IMAD.X R17, R20, 0x1, R14, P1 ;  /* 0x0000000114117824 */ /* 0x004fe200008e060e */
[----:B-1----:R-:W-:Y:S01]  /*8fbc0*/  IADD3 R26, P2, PT, R4, R15, RZ ;  /* 0x0000000f041a7210 */ /* 0x002fe20007f5e0ff */
[----:B------:R-:W-:Y:S02]  /*8fbd0*/  IMAD.MOV.U32 R4, RZ, RZ, R5 ;  /* 0x000000ffff047224 */ /* 0x000fe400078e0005 */
[----:B------:R-:W-:Y:S01]  /*8fbe0*/  IMAD.MOV.U32 R5, RZ, RZ, R0 ;  /* 0x000000ffff057224 */ /* 0x000fe200078e0000 */
[----:B---3--:R-:W2:Y:S04]  /*8fbf0*/  LDL.LU.64 R22, [R1+0x36b0] ;  /* 0x0036b00001167983 */ /* 0x008ea80000300a00 */
[----:B------:R1:W-:Y:S04]  /*8fc00*/  STL.64 [R1+0x3688], R4 ;  /* 0x0036880401007387 */ /* 0x0003e80000100a00 */
[----:B------:R3:W-:Y:S01]  /*8fc10*/  STL [R1+0x1d28], R26 ;  /* 0x001d281a01007387 */ /* 0x0007e20000100800 */
[----:B-1----:R-:W-:-:S02]  /*8fc20*/  IMAD.MOV.U32 R4, RZ, RZ, R26 ;  /* 0x000000ffff047224 */ /* 0x002fc400078e001a */
[----:B------:R-:W-:Y:S02]  /*8fc30*/  IMAD.MOV.U32 R5, RZ, RZ, R27 ;  /* 0x000000ffff057224 */ /* 0x000fe400078e001b */
[----:B---3--:R-:W3:Y:S04]  /*8fc40*/  LDL.LU.64 R26, [R1+0x36a8] ;  /* 0x0036a800011a7983 */ /* 0x008ee80000300a00 */
[----:B------:R-:W-:Y:S04]  /*8fc50*/  STL.64 [R1+0x1d38], R6 ;  /* 0x001d380601007387 */ /* 0x000fe80000100a00 */
[----:B------:R1:W-:Y:S04]  /*8fc60*/  STL.64 [R1+0x1d30], R16 ;  /* 0x001d301001007387 */ /* 0x0003e80000100a00 */
[----:B-1----:R0:W4:Y:S01]  /*8fc70*/  LDL.LU R17, [R1+0x36a0] ;  /* 0x0036a00001117983 */ /* 0x0021220000300800 */
[----:B------:R-:W-:-:S05]  /*8fc80*/  IADD3 R16, P1, PT, R21, R11, RZ ;  /* 0x0000000b15107210 */ /* 0x000fca0007f3e0ff */
[----:B------:R4:W-:Y:S04]  /*8fc90*/  STL [R1+0x1d18], R16 ;  /* 0x001d181001007387 */ /* 0x0009e80000100800 */
[----:B----4-:R-:W4:Y:S01]  /*8fca0*/  LDL.LU.64 R16, [R1+0x3698] ;  /* 0x0036980001107983 */ /* 0x010f220000300a00 */
[----:B------:R-:W-:Y:S02]  /*8fcb0*/  SHF.R.S32.HI R0, RZ, 0x1f, R21 ;  /* 0x0000001fff007819 */ /* 0x000fe40000011415 */
[C---:B------:R-:W-:Y:S01]  /*8fcc0*/  IADD3 R6, P4, PT, R21.reuse, R9, RZ ;  /* 0x0000000915067210 */ /* 0x040fe20007f9e0ff */
[----:B----4-:R-:W-:Y:S01]  /*8fcd0*/  IMAD.X R5, R20, 0x1, R16, P2 ;  /* 0x0000000114057824 */ /* 0x010fe200010e0610 */
[----:B------:R1:W-:Y:S04]  /*8fce0*/  STL.64 [R1+0x3690], R16 ;  /* 0x0036901001007387 */ /* 0x0003e80000100a00 */
[----:B-1----:R0:W4:Y:S01]  /*8fcf0*/  LDL.64 R16, [R1+0x1d18] ;  /* 0x001d180001107983 */ /* 0x0021220000100a00 */
[----:B------:R-:W-:Y:S01]  /*8fd00*/  IMAD.X R7, R0, 0x1, R10, P4 ;  /* 0x0000000100077824 */ /* 0x000fe200020e060a */
[----:B------:R-:W-:-:S02]  /*8fd10*/  IADD3 R4, P2, PT, R21, R13, RZ ;  /* 0x0000000d15047210 */ /* 0x000fc40007f5e0ff */
[----:B------:R1:W-:Y:S04]  /*8fd20*/  STL [R1+0x1d2c], R5 ;  /* 0x001d2c0501007387 */ /* 0x0003e80000100800 */
[----:B------:R-:W-:Y:S04]  /*8fd30*/  STL.64 [R1+0x1d20], R6 ;  /* 0x001d200601007387 */ /* 0x000fe80000100a00 */
[----:B------:R-:W2:Y:S04]  /*8fd40*/  LDL.LU R20, [R1+0x17c] ;  /* 0x00017c0001147983 */ /* 0x000ea80000300800 */
[----:B---3--:R-:W-:Y:S04]  /*8fd50*/  STL.64 [R1+0x3678], R26 ;  /* 0x0036781a01007387 */ /* 0x008fe80000100a00 */
[----:B------:R-:W-:Y:S01]  /*8fd60*/  STL.64 [R1+0x3670], R24 ;  /* 0x0036701801007387 */ /* 0x000fe20000100a00 */
[----:B-1----:R-:W-:-:S02]  /*8fd70*/  IMAD.X R5, R0, 0x1, R14, P2 ;  /* 0x0000000100057824 */ /* 0x002fc400010e060e */
[----:B----4-:R-:W-:-:S05]  /*8fd80*/  IMAD.X R17, R0, 0x1, R12, P1 ;  /* 0x0000000100117824 */ /* 0x010fca00008e060c */
[----:B------:R1:W-:Y:S04]  /*8fd90*/  STL [R1+0x1d1c], R17 ;  /* 0x001d1c1101007387 */ /* 0x0003e80000100800 */
[----:B-1----:R-:W3:Y:S04]  /*8fda0*/  LDL.LU.64 R16, [R1+0x3690] ;  /* 0x0036900001107983 */ /* 0x002ee80000300a00 */
[----:B------:R1:W-:Y:S04]  /*8fdb0*/  STL.64 [R1+0x1d10], R4 ;  /* 0x001d100401007387 */ /* 0x0003e80000100a00 */
[----:B-1----:R-:W4:Y:S01]  /*8fdc0*/  LDL.LU.64 R4, [R1+0x3688] ;  /* 0x0036880001047983 */ /* 0x002f220000300a00 */
[----:B------:R-:W-:Y:S01]  /*8fdd0*/  IMAD.MOV.U32 R24, RZ, RZ, R8 ;  /* 0x000000ffff187224 */ /* 0x000fe200078e0008 */
[----:B------:R-:W-:-:S04]  /*8fde0*/  IADD3 R6, P4, PT, R21, R15, RZ ;  /* 0x0000000f15067210 */ /* 0x000fc80007f9e0ff */
[----:B------:R-:W-:Y:S02]  /*8fdf0*/  IADD3 R26, P1, PT, R24, R9, RZ ;  /* 0x00000009181a7210 */ /* 0x000fe40007f3e0ff */
[----:B------:R-:W-:-:S03]  /*8fe00*/  SHF.R.S32.HI R8, RZ, 0x1f, R24 ;  /* 0x0000001fff087819 */ /* 0x000fc60000011418 */
[----:B------:R-:W-:Y:S01]  /*8fe10*/  STL [R1+0x1d08], R26 ;  /* 0x001d081a01007387 */ /* 0x000fe20000100800 */
[----:B--2---:R-:W-:Y:S02]  /*8fe20*/  IMAD.MOV.U32 R21, RZ, RZ, R23 ;  /* 0x000000ffff157224 */ /* 0x004fe400078e0017 */
[----:B------:R-:W-:Y:S02]  /*8fe30*/  IMAD.MOV.U32 R23, RZ, RZ, R29 ;  /* 0x000000ffff177224 */ /* 0x000fe400078e001d */
[----:B---3--:R-:W-:Y:S01]  /*8fe40*/  IMAD.X R7, R0, 0x1, R16, P4 ;  /* 0x0000000100077824 */ /* 0x008fe200020e0610 */
[----:B----4-:R-:W-:Y:S04]  /*8fe50*/  STL.64 [R1+0x3660], R4 ;  /* 0x0036600401007387 */ /* 0x010fe80000100a00 */
[----:B------:R1:W-:Y:S04]  /*8fe60*/  STL [R1+0x3668], R5 ;  /* 0x0036680501007387 */ /* 0x0003e80000100800 */
[----:B------:R-:W2:Y:S04]  /*8fe70*/  LDL.LU R29, [R1+0x178] ;  /* 0x00017800011d7983 */ /* 0x000ea80000300800 */
[----:B------:R-:W3:Y:S04]  /*8fe80*/  LDL.LU R0, [R1+0x3680] ;  /* 0x0036800001007983 */ /* 0x000ee80000300800 */
[----:B------:R4:W-:Y:S01]  /*8fe90*/  STL.64 [R1+0x1cf8], R6 ;  /* 0x001cf80601007387 */ /* 0x0009e20000100a00 */
[----:B-1----:R-:W-:-:S02]  /*8fea0*/  IMAD.MOV.U32 R5, RZ, RZ, R27 ;  /* 0x000000ffff057224 */ /* 0x002fc400078e001b */
[----:B------:R-:W-:Y:S02]  /*8feb0*/  IMAD.X R5, R8, 0x1, R10, P1 ;  /* 0x0000000108057824 */ /* 0x000fe400008e060a */
[----:B------:R-:W-:Y:S01]  /*8fec0*/  IMAD.MOV.U32 R4, RZ, RZ, R26 ;  /* 0x000000ffff047224 */ /* 0x000fe200078e001a */
[C---:B------:R-:W-:Y:S02]  /*8fed0*/  IADD3 R26, P2, PT, R24.reuse, R11, RZ ;  /* 0x0000000b181a7210 */ /* 0x040fe40007f5e0ff */
[----:B------:R1:W-:Y:S01]  /*8fee0*/  STL [R1+0x1d0c], R5 ;  /* 0x001d0c0501007387 */ /* 0x0003e20000100800 */
[C---:B----4-:R-:W-:Y:S02]  /*8fef0*/  IADD3 R6, P4, PT, R24.reuse, R13, RZ ;  /* 0x0000000d18067210 */ /* 0x050fe40007f9e0ff */
[----:B------:R-:W-:Y:S01]  /*8ff00*/  IADD3 R4, P1, PT, R24, R15, RZ ;  /* 0x0000000f18047210 */ /* 0x000fe20007f3e0ff */
[----:B-1----:R-:W-:-:S04]  /*8ff10*/  IMAD.MOV.U32 R5, RZ, RZ, R8 ;  /* 0x000000ffff057224 */ /* 0x002fc800078e0008 */
[----:B------:R-:W-:Y:S01]  /*8ff20*/  IMAD.X R27, R5, 0x1, R12, P2 ;  /* 0x00000001051b7824 */ /* 0x000fe200010e060c */
[----:B------:R-:W-:-:S04]  /*8ff30*/  IADD3 R24, P2, PT, R17, R9, RZ ;  /* 0x0000000911187210 */ /* 0x000fc80007f5e0ff */
[----:B------:R1:W-:Y:S04]  /*8ff40*/  STL.64 [R1+0x1d00], R26 ;  /* 0x001d001a01007387 */ /* 0x0003e80000100a00 */
[----:B-1----:R-:W4:Y:S04]  /*8ff50*/  LDL.LU.64 R26, [R1+0x3678] ;  /* 0x00367800011a7983 */ /* 0x002f280000300a00 */
[----:B------:R1:W-:Y:S04]  /*8ff60*/  STL [R1+0x1ce0], R24 ;  /* 0x001ce01801007387 */ /* 0x0003e80000100800 */
[----:B-1----:R-:W2:Y:S01]  /*8ff70*/  LDL.LU.64 R24, [R1+0x3670] ;  /* 0x0036700001187983 */ /* 0x002ea20000300a00 */
[----:B------:R-:W-:-:S05]  /*8ff80*/  IMAD.X R7, R5, 0x1, R14, P4 ;  /* 0x0000000105077824 */ /* 0x000fca00020e060e */
[----:B------:R1:W-:Y:S04]  /*8ff90*/  STL.64 [R1+0x1cf0], R6 ;  /* 0x001cf00601007387 */ /* 0x0003e80000100a00 */
[----:B--2---:R-:W-:Y:S04]  /*8ffa0*/  STL.64 [R1+0x3648], R24 ;  /* 0x0036481801007387 */ /* 0x004fe80000100a00 */
[----:B-1----:R-:W2:Y:S01]  /*8ffb0*/  LDL.LU R7, [R1+0x174] ;  /* 0x0001740001077983 */ /* 0x002ea20000300800 */
[----:B------:R-:W-:-:S03]  /*8ffc0*/  IMAD.X R5, R5, 0x1, R16, P1 ;  /* 0x0000000105057824 */ /* 0x000fc600008e0610 */
[----:B--2---:R-:W-:Y:S04]  /*8ffd0*/  STL [R1+0x3650], R7 ;  /* 0x0036500701007387 */ /* 0x004fe80000100800 */
[----:B------:R1:W-:Y:S04]  /*8ffe0*/  STL [R1+0x3654], R7 ;  /* 0x0036540701007387 */ /* 0x0003e80000100800 */
[----:B-1----:R0:W2:Y:S04]  /*8fff0*/  LDL.64 R6, [R1+0x1ce0] ;  /* 0x001ce00001067983 */ /* 0x0020a80000100a00 */
[----:B------:R1:W-:Y:S04]  /*90000*/  STL.64 [R1+0x1ce8], R4 ;  /* 0x001ce80401007387 */ /* 0x0003e80000100a00 */
[----:B-1----:R0:W2:Y:S01]  /*90010*/  LDL.LU R5, [R1+0x3668] ;  /* 0x0036680001057983 */ /* 0x0020a20000300800 */
[----:B------:R-:W-:-:S05]  /*90020*/  IADD3 R4, P1, PT, R17, R13, RZ ;  /* 0x0000000d11047210 */ /* 0x000fca0007f3e0ff */
[----:B------:R2:W-:Y:S01]  /*90030*/  STL [R1+0x1cd0], R4 ;  /* 0x001cd00401007387 */ /* 0x0005e20000100800 */
[----:B------:R-:W-:-:S03]  /*90040*/  SHF.R.S32.HI R8, RZ, 0x1f, R17 ;  /* 0x0000001fff087819 */ /* 0x000fc60000011411 */
[----:B--2---:R-:W2:Y:S02]  /*90050*/  LDL.LU.64 R4, [R1+0x3660] ;  /* 0x0036600001047983 */ /* 0x004ea40000300a00 */
[----:B------:R-:W-:-:S05]  /*90060*/  IMAD.X R7, R8, 0x1, R10, P2 ;  /* 0x0000000108077824 */ /* 0x000fca00010e060a */
[----:B------:R-:W-:Y:S04]  /*90070*/  STL [R1+0x1ce4], R7 ;  /* 0x001ce40701007387 */ /* 0x000fe80000100800 */
[----:B------:R-:W-:Y:S04]  /*90080*/  STL [R1+0x3640], R21 ;  /* 0x0036401501007387 */ /* 0x000fe80000100800 */
[----:B--2---:R1:W-:Y:S04]  /*90090*/  STL.64 [R1+0x3638], R4 ;  /* 0x0036380401007387 */ /* 0x0043e80000100a00 */
[----:B-1----:R0:W2:Y:S01]  /*900a0*/  LDL.64 R4, [R1+0x1cd0] ;  /* 0x001cd00001047983 */ /* 0x0020a20000100a00 */
[----:B------:R-:W-:-:S02]  /*900b0*/  IADD3 R24, P4, PT, R17, R11, RZ ;  /* 0x0000000b11187210 */ /* 0x000fc40007f9e0ff */
[----:B------:R-:W-:-:S03]  /*900c0*/  IADD3 R6, P2, PT, R17, R15, RZ ;  /* 0x0000000f11067210 */ /* 0x000fc60007f5e0ff */
[C---:B------:R-:W-:Y:S02]  /*900d0*/  IMAD.X R25, R8.reuse, 0x1, R12, P4 ;  /* 0x0000000108197824 */ /* 0x040fe400020e060c */
[C---:B------:R-:W-:Y:S01]  /*900e0*/  IMAD.X R7, R8.reuse, 0x1, R16, P2 ;  /* 0x0000000108077824 */ /* 0x040fe200010e0610 */
[----:B------:R-:W-:Y:S04]  /*900f0*/  STL.64 [R1+0x3630], R22 ;  /* 0x0036301601007387 */ /* 0x000fe80000100a00 */
[----:B------:R-:W-:Y:S01]  /*90100*/  STL.64 [R1+0x1cd8], R24 ;  /* 0x001cd81801007387 */ /* 0x000fe20000100a00 */
[----:B--2---:R-:W-:-:S05]  /*90110*/  IMAD.X R5, R8, 0x1, R14, P1 ;  /* 0x0000000108057824 */ /* 0x004fca00008e060e */
[----:B------:R-:W-:Y:S04]  /*90120*/  STL [R1+0x1cd4], R5 ;  /* 0x001cd40501007387 */ /* 0x000fe80000100800 */
[----:B------:R-:W2:Y:S04]  /*90130*/  LDL.LU R8, [R1+0x3658] ;  /* 0x0036580001087983 */ /* 0x000ea80000300800 */
[----:B------:R1:W-:Y:S04]  /*90140*/  STL.64 [R1+0x1cc8], R6 ;  /* 0x001cc80601007387 */ /* 0x0003e80000100a00 */
[----:B-1----:R0:W2:Y:S01]  /*90150*/  LDL.LU R7, [R1+0x3654] ;  /* 0x0036540001077983 */ /* 0x0020a20000300800 */
[----:B------:R-:W-:-:S02]  /*90160*/  SHF.R.S32.HI R17, RZ, 0x1f, R20 ;  /* 0x0000001fff117819 */ /* 0x000fc40000011414 */
[C---:B------:R-:W-:Y:S02]  /*90170*/  IADD3 R24, P4, PT, R20.reuse, R9, RZ ;  /* 0x0000000914187210 */ /* 0x040fe40007f9e0ff */
[----:B------:R-:W-:-:S03]  /*90180*/  IADD3 R6, P2, PT, R20, R13, RZ ;  /* 0x0000000d14067210 */ /* 0x000fc60007f5e0ff */
[----:B------:R-:W-:Y:S02]  /*90190*/  IMAD.X R25, R17, 0x1, R10, P4 ;  /* 0x0000000111197824 */ /* 0x000fe400020e060a */
[----:B------:R-:W-:Y:S04]  /*901a0*/  STL [R1+0x1cb0], R6 ;  /* 0x001cb00601007387 */ /* 0x000fe80000100800 */
[----:B--2---:R-:W2:Y:S04]  /*901b0*/  LDL.LU R7, [R1+0x3650] ;  /* 0x0036500001077983 */ /* 0x004ea80000300800 */
[----:B------:R1:W-:Y:S04]  /*901c0*/  STL.64 [R1+0x1cc0], R24 ;  /* 0x001cc01801007387 */ /* 0x0003e80000100a00 */
[----:B-1----:R-:W2:Y:S01]  /*901d0*/  LDL.LU.64 R24, [R1+0x3648] ;  /* 0x0036480001187983 */ /* 0x002ea20000300a00 */
[----:B------:R-:W-:-:S02]  /*901e0*/  IADD3 R4, P1, PT, R20, R11, RZ ;  /* 0x0000000b14047210 */ /* 0x000fc40007f3e0ff */
[----:B------:R-:W-:-:S03]  /*901f0*/  IADD3 R20, P4, PT, R20, R15, RZ ;  /* 0x0000000f14147210 */ /* 0x000fc60007f9e0ff */
[----:B------:R-:W-:Y:S01]  /*90200*/  IMAD.X R5, R17, 0x1, R12, P1 ;  /* 0x0000000111057824 */ /* 0x000fe200008e060c */
[----:B------:R-:W-:Y:S01]  /*90210*/  IADD3 R22, P1, PT, R29, R9, RZ ;  /* 0x000000091d167210 */ /* 0x000fe20007f3e0ff */
[----:B--2---:R1:W-:Y:S04]  /*90220*/  STL.64 [R1+0x3620], R24 ;  /* 0x0036201801007387 */ /* 0x0043e80000100a00 */
[----:B-1----:R0:W2:Y:S04]  /*90230*/  LDL.64 R24, [R1+0x1cb0] ;  /* 0x001cb00001187983 */ /* 0x0020a80000100a00 */
[----:B------:R-:W3:Y:S04]  /*90240*/  LDL.LU R6, [R1+0x170] ;  /* 0x0001700001067983 */ /* 0x000ee80000300800 */
[----:B------:R-:W-:Y:S04]  /*90250*/  STL [R1+0x1ca8], R20 ;  /* 0x001ca81401007387 */ /* 0x000fe80000100800 */
[----:B------:R-:W3:Y:S04]  /*90260*/  LDL.LU R21, [R1+0x3640] ;  /* 0x0036400001157983 */ /* 0x000ee80000300800 */
[----:B------:R1:W-:Y:S04]  /*90270*/  STL.64 [R1+0x1cb8], R4 ;  /* 0x001cb80401007387 */ /* 0x0003e80000100a00 */
[----:B-1----:R-:W3:Y:S04]  /*90280*/  LDL.LU.64 R4, [R1+0x3638] ;  /* 0x0036380001047983 */ /* 0x002ee80000300a00 */
[----:B------:R1:W-:Y:S04]  /*90290*/  STL [R1+0x1ca0], R22 ;  /* 0x001ca01601007387 */ /* 0x0003e80000100800 */
[----:B-1----:R-:W4:Y:S01]  /*902a0*/  LDL.LU.64 R22, [R1+0x3630] ;  /* 0x0036300001167983 */ /* 0x002f220000300a00 */
[----:B--2---:R-:W-:-:S03]  /*902b0*/  IMAD.X R25, R17, 0x1, R14, P2 ;  /* 0x0000000111197824 */ /* 0x004fc600010e060e */
[----:B---3--:R1:W-:Y:S04]  /*902c0*/  STL.64 [R1+0x3610], R4 ;  /* 0x0036100401007387 */ /* 0x0083e80000100a00 */
[----:B------:R-:W-:Y:S04]  /*902d0*/  STL [R1+0x1cb4], R25 ;  /* 0x001cb41901007387 */ /* 0x000fe80000100800 */
[----:B-1----:R0:W2:Y:S04]  /*902e0*/  LDL.64 R4, [R1+0x1ca0] ;  /* 0x001ca00001047983 */ /* 0x0020a80000100a00 */
[----:B----4-:R-:W-:Y:S04]  /*902f0*/  STL.64 [R1+0x3608], R22 ;  /* 0x0036081601007387 */ /* 0x010fe80000100a00 */
[----:B------:R1:W-:Y:S04]  /*90300*/  STL [R1+0x361c], R23 ;  /* 0x00361c1701007387 */ /* 0x0003e80000100800 */
[----:B-1----:R0:W3:Y:S01]  /*90310*/  LDL.64 R22, [R1+0x1ca8] ;  /* 0x001ca80001167983 */ /* 0x0020e20000100a00 */
[----:B------:R-:W-:Y:S01]  /*90320*/  IMAD.MOV.U32 R20, RZ, RZ, R8 ;  /* 0x000000ffff147224 */ /* 0x000fe200078e0008 */
[----:B------:R-:W-:-:S02]  /*90330*/  SHF.R.S32.HI R8, RZ, 0x1f, R29 ;  /* 0x0000001fff087819 */ /* 0x000fc4000001141d */
[----:B------:R-:W-:-:S05]  /*90340*/  IADD3 R24, P2, PT, R29, R11, RZ ;  /* 0x0000000b1d187210 */ /* 0x000fca0007f5e0ff */
[C---:B------:R-:W-:Y:S02]  /*90350*/  IMAD.X R25, R8.reuse, 0x1, R12, P2 ;  /* 0x0000000108197824 */ /* 0x040fe400010e060c */
[----:B--2---:R-:W-:Y:S02]  /*90360*/  IMAD.X R5, R8, 0x1, R10, P1 ;  /* 0x0000000108057824 */ /* 0x004fe400008e060a */
[----:B---3--:R-:W-:Y:S02]  /*90370*/  IMAD.X R23, R17, 0x1, R16, P4 ;  /* 0x0000000111177824 */ /* 0x008fe400020e0610 */
[----:B------:R-:W2:Y:S04]  /*90380*/  LDL.LU R17, [R1+0x3628] ;  /* 0x0036280001117983 */ /* 0x000ea80000300800 */
[----:B------:R-:W-:Y:S04]  /*90390*/  STL [R1+0x1cac], R23 ;  /* 0x001cac1701007387 */ /* 0x000fe80000100800 */
[----:B------:R-:W-:Y:S04]  /*903a0*/  STL [R1+0x1ca4], R5 ;  /* 0x001ca40501007387 */ /* 0x000fe80000100800 */
[----:B------:R1:W-:Y:S04]  /*903b0*/  STL.64 [R1+0x1c98], R24 ;  /* 0x001c981801007387 */ /* 0x0003e80000100a00 */
[----:B-1----:R-:W3:Y:S01]  /*903c0*/  LDL.LU.64 R24, [R1+0x3620] ;  /* 0x0036200001187983 */ /* 0x002ee20000300a00 */
[----:B------:R-:W-:-:S05]  /*903d0*/  IADD3 R22, P4, PT, R29, R13, RZ ;  /* 0x0000000d1d167210 */ /* 0x000fca0007f9e0ff */
[----:B------:R-:W-:Y:S01]  /*903e0*/  IMAD.X R23, R8, 0x1, R14, P4 ;  /* 0x0000000108177824 */ /* 0x000fe200020e060e */
[----:B------:R-:W-:Y:S01]  /*903f0*/  IADD3 R4, P1, PT, R29, R15, RZ ;  /* 0x0000000f1d047210 */ /* 0x000fe20007f3e0ff */
[----:B---3--:R1:W-:Y:S04]  /*90400*/  STL.64 [R1+0x3600], R24 ;  /* 0x0036001801007387 */ /* 0x0083e80000100a00 */
[----:B------:R3:W-:Y:S01]  /*90410*/  STL.64 [R1+0x1c90], R22 ;  /* 0x001c901601007387 */ /* 0x0007e20000100a00 */
[----:B-1----:R-:W-:-:S05]  /*90420*/  IADD3 R24, P2, PT, R7, R9, RZ ;  /* 0x0000000907187210 */ /* 0x002fca0007f5e0ff */
[----:B------:R-:W-:Y:S04]  /*90430*/  STL [R1+0x1c80], R24 ;  /* 0x001c801801007387 */ /* 0x000fe80000100800 */
[----:B---3--:R0:W3:Y:S01]  /*90440*/  LDL.LU R23, [R1+0x361c] ;  /* 0x00361c0001177983 */ /* 0x0080e20000300800 */
[----:B------:R-:W-:-:S03]  /*90450*/  IMAD.X R5, R8, 0x1, R16, P1 ;  /* 0x0000000108057824 */ /* 0x000fc600008e0610 */
[----:B------:R-:W4:Y:S04]  /*90460*/  LDL.LU R8, [R1+0x3618] ;  /* 0x0036180001087983 */ /* 0x000f280000300800 */
[----:B------:R1:W-:Y:S01]  /*90470*/  STL.64 [R1+0x1c88], R4 ;  /* 0x001c880401007387 */ /* 0x0003e20000100a00 */
[----:B------:R-:W-:-:S03]  /*90480*/  IADD3 R22, P1, PT, R7, R13, RZ ;  /* 0x0000000d07167210 */ /* 0x000fc60007f3e0ff */
[----:B-1----:R-:W2:Y:S04]  /*90490*/  LDL.LU.64 R4, [R1+0x3610] ;  /* 0x0036100001047983 */ /* 0x002ea80000300a00 */
[----:B------:R1:W-:Y:S04]  /*904a0*/  STL.64 [R1+0x35f0], R20 ;  /* 0x0035f01401007387 */ /* 0x0003e80000100a00 */
[----:B-1----:R0:W2:Y:S04]  /*904b0*/  LDL.64 R20, [R1+0x1c80] ;  /* 0x001c800001147983 */ /* 0x0020a80000100a00 */
[----:B------:R3:W-:Y:S04]  /*904c0*/  STL [R1+0x1c70], R22 ;  /* 0x001c701601007387 */ /* 0x0007e80000100800 */
[----:B---3--:R-:W3:Y:S01]  /*904d0*/  LDL.LU.64 R22, [R1+0x3608] ;  /* 0x0036080001167983 */ /* 0x008ee20000300a00 */
[----:B------:R-:W-:Y:S01]  /*904e0*/  IMAD.MOV.U32 R29, RZ, RZ, R0 ;  /* 0x000000ffff1d7224 */ /* 0x000fe200078e0000 */
[----:B------:R-:W-:-:S02]  /*904f0*/  SHF.R.S32.HI R0, RZ, 0x1f, R7 ;  /* 0x0000001fff007819 */ /* 0x000fc40000011407 */
[----:B------:R-:W-:-:S05]  /*90500*/  IADD3 R24, P4, PT, R7, R11, RZ ;  /* 0x0000000b07187210 */ /* 0x000fca0007f9e0ff */
[C---:B------:R-:W-:Y:S02]  /*90510*/  IMAD.X R25, R0.reuse, 0x1, R12, P4 ;  /* 0x0000000100197824 */ /* 0x040fe400020e060c */
[----:B--2---:R-:W-:-:S05]  /*90520*/  IMAD.X R21, R0, 0x1, R10, P2 ;  /* 0x0000000100157824 */ /* 0x004fca00010e060a */
[----:B------:R-:W-:Y:S04]  /*90530*/  STL [R1+0x1c84], R21 ;  /* 0x001c841501007387 */ /* 0x000fe80000100800 */
[----:B---3--:R1:W-:Y:S04]  /*90540*/  STL.64 [R1+0x35e0], R22 ;  /* 0x0035e01601007387 */ /* 0x0083e80000100a00 */
[----:B-1----:R0:W2:Y:S04]  /*90550*/  LDL.64 R22, [R1+0x1c70] ;  /* 0x001c700001167983 */ /* 0x0020a80000100a00 */
[----:B------:R1:W-:Y:S04]  /*90560*/  STL.64 [R1+0x1c78], R24 ;  /* 0x001c781801007387 */ /* 0x0003e80000100a00 */
[----:B-1----:R-:W3:Y:S01]  /*90570*/  LDL.LU.64 R24, [R1+0x3600] ;  /* 0x0036000001187983 */ /* 0x002ee20000300a00 */
[----:B------:R-:W-:-:S03]  /*90580*/  IADD3 R20, P2, PT, R7, R15, RZ ;  /* 0x0000000f07147210 */ /* 0x000fc60007f5e0ff */
[----:B------:R-:W-:Y:S04]  /*90590*/  STL.64 [R1+0x35e8], R26 ;  /* 0x0035e81a01007387 */ /* 0x000fe80000100a00 */
[----:B------:R1:W-:Y:S01]  /*905a0*/  STL.64 [R1+0x35d8], R28 ;  /* 0x0035d81c01007387 */ /* 0x0003e20000100a00 */
[----:B------:R-:W-:Y:S01]  /*905b0*/  SHF.R.S32.HI R7, RZ, 0x1f, R6 ;  /* 0x0000001fff077819 */ /* 0x000fe20000011406 */
[----:B------:R-:W-:Y:S01]  /*905c0*/  IMAD.X R21, R0, 0x1, R16, P2 ;  /* 0x0000000100157824 */ /* 0x000fe200010e0610 */
[----:B-1----:R-:W-:-:S05]  /*905d0*/  IADD3 R28, P4, PT, R6, R9, RZ ;  /* 0x00000009061c7210 */ /* 0x002fca0007f9e0ff */
[C---:B------:R-:W-:Y:S02]  /*905e0*/  IMAD.X R29, R7.reuse, 0x1, R10, P4 ;  /* 0x00000001071d7824 */ /* 0x040fe400020e060a */
[----:B--2---:R-:W-:Y:S01]  /*905f0*/  IMAD.X R23, R0, 0x1, R14, P1 ;  /* 0x0000000100177824 */ /* 0x004fe200008e060e */
[C---:B------:R-:W-:Y:S02]  /*90600*/  IADD3 R26, P1, PT, R6.reuse, R11, RZ ;  /* 0x0000000b061a7210 */ /* 0x040fe40007f3e0ff */
[----:B------:R-:W-:Y:S02]  /*90610*/  IADD3 R22, P2, PT, R6, R13, RZ ;  /* 0x0000000d06167210 */ /* 0x000fe40007f5e0ff */
[----:B------:R-:W-:Y:S04]  /*90620*/  STL [R1+0x1c74], R23 ;  /* 0x001c741701007387 */ /* 0x000fe80000100800 */
[----:B------:R-:W2:Y:S04]  /*90630*/  LDL.LU R0, [R1+0x35f8] ;  /* 0x0035f80001007983 */ /* 0x000ea80000300800 */
[----:B------:R1:W-:Y:S01]  /*90640*/  STL.64 [R1+0x1c68], R20 ;  /* 0x001c681401007387 */ /* 0x0003e20000100a00 */
[----:B------:R-:W-:-:S03]  /*90650*/  IMAD.X R27, R7, 0x1, R12, P1 ;  /* 0x00000001071b7824 */ /* 0x000fc600008e060c */
[----:B-1----:R-:W2:Y:S04]  /*90660*/  LDL.LU.64 R20, [R1+0x35f0] ;  /* 0x0035f00001147983 */ /* 0x002ea80000300a00 */
[----:B---3--:R-:W-:Y:S04]  /*90670*/  STL.64 [R1+0x35d0], R24 ;  /* 0x0035d01801007387 */ /* 0x008fe80000100a00 */
[----:B------:R1:W-:Y:S01]  /*90680*/  STL.64 [R1+0x1c60], R28 ;  /* 0x001c601c01007387 */ /* 0x0003e20000100a00 */
[----:B------:R-:W-:-:S03]  /*90690*/  IMAD.X R23, R7, 0x1, R14, P2 ;  /* 0x0000000107177824 */ /* 0x000fc600010e060e */
[----:B------:R3:W-:Y:S01]  /*906a0*/  STL.64 [R1+0x1c58], R26 ;  /* 0x001c581a01007387 */ /* 0x0007e20000100a00 */
[----:B-1----:R-:W-:-:S03]  /*906b0*/  IADD3 R28, P4, PT, R6, R15, RZ ;  /* 0x0000000f061c7210 */ /* 0x002fc60007f9e0ff */
[----:B---3--:R-:W3:Y:S04]  /*906c0*/  LDL.LU.64 R26, [R1+0x35e8] ;  /* 0x0035e800011a7983 */ /* 0x008ee80000300a00 */
[----:B------:R1:W-:Y:S01]  /*906d0*/  STL.64 [R1+0x1c50], R22 ;  /* 0x001c501601007387 */ /* 0x0003e20000100a00 */
[----:B------:R-:W-:-:S03]  /*906e0*/  IMAD.X R29, R7, 0x1, R16, P4 ;  /* 0x00000001071d7824 */ /* 0x000fc600020e0610 */
[----:B-1----:R-:W2:Y:S04]  /*906f0*/  LDL.LU.64 R22, [R1+0x35e0] ;  /* 0x0035e00001167983 */ /* 0x002ea80000300a00 */
[----:B------:R-:W-:Y:S04]  /*90700*/  STL.64 [R1+0x35c8], R4 ;  /* 0x0035c80401007387 */ /* 0x000fe80000100a00 */
[----:B------:R1:W-:Y:S04]  /*90710*/  STL.64 [R1+0x1c48], R28 ;  /* 0x001c481c01007387 */ /* 0x0003e80000100a00 */
[----:B-1----:R-:W3:Y:S01]  /*90720*/  LDL.LU.64 R28, [R1+0x35d8] ;  /* 0x0035d800011c7983 */ /* 0x002ee20000300a00 */
[----:B----4-:R-:W-:-:S02]  /*90730*/  SHF.R.S32.HI R6, RZ, 0x1f, R8 ;  /* 0x0000001fff067819 */ /* 0x010fc40000011408 */
[----:B------:R-:W-:Y:S01]  /*90740*/  IADD3 R24, P1, PT, R8, R9, RZ ;  /* 0x0000000908187210 */ /* 0x000fe20007f3e0ff */
[----:B--2---:R-:W-:Y:S04]  /*90750*/  STL.64 [R1+0x35c0], R22 ;  /* 0x0035c01601007387 */ /* 0x004fe80000100a00 */
[----:B---3--:R1:W-:Y:S02]  /*90760*/  STL.64 [R1+0x35b8], R28 ;  /* 0x0035b81c01007387 */ /* 0x0083e40000100a00 */
[----:B-1----:R-:W-:-:S04]  /*90770*/  IMAD.MOV.U32 R28, RZ, RZ, R6 ;  /* 0x000000ffff1c7224 */ /* 0x002fc800078e0006 */
[----:B------:R-:W-:-:S05]  /*90780*/  IMAD.X R25, R28, 0x1, R10, P1 ;  /* 0x000000011c197824 */ /* 0x000fca00008e060a */
[----:B------:R1:W-:Y:S04]  /*90790*/  STL.64 [R1+0x1c40], R24 ;  /* 0x001c401801007387 */ /* 0x0003e80000100a00 */
[----:B-1----:R-:W2:Y:S01]  /*907a0*/  LDL.LU.64 R24, [R1+0x35d0] ;  /* 0x0035d00001187983 */ /* 0x002ea20000300a00 */
[C---:B------:R-:W-:Y:S02]  /*907b0*/  IADD3 R4, P2, PT, R8.reuse, R11, RZ ;  /* 0x0000000b08047210 */ /* 0x040fe40007f5e0ff */
[----:B------:R-:W-:-:S03]  /*907c0*/  IADD3 R22, P1, PT, R8, R15, RZ ;  /* 0x0000000f08167210 */ /* 0x000fc60007f3e0ff */
[----:B------:R-:W-:Y:S01]  /*907d0*/  IMAD.X R5, R28, 0x1, R12, P2 ;  /* 0x000000011c057824 */ /* 0x000fe200010e060c */
[----:B------:R-:W-:-:S04]  /*907e0*/  IADD3 R6, P4, PT, R8, R13, RZ ;  /* 0x0000000d08067210 */ /* 0x000fc80007f9e0ff */
[----:B------:R1:W-:Y:S01]  /*907f0*/  STL.64 [R1+0x1c38], R4 ;  /* 0x001c380401007387 */ /* 0x0003e20000100a00 */
[----:B------:R-:W-:Y:S01]  /*90800*/  SHF.R.S32.HI R8, RZ, 0x1f, R20 ;  /* 0x0000001fff087819 */ /* 0x000fe20000011414 */
[----:B------:R-:W-:Y:S02]  /*90810*/  IMAD.X R7, R28, 0x1, R14, P4 ;  /* 0x000000011c077824 */ /* 0x000fe400020e060e */
[----:B-1----:R-:W3:Y:S04]  /*90820*/  LDL.LU.64 R4, [R1+0x35c8] ;  /* 0x0035c80001047983 */ /* 0x002ee80000300a00 */
[----:B------:R-:W-:Y:S04]  /*90830*/  STL [R1+0x1c28], R22 ;  /* 0x001c281601007387 */ /* 0x000fe80000100800 */
[----:B--2---:R1:W-:Y:S04]  /*90840*/  STL.64 [R1+0x35a8], R24 ;  /* 0x0035a81801007387 */ /* 0x0043e80000100a00 */
[----:B------:R2:W-:Y:S04]  /*90850*/  STL [R1+0x35b0], R25 ;  /* 0x0035b01901007387 */ /* 0x0005e80000100800 */
[----:B------:R4:W-:Y:S01]  /*90860*/  STL.64 [R1+0x1c30], R6 ;  /* 0x001c300601007387 */ /* 0x0009e20000100a00 */
[----:B-1----:R-:W-:Y:S01]  /*90870*/  IMAD.MOV.U32 R24, RZ, RZ, R22 ;  /* 0x000000ffff187224 */ /* 0x002fe200078e0016 */
[----:B------:R-:W-:Y:S01]  /*90880*/  IADD3 R22, P2, PT, R20, R9, RZ ;  /* 0x0000000914167210 */ /* 0x000fe20007f5e0ff */
[----:B--2---:R-:W-:-:S02]  /*90890*/  IMAD.MOV.U32 R25, RZ, RZ, R23 ;  /* 0x000000ffff197224 */ /* 0x004fc400078e0017 */
[----:B------:R-:W-:Y:S02]  /*908a0*/  IMAD.X R25, R28, 0x1, R16, P1 ;  /* 0x000000011c197824 */ /* 0x000fe400008e0610 */
[----:B------:R-:W-:Y:S01]  /*908b0*/  IMAD.X R23, R8, 0x1, R10, P2 ;  /* 0x0000000108177824 */ /* 0x000fe200010e060a */
[C---:B------:R-:W-:Y:S02]  /*908c0*/  IADD3 R28, P2, PT, R20.reuse, R15, RZ ;  /* 0x0000000f141c7210 */ /* 0x040fe40007f5e0ff */
[----:B------:R-:W-:Y:S04]  /*908d0*/  STL [R1+0x1c2c], R25 ;  /* 0x001c2c1901007387 */ /* 0x000fe80000100800 */
[----:B------:R1:W-:Y:S01]  /*908e0*/  STL.64 [R1+0x1c20], R22 ;  /* 0x001c201601007387 */ /* 0x0003e20000100a00 */
[----:B----4-:R-:W-:-:S02]  /*908f0*/  IADD3 R6, P4, PT, R20, R11, RZ ;  /* 0x0000000b14067210 */ /* 0x010fc40007f9e0ff */
[----:B------:R-:W-:-:S03]  /*90900*/  IADD3 R24, P1, PT, R20, R13, RZ ;  /* 0x0000000d14187210 */ /* 0x000fc60007f3e0ff */
[C---:B------:R-:W-:Y:S01]  /*90910*/  IMAD.X R7, R8.reuse, 0x1, R12, P4 ;  /* 0x0000000108077824 */ /* 0x040fe200020e060c */
[----:B-1----:R-:W2:Y:S04]  /*90920*/  LDL.LU.64 R22, [R1+0x35c0] ;  /* 0x0035c00001167983 */ /* 0x002ea80000300a00 */
[----:B------:R1:W-:Y:S01]  /*90930*/  STL [R1+0x1c08], R28 ;  /* 0x001c081c01007387 */ /* 0x0003e20000100800 */
[----:B------:R-:W-:-:S03]  /*90940*/  IMAD.X R25, R8, 0x1, R14, P1 ;  /* 0x0000000108197824 */ /* 0x000fc600008e060e */
[----:B-1----:R-:W4:Y:S04]  /*90950*/  LDL.LU.64 R28, [R1+0x35b8] ;  /* 0x0035b800011c7983 */ /* 0x002f280000300a00 */
[----:B------:R-:W-:Y:S04]  /*90960*/  STL.64 [R1+0x1c18], R6 ;  /* 0x001c180601007387 */ /* 0x000fe80000100a00 */
[----:B------:R1:W-:Y:S04]  /*90970*/  STL.64 [R1+0x1c10], R24 ;  /* 0x001c101801007387 */ /* 0x0003e80000100a00 */
[----:B-1----:R0:W2:Y:S01]  /*90980*/  LDL.LU R25, [R1+0x35b0] ;  /* 0x0035b00001197983 */ /* 0x0020a20000300800 */
[----:B------:R-:W-:-:S03]  /*90990*/  IADD3 R24, P1, PT, R0, R11, RZ ;  /* 0x0000000b00187210 */ /* 0x000fc60007f3e0ff */
[----:B----4-:R1:W-:Y:S04]  /*909a0*/  STL.64 [R1+0x3590], R28 ;  /* 0x0035901c01007387 */ /* 0x0103e80000100a00 */
[----:B-1----:R0:W4:Y:S04]  /*909b0*/  LDL.64 R28, [R1+0x1c08] ;  /* 0x001c0800011c7983 */ /* 0x0021280000100a00 */
[----:B------:R2:W-:Y:S04]  /*909c0*/  STL [R1+0x1bf8], R24 ;  /* 0x001bf81801007387 */ /* 0x0005e80000100800 */
[----:B--2---:R-:W2:Y:S01]  /*909d0*/  LDL.LU.64 R24, [R1+0x35a8] ;  /* 0x0035a80001187983 */ /* 0x004ea20000300a00 */
[----:B------:R-:W-:-:S02]  /*909e0*/  SHF.R.S32.HI R20, RZ, 0x1f, R0 ;  /* 0x0000001fff147819 */ /* 0x000fc40000011400 */
[----:B------:R-:W-:-:S05]  /*909f0*/  IADD3 R6, P4, PT, R0, R9, RZ ;  /* 0x0000000900067210 */ /* 0x000fca0007f9e0ff */
[----:B------:R-:W-:Y:S02]  /*90a00*/  IMAD.X R7, R20, 0x1, R10, P4 ;  /* 0x0000000114077824 */ /* 0x000fe400020e060a */
[----:B----4-:R-:W-:Y:S02]  /*90a10*/  IMAD.X R29, R8, 0x1, R16, P2 ;  /* 0x00000001081d7824 */ /* 0x010fe400010e0610 */
[----:B------:R-:W4:Y:S04]  /*90a20*/  LDL.LU R8, [R1+0x35a4] ;  /* 0x0035a40001087983 */ /* 0x000f280000300800 */
[----:B------:R-:W-:Y:S04]  /*90a30*/  STL [R1+0x1c0c], R29 ;  /* 0x001c0c1d01007387 */ /* 0x000fe80000100800 */
[----:B------:R1:W-:Y:S01]  /*90a40*/  STL.64 [R1+0x1c00], R6 ;  /* 0x001c000601007387 */ /* 0x0003e20000100a00 */
[----:B------:R-:W-:-:S02]  /*90a50*/  IADD3 R28, P2, PT, R0, R13, RZ ;  /* 0x0000000d001c7210 */ /* 0x000fc40007f5e0ff */
[----:B-1----:R-:W-:Y:S02]  /*90a60*/  IADD3 R6, P4, PT, R0, R15, RZ ;  /* 0x0000000f00067210 */ /* 0x002fe40007f9e0ff */
[----:B------:R-:W3:Y:S04]  /*90a70*/  LDL.LU R0, [R1+0x35a0] ;  /* 0x0035a00001007983 */ /* 0x000ee80000300800 */
[----:B--2---:R1:W-:Y:S04]  /*90a80*/  STL.64 [R1+0x3598], R24 ;  /* 0x0035981801007387 */ /* 0x0043e80000100a00 */
[----:B-1----:R0:W2:Y:S01]  /*90a90*/  LDL.64 R24, [R1+0x1bf8] ;  /* 0x001bf80001187983 */ /* 0x0020a20000100a00 */
[----:B------:R-:W-:-:S04]  /*90aa0*/  IMAD.MOV.U32 R7, RZ, RZ, R20 ;  /* 0x000000ffff077224 */ /* 0x000fc800078e0014 */
[C---:B------:R-:W-:Y:S01]  /*90ab0*/  IMAD.X R29, R7.reuse, 0x1, R14, P2 ;  /* 0x00000001071d7824 */ /* 0x040fe200010e060e */
[----:B------:R-:W-:Y:S01]  /*90ac0*/  SHF.R.S32.HI R20, RZ, 0x1f, R22 ;  /* 0x0000001fff147819 */ /* 0x000fe20000011416 */
[----:B--2---:R-:W-:Y:S01]  /*90ad0*/  IMAD.X R25, R7, 0x1, R12, P1 ;  /* 0x0000000107197824 */ /* 0x004fe200008e060c */
[----:B------:R-:W-:-:S04]  /*90ae0*/  IADD3 R24, P1, PT, R22, R9, RZ ;  /* 0x0000000916187210 */ /* 0x000fc80007f3e0ff */
[----:B------:R1:W-:Y:S04]  /*90af0*/  STL [R1+0x1bfc], R25 ;  /* 0x001bfc1901007387 */ /* 0x0003e80000100800 */
[----:B------:R-:W-:Y:S04]  /*90b00*/  STL.64 [R1+0x3588], R18 ;  /* 0x0035881201007387 */ /* 0x000fe80000100a00 */
[----:B------:R2:W-:Y:S01]  /*90b10*/  STL.64 [R1+0x1bf0], R28 ;  /* 0x001bf01c01007387 */ /* 0x0005e20000100a00 */
[----:B------:R-:W-:Y:S02]  /*90b20*/  IMAD.X R7, R7, 0x1, R16, P4 ;  /* 0x0000000107077824 */ /* 0x000fe400020e0610 */
[----:B-1----:R-:W-:Y:S01]  /*90b30*/  IMAD.X R25, R20, 0x1, R10, P1 ;  /* 0x0000000114197824 */ /* 0x002fe200008e060a */
[----:B--2---:R-:W-:-:S02]  /*90b40*/  IADD3 R28, P2, PT, R22, R11, RZ ;  /* 0x0000000b161c7210 */ /* 0x004fc40007f5e0ff */
[----:B------:R-:W-:Y:S04]  /*90b50*/  STL.64 [R1+0x1be8], R6 ;  /* 0x001be80601007387 */ /* 0x000fe80000100a00 */
[----:B------:R1:W-:Y:S01]  /*90b60*/  STL.64 [R1+0x1be0], R24 ;  /* 0x001be01801007387 */ /* 0x0003e20000100a00 */
[----:B------:R-:W-:-:S03]  /*90b70*/  IMAD.X R29, R20, 0x1, R12, P2 ;  /* 0x00000001141d7824 */ /* 0x000fc600010e060c */
[----:B-1----:R-:W2:Y:S04]  /*90b80*/  LDL.LU.64 R24, [R1+0x3598] ;  /* 0x0035980001187983 */ /* 0x002ea80000300a00 */
[----:B------:R1:W-:Y:S04]  /*90b90*/  STL.64 [R1+0x1bd8], R28 ;  /* 0x001bd81c01007387 */ /* 0x0003e80000100a00 */
[----:B-1----:R-:W2:Y:S01]  /*90ba0*/  LDL.LU.64 R28, [R1+0x3590] ;  /* 0x00359000011c7983 */ /* 0x002ea20000300a00 */
[C---:B------:R-:W-:Y:S02]  /*90bb0*/  IADD3 R18, P1, PT, R22.reuse, R15, RZ ;  /* 0x0000000f16127210 */ /* 0x040fe40007f3e0ff */
[----:B------:R-:W-:-:S02]  /*90bc0*/  IADD3 R6, P4, PT, R22, R13, RZ ;  /* 0x0000000d16067210 */ /* 0x000fc40007f9e0ff */
[----:B------:R-:W-:Y:S01]  /*90bd0*/  SHF.R.S32.HI R22, RZ, 0x1f, R21 ;  /* 0x0000001fff167819 */ /* 0x000fe20000011415 */
[----:B------:R-:W-:Y:S02]  /*90be0*/  STL [R1+0x1bc8], R18 ;  /* 0x001bc81201007387 */ /* 0x000fe40000100800 */
[----:B------:R-:W-:Y:S02]  /*90bf0*/  IMAD.X R7, R20, 0x1, R14, P4 ;  /* 0x0000000114077824 */ /* 0x000fe400020e060e */
[----:B--2---:R1:W-:Y:S04]  /*90c00*/  STL.64 [R1+0x3580], R28 ;  /* 0x0035801c01007387 */ /* 0x0043e80000100a00 */
[----:B------:R-:W-:Y:S01]  /*90c10*/  STL.64 [R1+0x1bd0], R6 ;  /* 0x001bd00601007387 */ /* 0x000fe20000100a00 */
[----:B-1----:R-:W-:Y:S01]  /*90c20*/  IMAD.MOV.U32 R28, RZ, RZ, R18 ;  /* 0x000000ffff1c7224 */ /* 0x002fe200078e0012 */
[----:B------:R-:W-:Y:S01]  /*90c30*/  IADD3 R18, P2, PT, R21, R9, RZ ;  /* 0x0000000915127210 */ /* 0x000fe20007f5e0ff */
[----:B------:R-:W-:-:S02]  /*90c40*/  IMAD.MOV.U32 R29, RZ, RZ, R19 ;  /* 0x000000ffff1d7224 */ /* 0x000fc400078e0013 */
[----:B------:R-:W-:Y:S02]  /*90c50*/  IMAD.X R29, R20, 0x1, R16, P1 ;  /* 0x00000001141d7824 */ /* 0x000fe400008e0610 */
[----:B------:R-:W-:-:S03]  /*90c60*/  IMAD.X R19, R22, 0x1, R10, P2 ;  /* 0x0000000116137824 */ /* 0x000fc600010e060a */
[----:B------:R-:W-:Y:S04]  /*90c70*/  STL [R1+0x1bcc], R29 ;  /* 0x001bcc1d01007387 */ /* 0x000fe80000100800 */
[----:B------:R1:W-:Y:S04]  /*90c80*/  STL.64 [R1+0x1bc0], R18 ;  /* 0x001bc01201007387 */ /* 0x0003e80000100a00 */
[----:B-1----:R-:W2:Y:S01]  /*90c90*/  LDL.LU.64 R18, [R1+0x3588] ;  /* 0x0035880001127983 */ /* 0x002ea20000300a00 */
[C---:B------:R-:W-:Y:S02]  /*90ca0*/  IADD3 R6, P4, PT, R21.reuse, R11, RZ ;  /* 0x0000000b15067210 */ /* 0x040fe40007f9e0ff */
[----:B------:R-:W-:-:S02]  /*90cb0*/  IADD3 R28, P1, PT, R21, R13, RZ ;  /* 0x0000000d151c7210 */ /* 0x000fc40007f3e0ff */
[----:B------:R-:W-:Y:S01]  /*90cc0*/  IADD3 R20, P2, PT, R21, R15, RZ ;  /* 0x0000000f15147210 */ /* 0x000fe20007f5e0ff */
[----:B------:R-:W-:-:S04]  /*90cd0*/  IMAD.MOV.U32 R21, RZ, RZ, R22 ;  /* 0x000000ffff157224 */ /* 0x000fc800078e0016 */
[C---:B------:R-:W-:Y:S01]  /*90ce0*/  IMAD.X R7, R21.reuse, 0x1, R12, P4 ;  /* 0x0000000115077824 */ /* 0x040fe200020e060c */
[----:B------:R-:W-:Y:S01]  /*90cf0*/  STL.64 [R1+0x3578], R24 ;  /* 0x0035781801007387 */ /* 0x000fe20000100a00 */
[----:B------:R-:W-:-:S03]  /*90d00*/  IMAD.X R29, R21, 0x1, R14, P1 ;  /* 0x00000001151d7824 */ /* 0x000fc600008e060e */
[----:B------:R-:W-:Y:S01]  /*90d10*/  STL.64 [R1+0x1bb8], R6 ;  /* 0x001bb80601007387 */ /* 0x000fe20000100a00 */
[----:B------:R-:W-:-:S03]  /*90d20*/  IMAD.X R21, R21, 0x1, R16, P2 ;  /* 0x0000000115157824 */ /* 0x000fc600010e0610 */
[----:B------:R1:W-:Y:S04]  /*90d30*/  STL.64 [R1+0x1bb0], R28 ;  /* 0x001bb01c01007387 */ /* 0x0003e80000100a00 */
[----:B-1----:R-:W3:Y:S04]  /*90d40*/  LDL.LU.64 R28, [R1+0x3580] ;  /* 0x00358000011c7983 */ /* 0x002ee80000300a00 */
[----:B------:R1:W-:Y:S01]  /*90d50*/  STL.64 [R1+0x1ba8], R20 ;  /* 0x001ba81401007387 */ /* 0x0003e20000100a00 */
[----:B--2---:R-:W-:Y:S02]  /*90d60*/  SHF.R.S32.HI R22, RZ, 0x1f, R18 ;  /* 0x0000001fff167819 */ /* 0x004fe40000011412 */
[----:B------:R-:W-:-:S02]  /*90d70*/  IADD3 R6, P4, PT, R18, R9, RZ ;  /* 0x0000000912067210 */ /* 0x000fc40007f9e0ff */
[----:B------:R-:W-:-:S03]  /*90d80*/  IADD3 R24, P1, PT, R18, R11, RZ ;  /* 0x0000000b12187210 */ /* 0x000fc60007f3e0ff */
[C---:B------:R-:W-:Y:S02]  /*90d90*/  IMAD.X R7, R22.reuse, 0x1, R10, P4 ;  /* 0x0000000116077824 */ /* 0x040fe400020e060a */
[----:B------:R-:W-:Y:S01]  /*90da0*/  IMAD.X R25, R22, 0x1, R12, P1 ;  /* 0x0000000116197824 */ /* 0x000fe200008e060c */
[----:B-1----:R-:W-:Y:S02]  /*90db0*/  IADD3 R20, P2, PT, R18, R13, RZ ;  /* 0x0000000d12147210 */ /* 0x002fe40007f5e0ff */
[----:B------:R1:W-:Y:S04]  /*90dc0*/  STL.64 [R1+0x1ba0], R6 ;  /* 0x001ba00601007387 */ /* 0x0003e80000100a00 */
[----:B------:R2:W-:Y:S01]  /*90dd0*/  STL.64 [R1+0x1b98], R24 ;  /* 0x001b981801007387 */ /* 0x0005e20000100a00 */
[----:B------:R-:W-:Y:S01]  /*90de0*/  IMAD.X R21, R22, 0x1, R14, P2 ;  /* 0x0000000116157824 */ /* 0x000fe200010e060e */
[----:B-1----:R-:W-:-:S02]  /*90df0*/  IADD3 R6, P4, PT, R18, R15, RZ ;  /* 0x0000000f12067210 */ /* 0x002fc40007f9e0ff */
[----:B------:R-:W-:Y:S02]  /*90e00*/  SHF.R.S32.HI R18, RZ, 0x1f, R23 ;  /* 0x0000001fff127819 */ /* 0x000fe40000011417 */
[----:B--2---:R-:W-:Y:S01]  /*90e10*/  IADD3 R24, P1, PT, R23, R9, RZ ;  /* 0x0000000917187210 */ /* 0x004fe20007f3e0ff */
[----:B------:R-:W-:-:S04]  /*90e20*/  IMAD.X R7, R22, 0x1, R16, P4 ;  /* 0x0000000116077824 */ /* 0x000fc800020e0610 */
[----:B------:R-:W-:Y:S01]  /*90e30*/  IMAD.X R25, R18, 0x1, R10, P1 ;  /* 0x0000000112197824 */ /* 0x000fe200008e060a */
[----:B------:R-:W-:Y:S04]  /*90e40*/  STL.64 [R1+0x1b90], R20 ;  /* 0x001b901401007387 */ /* 0x000fe80000100a00 */
[----:B------:R-:W-:Y:S04]  /*90e50*/  STL.64 [R1+0x1b88], R6 ;  /* 0x001b880601007387 */ /* 0x000fe80000100a00 */
[----:B------:R1:W-:Y:S04]  /*90e60*/  STL.64 [R1+0x1b80], R24 ;  /* 0x001b801801007387 */ /* 0x0003e80000100a00 */
[----:B-1----:R-:W2:Y:S01]  /*90e70*/  LDL.LU.64 R24, [R1+0x3578] ;  /* 0x0035780001187983 */ /* 0x002ea20000300a00 */
[----:B------:R-:W-:-:S02]  /*90e80*/  IADD3 R20, P2, PT, R23, R11, RZ ;  /* 0x0000000b17147210 */ /* 0x000fc40007f5e0ff */
[C---:B------:R-:W-:Y:S02]  /*90e90*/  IADD3 R6, P4, PT, R23.reuse, R13, RZ ;  /* 0x0000000d17067210 */ /* 0x040fe40007f9e0ff */
[----:B------:R-:W-:Y:S01]  /*90ea0*/  IADD3 R22, P1, PT, R23, R15, RZ ;  /* 0x0000000f17167210 */ /* 0x000fe20007f3e0ff */
[----:B------:R-:W-:-:S04]  /*90eb0*/  IMAD.MOV.U32 R23, RZ, RZ, R18 ;  /* 0x000000ffff177224 */ /* 0x000fc800078e0012 */
[C---:B------:R-:W-:Y:S02]  /*90ec0*/  IMAD.X R21, R23.reuse, 0x1, R12, P2 ;  /* 0x0000000117157824 */ /* 0x040fe400010e060c */
[----:B------:R-:W-:-:S03]  /*90ed0*/  IMAD.X R7, R23, 0x1, R14, P4 ;  /* 0x0000000117077824 */ /* 0x000fc600020e060e */
[----:B------:R1:W-:Y:S04]  /*90ee0*/  STL.64 [R1+0x1b78], R20 ;  /* 0x001b781401007387 */ /* 0x0003e80000100a00 */
[----:B------:R0:W-:Y:S01]  /*90ef0*/  STL.64 [R1+0x1b70], R6 ;  /* 0x001b700601007387 */ /* 0x0001e20000100a00 */
[----:B------:R-:W-:-:S05]  /*90f00*/  IMAD.X R23, R23, 0x1, R16, P1 ;  /* 0x0000000117177824 */ /* 0x000fca00008e0610 */
[----:B------:R0:W-:Y:S01]  /*90f10*/  STL.64 [R1+0x1b68], R22 ;  /* 0x001b681601007387 */ /* 0x0001e20000100a00 */
[----:B--2---:R-:W-:Y:S02]  /*90f20*/  SHF.R.S32.HI R18, RZ, 0x1f, R24 ;  /* 0x0000001fff127819 */ /* 0x004fe40000011418 */
[C---:B-1----:R-:W-:Y:S02]  /*90f30*/  IADD3 R20, P2, PT, R24.reuse, R9, RZ ;  /* 0x0000000918147210 */ /* 0x042fe40007f5e0ff */
[----:B0-----:R-:W-:-:S03]  /*90f40*/  IADD3 R6, P4, PT, R24, R11, RZ ;  /* 0x0000000b18067210 */ /* 0x001fc60007f9e0ff */
[----:B------:R-:W-:Y:S01]  /*90f50*/  IMAD.X R21, R18, 0x1, R10, P2 ;  /* 0x0000000112157824 */ /* 0x000fe200010e060a */
[----:B------:R-:W-:Y:S01]  /*90f60*/  IADD3 R22, P1, PT, R24, R13, RZ ;  /* 0x0000000d18167210 */ /* 0x000fe20007f3e0ff */
[----:B------:R-:W-:-:S03]  /*90f70*/  IMAD.X R7, R18, 0x1, R12, P4 ;  /* 0x0000000112077824 */ /* 0x000fc600020e060c */
[----:B------:R0:W-:Y:S04]  /*90f80*/  STL.64 [R1+0x1b60], R20 ;  /* 0x001b601401007387 */ /* 0x0001e80000100a00 */
[----:B------:R1:W-:Y:S01]  /*90f90*/  STL.64 [R1+0x1b58], R6 ;  /* 0x001b580601007387 */ /* 0x0003e20000100a00 */
[----:B------:R-:W-:Y:S01]  /*90fa0*/  IMAD.X R23, R18, 0x1, R14, P1 ;  /* 0x0000000112177824 */ /* 0x000fe200008e060e */
[----:B0-----:R-:W-:Y:S02]  /*90fb0*/  IADD3 R20, P2, PT, R24, R15, RZ ;  /* 0x0000000f18147210 */ /* 0x001fe40007f5e0ff */
[----:B------:R-:W-:Y:S02]  /*90fc0*/  SHF.R.S32.HI R24, RZ, 0x1f, R19 ;  /* 0x0000001fff187819 */ /* 0x000fe40000011413 */
[C---:B-1----:R-:W-:Y:S01]  /*90fd0*/  IADD3 R6, P4, PT, R19.reuse, R9, RZ ;  /* 0x0000000913067210 */ /* 0x042fe20007f9e0ff */
[----:B------:R-:W-:Y:S01]  /*90fe0*/  IMAD.X R21, R18, 0x1, R16, P2 ;  /* 0x0000000112157824 */ /* 0x000fe200010e0610 */
[----:B------:R0:W-:Y:S03]  /*90ff0*/  STL.64 [R1+0x1b50], R22 ;  /* 0x001b501601007387 */ /* 0x0001e60000100a00 */
[----:B------:R-:W-:Y:S01]  /*91000*/  IMAD.X R7, R24, 0x1, R10, P4 ;  /* 0x0000000118077824 */ /* 0x000fe200020e060a */
[C---:B------:R-:W-:Y:S01]  /*91010*/  IADD3 R18, P4, PT, R19.reuse, R15, RZ ;  /* 0x0000000f13127210 */ /* 0x040fe20007f9e0ff */
[----:B------:R1:W-:Y:S01]  /*91020*/  STL.64 [R1+0x1b48], R20 ;  /* 0x001b481401007387 */ /* 0x0003e20000100a00 */
[----:B0-----:R-:W-:-:S02]  /*91030*/  IADD3 R22, P1, PT, R19, R11, RZ ;  /* 0x0000000b13167210 */ /* 0x001fc40007f3e0ff */
[----:B-1----:R-:W-:Y:S01]  /*91040*/  IADD3 R20, P2, PT, R19, R13, RZ ;  /* 0x0000000d13147210 */ /* 0x002fe20007f5e0ff */
[----:B------:R-:W-:Y:S01]  /*91050*/  IMAD.MOV.U32 R19, RZ, RZ, R24 ;  /* 0x000000ffff137224 */ /* 0x000fe200078e0018 */
[----:B------:R0:W-:Y:S03]  /*91060*/  STL.64 [R1+0x1b40], R6 ;  /* 0x001b400601007387 */ /* 0x0001e60000100a00 */
[C---:B------:R-:W-:Y:S02]  /*91070*/  IMAD.X R23, R19.reuse, 0x1, R12, P1 ;  /* 0x0000000113177824 */ /* 0x040fe400008e060c */
[C---:B------:R-:W-:Y:S01]  /*91080*/  IMAD.X R21, R19.reuse, 0x1, R14, P2 ;  /* 0x0000000113157824 */ /* 0x040fe200010e060e */
[----:B------:R-:W-:Y:S01]  /*91090*/  SHF.R.S32.HI R24, RZ, 0x1f, R26 ;  /* 0x0000001fff187819 */ /* 0x000fe2000001141a */
[----:B------:R-:W-:Y:S01]  /*910a0*/  IMAD.X R19, R19, 0x1, R16, P4 ;  /* 0x0000000113137824 */ /* 0x000fe200020e0610 */
[----:B0-----:R-:W2:Y:S04]  /*910b0*/  LDL.LU.64 R6, [R1+0x3570] ;  /* 0x0035700001067983 */ /* 0x001ea80000300a00 */
[----:B------:R0:W-:Y:S04]  /*910c0*/  STL.64 [R1+0x1b38], R22 ;  /* 0x001b381601007387 */ /* 0x0001e80000100a00 */
[----:B------:R1:W-:Y:S04]  /*910d0*/  STL.64 [R1+0x1b30], R20 ;  /* 0x001b301401007387 */ /* 0x0003e80000100a00 */
[----:B------:R3:W-:Y:S01]  /*910e0*/  STL.64 [R1+0x1b28], R18 ;  /* 0x001b281201007387 */ /* 0x0007e20000100a00 */
[----:B0-----:R-:W-:-:S02]  /*910f0*/  IADD3 R22, P1, PT, R26, R9, RZ ;  /* 0x000000091a167210 */ /* 0x001fc40007f3e0ff */
[----:B-1----:R-:W-:-:S03]  /*91100*/  IADD3 R20, P2, PT, R26, R11, RZ ;  /* 0x0000000b1a147210 */ /* 0x002fc60007f5e0ff */
[----:B------:R-:W-:Y:S01]  /*91110*/  IMAD.X R23, R24, 0x1, R10, P1 ;  /* 0x0000000118177824 */ /* 0x000fe200008e060a */
[----:B---3--:R-:W-:Y:S01]  /*91120*/  IADD3 R18, P4, PT, R26, R13, RZ ;  /* 0x0000000d1a127210 */ /* 0x008fe20007f9e0ff */
        /* <DEDUP_REMOVED lines=20> */
[----:B0-----:R-:W3:Y:S04]  /*91270*/  LDL.LU.64 R20, [R1+0x3568] ;  /* 0x0035680001147983 */ /* 0x001ee80000300a00 */
[----:B------:R0:W-:Y:S04]  /*91280*/  STL.64 [R1+0x1af0], R18 ;  /* 0x001af01201007387 */ /* 0x0001e80000100a00 */
[----:B------:R1:W-:Y:S04]  /*91290*/  STL.64 [R1+0x1ae8], R22 ;  /* 0x001ae81601007387 */ /* 0x0003e80000100a00 */
[----:B------:R4:W-:Y:S01]  /*912a0*/  STL.64 [R1+0x1ae0], R24 ;  /* 0x001ae01801007387 */ /* 0x0009e20000100a00 */
[----:B0-----:R-:W-:-:S02]  /*912b0*/  IADD3 R18, P4, PT, R4, R9, RZ ;  /* 0x0000000904127210 */ /* 0x001fc40007f9e0ff */
[C---:B-1----:R-:W-:Y:S02]  /*912c0*/  IADD3 R22, P1, PT, R4.reuse, R11, RZ ;  /* 0x0000000b04167210 */ /* 0x042fe40007f3e0ff */
[----:B----4-:R-:W-:Y:S01]  /*912d0*/  IADD3 R24, P2, PT, R4, R13, RZ ;  /* 0x0000000d04187210 */ /* 0x010fe20007f5e0ff */
[C---:B------:R-:W-:Y:S02]  /*912e0*/  IMAD.X R19, R26.reuse, 0x1, R10, P4 ;  /* 0x000000011a137824 */ /* 0x040fe400020e060a */
[C---:B------:R-:W-:Y:S02]  /*912f0*/  IMAD.X R23, R26.reuse, 0x1, R12, P1 ;  /* 0x000000011a177824 */ /* 0x040fe400008e060c */
[----:B------:R-:W-:Y:S01]  /*91300*/  IMAD.X R25, R26, 0x1, R14, P2 ;  /* 0x000000011a197824 */ /* 0x000fe200010e060e */
[----:B------:R0:W-:Y:S04]  /*91310*/  STL.64 [R1+0x1ad8], R18 ;  /* 0x001ad81201007387 */ /* 0x0001e80000100a00 */
[----:B------:R1:W-:Y:S04]  /*91320*/  STL.64 [R1+0x1ad0], R22 ;  /* 0x001ad01601007387 */ /* 0x0003e80000100a00 */
[----:B------:R4:W-:Y:S01]  /*91330*/  STL.64 [R1+0x1ac8], R24 ;  /* 0x001ac81801007387 */ /* 0x0009e20000100a00 */
[----:B0-----:R-:W-:-:S02]  /*91340*/  IADD3 R18, P4, PT, R4, R15, RZ ;  /* 0x0000000f04127210 */ /* 0x001fc40007f9e0ff */
[----:B------:R-:W-:Y:S02]  /*91350*/  SHF.R.S32.HI R4, RZ, 0x1f, R28 ;  /* 0x0000001fff047819 */ /* 0x000fe4000001141c */
[----:B-1----:R-:W-:Y:S01]  /*91360*/  IADD3 R22, P1, PT, R28, R9, RZ ;  /* 0x000000091c167210 */ /* 0x002fe20007f3e0ff */
[----:B------:R-:W-:Y:S01]  /*91370*/  IMAD.X R19, R26, 0x1, R16, P4 ;  /* 0x000000011a137824 */ /* 0x000fe200020e0610 */
[----:B----4-:R-:W-:-:S03]  /*91380*/  IADD3 R24, P2, PT, R28, R11, RZ ;  /* 0x0000000b1c187210 */ /* 0x010fc60007f5e0ff */
[C---:B------:R-:W-:Y:S01]  /*91390*/  IMAD.X R23, R4.reuse, 0x1, R10, P1 ;  /* 0x0000000104177824 */ /* 0x040fe200008e060a */
[----:B------:R0:W-:Y:S04]  /*913a0*/  STL.64 [R1+0x1ab0], R18 ;  /* 0x001ab01201007387 */ /* 0x0001e80000100a00 */
[----:B------:R1:W-:Y:S01]  /*913b0*/  STL.64 [R1+0x1aa8], R22 ;  /* 0x001aa81601007387 */ /* 0x0003e20000100a00 */
[----:B------:R-:W-:Y:S01]  /*913c0*/  IMAD.X R25, R4, 0x1, R12, P2 ;  /* 0x0000000104197824 */ /* 0x000fe200010e060c */
[C---:B0-----:R-:W-:Y:S02]  /*913d0*/  IADD3 R18, P4, PT, R28.reuse, R13, RZ ;  /* 0x0000000d1c127210 */ /* 0x041fe40007f9e0ff */
[----:B-1----:R-:W-:Y:S02]  /*913e0*/  IADD3 R22, P1, PT, R28, R15, RZ ;  /* 0x0000000f1c167210 */ /* 0x002fe40007f3e0ff */
[----:B------:R0:W-:Y:S01]  /*913f0*/  STL.64 [R1+0x1aa0], R24 ;  /* 0x001aa01801007387 */ /* 0x0001e20000100a00 */
[----:B------:R-:W-:-:S02]  /*91400*/  IMAD.X R19, R4, 0x1, R14, P4 ;  /* 0x0000000104137824 */ /* 0x000fc400020e060e */
[----:B------:R-:W-:Y:S01]  /*91410*/  IMAD.X R23, R4, 0x1, R16, P1 ;  /* 0x0000000104177824 */ /* 0x000fe200008e0610 */
[----:B------:R-:W-:Y:S02]  /*91420*/  SHF.R.S32.HI R28, RZ, 0x1f, R5 ;  /* 0x0000001fff1c7819 */ /* 0x000fe40000011405 */
[----:B------:R1:W-:Y:S01]  /*91430*/  STL.64 [R1+0x1a88], R18 ;  /* 0x001a881201007387 */ /* 0x0003e20000100a00 */
[----:B0-----:R-:W-:-:S03]  /*91440*/  IADD3 R24, P2, PT, R5, R9, RZ ;  /* 0x0000000905187210 */ /* 0x001fc60007f5e0ff */
[----:B------:R0:W-:Y:S02]  /*91450*/  STL.64 [R1+0x1a60], R22 ;  /* 0x001a601601007387 */ /* 0x0001e40000100a00 */
[C---:B------:R-:W-:Y:S01]  /*91460*/  IMAD.X R25, R28.reuse, 0x1, R10, P2 ;  /* 0x000000011c197824 */ /* 0x040fe200010e060a */
[C---:B-1----:R-:W-:Y:S02]  /*91470*/  IADD3 R18, P4, PT, R5.reuse, R11, RZ ;  /* 0x0000000b05127210 */ /* 0x042fe40007f9e0ff */
[C---:B------:R-:W-:Y:S02]  /*91480*/  IADD3 R4, P2, PT, R5.reuse, R15, RZ ;  /* 0x0000000f05047210 */ /* 0x040fe40007f5e0ff */
[----:B0-----:R-:W-:Y:S01]  /*91490*/  IADD3 R22, P1, PT, R5, R13, RZ ;  /* 0x0000000d05167210 */ /* 0x001fe20007f3e0ff */
[C---:B------:R-:W-:Y:S02]  /*914a0*/  IMAD.X R19, R28.reuse, 0x1, R12, P4 ;  /* 0x000000011c137824 */ /* 0x040fe400020e060c */
[C---:B------:R-:W-:Y:S01]  /*914b0*/  IMAD.X R5, R28.reuse, 0x1, R16, P2 ;  /* 0x000000011c057824 */ /* 0x040fe200010e0610 */
[----:B------:R0:W-:Y:S01]  /*914c0*/  STL.64 [R1+0x1a80], R24 ;  /* 0x001a801801007387 */ /* 0x0001e20000100a00 */
[----:B------:R-:W-:-:S03]  /*914d0*/  IMAD.X R23, R28, 0x1, R14, P1 ;  /* 0x000000011c177824 */ /* 0x000fc600008e060e */
[----:B------:R1:W-:Y:S01]  /*914e0*/  STL.64 [R1+0x1a78], R18 ;  /* 0x001a781201007387 */ /* 0x0003e20000100a00 */
[----:B------:R-:W-:Y:S02]  /*914f0*/  IADD3 R26, P4, PT, R2, R9, RZ ;  /* 0x00000009021a7210 */ /* 0x000fe40007f9e0ff */
[----:B0-----:R-:W-:Y:S01]  /*91500*/  SHF.R.S32.HI R24, RZ, 0x1f, R2 ;  /* 0x0000001fff187819 */ /* 0x001fe20000011402 */
[----:B-1----:R-:W4:Y:S04]  /*91510*/  LDL.LU.64 R18, [R1+0x3560] ;  /* 0x0035600001127983 */ /* 0x002f280000300a00 */
[----:B------:R0:W-:Y:S04]  /*91520*/  STL.64 [R1+0x1a58], R22 ;  /* 0x001a581601007387 */ /* 0x0001e80000100a00 */
[----:B------:R1:W-:Y:S01]  /*91530*/  STL.64 [R1+0x1a40], R4 ;  /* 0x001a400401007387 */ /* 0x0003e20000100a00 */
[----:B------:R-:W-:-:S02]  /*91540*/  IMAD.MOV.U32 R25, RZ, RZ, R27 ;  /* 0x000000ffff197224 */ /* 0x000fc400078e001b */
[----:B------:R-:W-:Y:S01]  /*91550*/  IMAD.X R27, R24, 0x1, R10, P4 ;  /* 0x00000001181b7824 */ /* 0x000fe200020e060a */
[C---:B0-----:R-:W-:Y:S02]  /*91560*/  IADD3 R22, P1, PT, R2.reuse, R11, RZ ;  /* 0x0000000b02167210 */ /* 0x041fe40007f3e0ff */
[----:B-1----:R-:W-:-:S03]  /*91570*/  IADD3 R4, P2, PT, R2, R13, RZ ;  /* 0x0000000d02047210 */ /* 0x002fc60007f5e0ff */
[C---:B------:R-:W-:Y:S02]  /*91580*/  IMAD.X R23, R24.reuse, 0x1, R12, P1 ;  /* 0x0000000118177824 */ /* 0x040fe400008e060c */
[----:B------:R-:W-:Y:S01]  /*91590*/  IMAD.X R5, R24, 0x1, R14, P2 ;  /* 0x0000000118057824 */ /* 0x000fe200010e060e */
[----:B------:R0:W-:Y:S04]  /*915a0*/  STL.64 [R1+0x1a38], R26 ;  /* 0x001a381a01007387 */ /* 0x0001e80000100a00 */
[----:B------:R1:W-:Y:S04]  /*915b0*/  STL.64 [R1+0x1a30], R22 ;  /* 0x001a301601007387 */ /* 0x0003e80000100a00 */
[----:B------:R1:W-:Y:S01]  /*915c0*/  STL.64 [R1+0x1a18], R4 ;  /* 0x001a180401007387 */ /* 0x0003e20000100a00 */
[----:B0-----:R-:W-:-:S02]  /*915d0*/  IADD3 R26, P4, PT, R2, R15, RZ ;  /* 0x0000000f021a7210 */ /* 0x001fc40007f9e0ff */
[----:B------:R-:W-:Y:S02]  /*915e0*/  SHF.R.S32.HI R2, RZ, 0x1f, R29 ;  /* 0x0000001fff027819 */ /* 0x000fe4000001141d */
[C---:B-1----:R-:W-:Y:S02]  /*915f0*/  IADD3 R22, P1, PT, R29.reuse, R9, RZ ;  /* 0x000000091d167210 */ /* 0x042fe40007f3e0ff */
[C---:B------:R-:W-:Y:S01]  /*91600*/  IADD3 R4, P2, PT, R29.reuse, R11, RZ ;  /* 0x0000000b1d047210 */ /* 0x040fe20007f5e0ff */
[----:B------:R-:W-:Y:S02]  /*91610*/  IMAD.X R27, R24, 0x1, R16, P4 ;  /* 0x00000001181b7824 */ /* 0x000fe400020e0610 */
[C---:B------:R-:W-:Y:S02]  /*91620*/  IMAD.X R23, R2.reuse, 0x1, R10, P1 ;  /* 0x0000000102177824 */ /* 0x040fe400008e060a */
[----:B------:R-:W-:Y:S01]  /*91630*/  IMAD.X R5, R2, 0x1, R12, P2 ;  /* 0x0000000102057824 */ /* 0x000fe200010e060c */
[----:B------:R0:W-:Y:S04]  /*91640*/  STL.64 [R1+0x1a00], R26 ;  /* 0x001a001a01007387 */ /* 0x0001e80000100a00 */
[----:B------:R1:W-:Y:S01]  /*91650*/  STL.64 [R1+0x19f8], R22 ;  /* 0x0019f81601007387 */ /* 0x0003e20000100a00 */
[----:B------:R-:W-:-:S03]  /*91660*/  IADD3 R28, P1, PT, R29, R15, RZ ;  /* 0x0000000f1d1c7210 */ /* 0x000fc60007f3e0ff */
[----:B------:R1:W-:Y:S01]  /*91670*/  STL.64 [R1+0x19f0], R4 ;  /* 0x0019f00401007387 */ /* 0x0003e20000100a00 */
[----:B0-----:R-:W-:Y:S02]  /*91680*/  IADD3 R26, P4, PT, R29, R13, RZ ;  /* 0x0000000d1d1a7210 */ /* 0x001fe40007f9e0ff */
[----:B-1----:R-:W-:Y:S02]  /*91690*/  SHF.R.S32.HI R23, RZ, 0x1f, R3 ;  /* 0x0000001fff177819 */ /* 0x002fe40000011403 */
[----:B------:R-:W-:Y:S01]  /*916a0*/  IADD3 R4, P2, PT, R3, R9, RZ ;  /* 0x0000000903047210 */ /* 0x000fe20007f5e0ff */
[C---:B------:R-:W-:Y:S02]  /*916b0*/  IMAD.X R27, R2.reuse, 0x1, R14, P4 ;  /* 0x00000001021b7824 */ /* 0x040fe400020e060e */
[----:B------:R-:W-:Y:S02]  /*916c0*/  IMAD.X R29, R2, 0x1, R16, P1 ;  /* 0x00000001021d7824 */ /* 0x000fe400008e0610 */
[----:B------:R-:W-:Y:S01]  /*916d0*/  IMAD.X R5, R23, 0x1, R10, P2 ;  /* 0x0000000117057824 */ /* 0x000fe200010e060a */
[----:B------:R0:W-:Y:S04]  /*916e0*/  STL.64 [R1+0x19d0], R26 ;  /* 0x0019d01a01007387 */ /* 0x0001e80000100a00 */
[----:B------:R1:W-:Y:S04]  /*916f0*/  STL.64 [R1+0x19a0], R28 ;  /* 0x0019a01c01007387 */ /* 0x0003e80000100a00 */
[----:B------:R1:W-:Y:S01]  /*91700*/  STL.64 [R1+0x1998], R4 ;  /* 0x0019980401007387 */ /* 0x0003e20000100a00 */
[----:B------:R-:W-:-:S02]  /*91710*/  IADD3 R2, P2, PT, R3, R15, RZ ;  /* 0x0000000f03027210 */ /* 0x000fc40007f5e0ff */
[C---:B0-----:R-:W-:Y:S02]  /*91720*/  IADD3 R26, P4, PT, R3.reuse, R11, RZ ;  /* 0x0000000b031a7210 */ /* 0x041fe40007f9e0ff */
[----:B-1----:R-:W-:Y:S01]  /*91730*/  IADD3 R28, P1, PT, R3, R13, RZ ;  /* 0x0000000d031c7210 */ /* 0x002fe20007f3e0ff */
[----:B------:R-:W2:Y:S02]  /*91740*/  LDL.LU.64 R4, [R1+0x3558] ;  /* 0x0035580001047983 */ /* 0x000ea40000300a00 */
[C---:B------:R-:W-:Y:S02]  /*91750*/  IMAD.X R27, R23.reuse, 0x1, R12, P4 ;  /* 0x00000001171b7824 */ /* 0x040fe400020e060c */
[C---:B------:R-:W-:Y:S02]  /*91760*/  IMAD.X R29, R23.reuse, 0x1, R14, P1 ;  /* 0x00000001171d7824 */ /* 0x040fe400008e060e */
[----:B------:R-:W-:Y:S01]  /*91770*/  IMAD.X R3, R23, 0x1, R16, P2 ;  /* 0x0000000117037824 */ /* 0x000fe200010e0610 */
[----:B------:R-:W-:Y:S04]  /*91780*/  STL.64 [R1+0x1990], R26 ;  /* 0x0019901a01007387 */ /* 0x000fe80000100a00 */
[----:B------:R-:W-:Y:S04]  /*91790*/  STL.64 [R1+0x1940], R28 ;  /* 0x0019401c01007387 */ /* 0x000fe80000100a00 */
[----:B------:R0:W-:Y:S04]  /*917a0*/  STL.64 [R1+0x1908], R2 ;  /* 0x0019080201007387 */ /* 0x0001e80000100a00 */
[----:B0-----:R-:W3:Y:S01]  /*917b0*/  LDL.LU.64 R2, [R1+0x3550] ;  /* 0x0035500001027983 */ /* 0x001ee20000300a00 */
[----:B------:R-:W-:Y:S01]  /*917c0*/  IMAD.MOV.U32 R23, RZ, RZ, R25 ;  /* 0x000000ffff177224 */ /* 0x000fe200078e0019 */
[----:B--2---:R-:W-:-:S02]  /*917d0*/  SHF.R.S32.HI R22, RZ, 0x1f, R5 ;  /* 0x0000001fff167819 */ /* 0x004fc40000011405 */
[C---:B------:R-:W-:Y:S02]  /*917e0*/  IADD3 R26, P4, PT, R5.reuse, R9, RZ ;  /* 0x00000009051a7210 */ /* 0x040fe40007f9e0ff */
[C---:B------:R-:W-:Y:S02]  /*917f0*/  IADD3 R28, P1, PT, R5.reuse, R11, RZ ;  /* 0x0000000b051c7210 */ /* 0x040fe40007f3e0ff */
[C---:B------:R-:W-:Y:S01]  /*91800*/  IADD3 R24, P2, PT, R5.reuse, R13, RZ ;  /* 0x0000000d05187210 */ /* 0x040fe20007f5e0ff */
[C---:B------:R-:W-:Y:S02]  /*91810*/  IMAD.X R27, R22.reuse, 0x1, R10, P4 ;  /* 0x00000001161b7824 */ /* 0x040fe400020e060a */
[C---:B------:R-:W-:Y:S02]  /*91820*/  IMAD.X R29, R22.reuse, 0x1, R12, P1 ;  /* 0x00000001161d7824 */ /* 0x040fe400008e060c */
[----:B------:R-:W-:Y:S01]  /*91830*/  IMAD.X R25, R22, 0x1, R14, P2 ;  /* 0x0000000116197824 */ /* 0x000fe200010e060e */
[----:B------:R0:W-:Y:S04]  /*91840*/  STL.64 [R1+0x1900], R26 ;  /* 0x0019001a01007387 */ /* 0x0001e80000100a00 */
[----:B------:R1:W-:Y:S04]  /*91850*/  STL.64 [R1+0x18f8], R28 ;  /* 0x0018f81c01007387 */ /* 0x0003e80000100a00 */
[----:B------:R2:W-:Y:S01]  /*91860*/  STL.64 [R1+0x18c8], R24 ;  /* 0x0018c81801007387 */ /* 0x0005e20000100a00 */
[----:B0-----:R-:W-:-:S02]  /*91870*/  IADD3 R26, P4, PT, R5, R15, RZ ;  /* 0x0000000f051a7210 */ /* 0x001fc40007f9e0ff */
[----:B---3--:R-:W-:Y:S02]  /*91880*/  SHF.R.S32.HI R5, RZ, 0x1f, R3 ;  /* 0x0000001fff057819 */ /* 0x008fe40000011403 */
[C---:B-1----:R-:W-:Y:S01]  /*91890*/  IADD3 R28, P1, PT, R3.reuse, R9, RZ ;  /* 0x00000009031c7210 */ /* 0x042fe20007f3e0ff */
[----:B------:R-:W-:Y:S01]  /*918a0*/  IMAD.X R27, R22, 0x1, R16, P4 ;  /* 0x00000001161b7824 */ /* 0x000fe200020e0610 */
[----:B--2---:R-:W-:-:S03]  /*918b0*/  IADD3 R24, P2, PT, R3, R11, RZ ;  /* 0x0000000b03187210 */ /* 0x004fc60007f5e0ff */
        /* <DEDUP_REMOVED lines=15> */
[C---:B0-----:R-:W-:Y:S02]  /*919b0*/  IADD3 R28, P1, PT, R4.reuse, R13, RZ ;  /* 0x0000000d041c7210 */ /* 0x041fe40007f3e0ff */
[----:B------:R-:W-:Y:S01]  /*919c0*/  IADD3 R4, P2, PT, R4, R15, RZ ;  /* 0x0000000f04047210 */ /* 0x000fe20007f5e0ff */
[C---:B------:R-:W-:Y:S01]  /*919d0*/  IMAD.X R27, R3.reuse, 0x1, R12, P4 ;  /* 0x00000001031b7824 */ /* 0x040fe200020e060c */
[----:B------:R0:W-:Y:S01]  /*919e0*/  STL.64 [R1+0x1838], R24 ;  /* 0x0018381801007387 */ /* 0x0001e20000100a00 */
[----:B------:R-:W-:-:S02]  /*919f0*/  IMAD.X R29, R3, 0x1, R14, P1 ;  /* 0x00000001031d7824 */ /* 0x000fc400008e060e */
[----:B------:R-:W-:Y:S01]  /*91a00*/  IMAD.X R5, R3, 0x1, R16, P2 ;  /* 0x0000000103057824 */ /* 0x000fe200010e0610 */
[----:B------:R-:W-:Y:S01]  /*91a10*/  SHF.R.S32.HI R22, RZ, 0x1f, R2 ;  /* 0x0000001fff167819 */ /* 0x000fe20000011402 */
[----:B0-----:R-:W2:Y:S04]  /*91a20*/  LDL.LU.64 R24, [R1+0x3548] ;  /* 0x0035480001187983 */ /* 0x001ea80000300a00 */
[----:B------:R0:W-:Y:S04]  /*91a30*/  STL.64 [R1+0x1830], R26 ;  /* 0x0018301a01007387 */ /* 0x0001e80000100a00 */
[----:B------:R1:W-:Y:S04]  /*91a40*/  STL.64 [R1+0x1810], R28 ;  /* 0x0018101c01007387 */ /* 0x0003e80000100a00 */
[----:B------:R3:W-:Y:S01]  /*91a50*/  STL.64 [R1+0x17f0], R4 ;  /* 0x0017f00401007387 */ /* 0x0007e20000100a00 */
[----:B------:R-:W-:-:S02]  /*91a60*/  SHF.R.S32.HI R3, RZ, 0x1f, R23 ;  /* 0x0000001fff037819 */ /* 0x000fc40000011417 */
[C---:B0-----:R-:W-:Y:S02]  /*91a70*/  IADD3 R26, P4, PT, R2.reuse, R9, RZ ;  /* 0x00000009021a7210 */ /* 0x041fe40007f9e0ff */
[C---:B-1----:R-:W-:Y:S02]  /*91a80*/  IADD3 R28, P1, PT, R2.reuse, R11, RZ ;  /* 0x0000000b021c7210 */ /* 0x042fe40007f3e0ff */
[----:B---3--:R-:W-:Y:S01]  /*91a90*/  IADD3 R4, P2, PT, R2, R13, RZ ;  /* 0x0000000d02047210 */ /* 0x008fe20007f5e0ff */
[C---:B------:R-:W-:Y:S02]  /*91aa0*/  IMAD.X R27, R22.reuse, 0x1, R10, P4 ;  /* 0x00000001161b7824 */ /* 0x040fe400020e060a */
[C---:B------:R-:W-:Y:S02]  /*91ab0*/  IMAD.X R29, R22.reuse, 0x1, R12, P1 ;  /* 0x00000001161d7824 */ /* 0x040fe400008e060c */
[----:B------:R-:W-:Y:S01]  /*91ac0*/  IMAD.X R5, R22, 0x1, R14, P2 ;  /* 0x0000000116057824 */ /* 0x000fe200010e060e */
[----:B------:R-:W-:Y:S01]  /*91ad0*/  IADD3 R2, P4, PT, R2, R15, RZ ;  /* 0x0000000f02027210 */ /* 0x000fe20007f9e0ff */
[----:B------:R0:W-:Y:S04]  /*91ae0*/  STL.64 [R1+0x17e8], R26 ;  /* 0x0017e81a01007387 */ /* 0x0001e80000100a00 */
[----:B0-----:R-:W3:Y:S04]  /*91af0*/  LDL.LU.64 R26, [R1+0x3540] ;  /* 0x00354000011a7983 */ /* 0x001ee80000300a00 */
[----:B------:R0:W-:Y:S04]  /*91b00*/  STL.64 [R1+0x17e0], R28 ;  /* 0x0017e01c01007387 */ /* 0x0001e80000100a00 */
[----:B------:R1:W-:Y:S01]  /*91b10*/  STL.64 [R1+0x17b8], R4 ;  /* 0x0017b80401007387 */ /* 0x0003e20000100a00 */
[----:B0-----:R-:W-:Y:S01]  /*91b20*/  IADD3 R28, P1, PT, R23, R9, RZ ;  /* 0x00000009171c7210 */ /* 0x001fe20007f3e0ff */
[----:B-1----:R-:W-:-:S02]  /*91b30*/  IMAD.MOV.U32 R5, RZ, RZ, R3 ;  /* 0x000000ffff057224 */ /* 0x002fc400078e0003 */
[----:B------:R-:W-:Y:S02]  /*91b40*/  IMAD.X R3, R22, 0x1, R16, P4 ;  /* 0x0000000116037824 */ /* 0x000fe400020e0610 */
[----:B------:R-:W-:-:S03]  /*91b50*/  IMAD.X R29, R5, 0x1, R10, P1 ;  /* 0x00000001051d7824 */ /* 0x000fc600008e060a */
[----:B------:R-:W-:Y:S04]  /*91b60*/  STL.64 [R1+0x17a0], R2 ;  /* 0x0017a00201007387 */ /* 0x000fe80000100a00 */
[----:B------:R0:W-:Y:S04]  /*91b70*/  STL.64 [R1+0x1798], R28 ;  /* 0x0017981c01007387 */ /* 0x0001e80000100a00 */
[----:B0-----:R-:W2:Y:S01]  /*91b80*/  LDL.LU.64 R28, [R1+0x3538] ;  /* 0x00353800011c7983 */ /* 0x001ea20000300a00 */
[C---:B------:R-:W-:Y:S02]  /*91b90*/  IADD3 R4, P2, PT, R23.reuse, R11, RZ ;  /* 0x0000000b17047210 */ /* 0x040fe40007f5e0ff */
[----:B------:R-:W-:-:S02]  /*91ba0*/  IADD3 R2, P4, PT, R23, R13, RZ ;  /* 0x0000000d17027210 */ /* 0x000fc40007f9e0ff */
        /* <DEDUP_REMOVED lines=8> */
[----:B--2---:R-:W-:Y:S02]  /*91c30*/  IADD3 R4, P2, PT, R29, R9, RZ ;  /* 0x000000091d047210 */ /* 0x004fe40007f5e0ff */
[----:B0-----:R-:W-:-:S05]  /*91c40*/  SHF.R.S32.HI R3, RZ, 0x1f, R29 ;  /* 0x0000001fff037819 */ /* 0x001fca000001141d */
[----:B------:R-:W-:Y:S01]  /*91c50*/  IMAD.X R5, R3, 0x1, R10, P2 ;  /* 0x0000000103057824 */ /* 0x000fe200010e060a */
[C---:B------:R-:W-:Y:S02]  /*91c60*/  IADD3 R2, P4, PT, R29.reuse, R11, RZ ;  /* 0x0000000b1d027210 */ /* 0x040fe40007f9e0ff */
[----:B-1----:R-:W-:Y:S02]  /*91c70*/  IADD3 R22, P1, PT, R29, R13, RZ ;  /* 0x0000000d1d167210 */ /* 0x002fe40007f3e0ff */
[----:B------:R0:W-:Y:S02]  /*91c80*/  STL.64 [R1+0x1758], R4 ;  /* 0x0017580401007387 */ /* 0x0001e40000100a00 */
[----:B0-----:R-:W-:-:S04]  /*91c90*/  IMAD.MOV.U32 R5, RZ, RZ, R3 ;  /* 0x000000ffff057224 */ /* 0x001fc800078e0003 */
[C---:B------:R-:W-:Y:S02]  /*91ca0*/  IMAD.X R3, R5.reuse, 0x1, R12, P4 ;  /* 0x0000000105037824 */ /* 0x040fe400020e060c */
[----:B------:R-:W-:Y:S01]  /*91cb0*/  IMAD.X R23, R5, 0x1, R14, P1 ;  /* 0x0000000105177824 */ /* 0x000fe200008e060e */
[----:B------:R-:W-:Y:S02]  /*91cc0*/  IADD3 R4, P2, PT, R29, R15, RZ ;  /* 0x0000000f1d047210 */ /* 0x000fe40007f5e0ff */
[----:B------:R-:W-:Y:S01]  /*91cd0*/  SHF.R.S32.HI R29, RZ, 0x1f, R28 ;  /* 0x0000001fff1d7819 */ /* 0x000fe2000001141c */
[----:B------:R0:W-:Y:S04]  /*91ce0*/  STL.64 [R1+0x1750], R2 ;  /* 0x0017500201007387 */ /* 0x0001e80000100a00 */
[----:B------:R1:W-:Y:S01]  /*91cf0*/  STL.64 [R1+0x1738], R22 ;  /* 0x0017381601007387 */ /* 0x0003e20000100a00 */
[----:B------:R-:W-:Y:S01]  /*91d00*/  IMAD.X R5, R5, 0x1, R16, P2 ;  /* 0x0000000105057824 */ /* 0x000fe200010e0610 */
[----:B0-----:R-:W-:-:S02]  /*91d10*/  IADD3 R2, P4, PT, R28, R9, RZ ;  /* 0x000000091c027210 */ /* 0x001fc40007f9e0ff */
[----:B-1----:R-:W-:-:S03]  /*91d20*/  IADD3 R22, P1, PT, R28, R11, RZ ;  /* 0x0000000b1c167210 */ /* 0x002fc60007f3e0ff */
[C---:B------:R-:W-:Y:S02]  /*91d30*/  IMAD.X R3, R29.reuse, 0x1, R10, P4 ;  /* 0x000000011d037824 */ /* 0x040fe400020e060a */
[----:B------:R-:W-:Y:S01]  /*91d40*/  IMAD.X R23, R29, 0x1, R12, P1 ;  /* 0x000000011d177824 */ /* 0x000fe200008e060c */
[----:B------:R0:W-:Y:S04]  /*91d50*/  STL.64 [R1+0x1720], R4 ;  /* 0x0017200401007387 */ /* 0x0001e80000100a00 */
[----:B------:R1:W-:Y:S04]  /*91d60*/  STL.64 [R1+0x1718], R2 ;  /* 0x0017180201007387 */ /* 0x0003e80000100a00 */
[----:B------:R2:W-:Y:S01]  /*91d70*/  STL.64 [R1+0x1710], R22 ;  /* 0x0017101601007387 */ /* 0x0005e20000100a00 */
[----:B0-----:R-:W-:-:S02]  /*91d80*/  IADD3 R4, P2, PT, R28, R13, RZ ;  /* 0x0000000d1c047210 */ /* 0x001fc40007f5e0ff */
[----:B-1----:R-:W-:Y:S02]  /*91d90*/  IADD3 R2, P4, PT, R28, R15, RZ ;  /* 0x0000000f1c027210 */ /* 0x002fe40007f9e0ff */
[----:B---3--:R-:W-:Y:S02]  /*91da0*/  SHF.R.S32.HI R28, RZ, 0x1f, R27 ;  /* 0x0000001fff1c7819 */ /* 0x008fe4000001141b */
[----:B--2---:R-:W-:Y:S01]  /*91db0*/  IADD3 R22, P1, PT, R27, R9, RZ ;  /* 0x000000091b167210 */ /* 0x004fe20007f3e0ff */
[C---:B------:R-:W-:Y:S02]  /*91dc0*/  IMAD.X R5, R29.reuse, 0x1, R14, P2 ;  /* 0x000000011d057824 */ /* 0x040fe400010e060e */
[----:B------:R-:W-:Y:S02]  /*91dd0*/  IMAD.X R3, R29, 0x1, R16, P4 ;  /* 0x000000011d037824 */ /* 0x000fe400020e0610 */
[----:B------:R-:W-:Y:S01]  /*91de0*/  IMAD.X R23, R28, 0x1, R10, P1 ;  /* 0x000000011c177824 */ /* 0x000fe200008e060a */
[----:B------:R0:W-:Y:S04]  /*91df0*/  STL.64 [R1+0x16f0], R4 ;  /* 0x0016f00401007387 */ /* 0x0001e80000100a00 */
[----:B------:R1:W-:Y:S04]  /*91e00*/  STL.64 [R1+0x16e0], R2 ;  /* 0x0016e00201007387 */ /* 0x0003e80000100a00 */
[----:B------:R2:W-:Y:S01]  /*91e10*/  STL.64 [R1+0x16d8], R22 ;  /* 0x0016d81601007387 */ /* 0x0005e20000100a00 */
[----:B0-----:R-:W-:-:S02]  /*91e20*/  IADD3 R4, P2, PT, R27, R11, RZ ;  /* 0x0000000b1b047210 */ /* 0x001fc40007f5e0ff */
[C---:B-1----:R-:W-:Y:S02]  /*91e30*/  IADD3 R2, P4, PT, R27.reuse, R13, RZ ;  /* 0x0000000d1b027210 */ /* 0x042fe40007f9e0ff */
[----:B--2---:R-:W-:Y:S01]  /*91e40*/  IADD3 R22, P1, PT, R27, R15, RZ ;  /* 0x0000000f1b167210 */ /* 0x004fe20007f3e0ff */
[C---:B------:R-:W-:Y:S02]  /*91e50*/  IMAD.X R5, R28.reuse, 0x1, R12, P2 ;  /* 0x000000011c057824 */ /* 0x040fe400010e060c */
[C---:B------:R-:W-:Y:S02]  /*91e60*/  IMAD.X R3, R28.reuse, 0x1, R14, P4 ;  /* 0x000000011c037824 */ /* 0x040fe400020e060e */
[----:B------:R-:W-:Y:S01]  /*91e70*/  IMAD.X R23, R28, 0x1, R16, P1 ;  /* 0x000000011c177824 */ /* 0x000fe200008e0610 */
[----:B------:R0:W-:Y:S01]  /*91e80*/  STL.64 [R1+0x16d0], R4 ;  /* 0x0016d00401007387 */ /* 0x0001e20000100a00 */
[----:B------:R-:W-:-:S03]  /*91e90*/  SHF.R.S32.HI R27, RZ, 0x1f, R26 ;  /* 0x0000001fff1b7819 */ /* 0x000fc6000001141a */
[----:B------:R1:W-:Y:S04]  /*91ea0*/  STL.64 [R1+0x16b0], R2 ;  /* 0x0016b00201007387 */ /* 0x0003e80000100a00 */
[----:B------:R2:W-:Y:S01]  /*91eb0*/  STL.64 [R1+0x16a0], R22 ;  /* 0x0016a01601007387 */ /* 0x0005e20000100a00 */
[C---:B0-----:R-:W-:Y:S02]  /*91ec0*/  IADD3 R4, P2, PT, R26.reuse, R9, RZ ;  /* 0x000000091a047210 */ /* 0x041fe40007f5e0ff */
[C---:B-1----:R-:W-:Y:S02]  /*91ed0*/  IADD3 R2, P4, PT, R26.reuse, R11, RZ ;  /* 0x0000000b1a027210 */ /* 0x042fe40007f9e0ff */
[----:B--2---:R-:W-:Y:S01]  /*91ee0*/  IADD3 R22, P1, PT, R26, R13, RZ ;  /* 0x0000000d1a167210 */ /* 0x004fe20007f3e0ff */
[----:B------:R-:W-:-:S02]  /*91ef0*/  IMAD.X R5, R27, 0x1, R10, P2 ;  /* 0x000000011b057824 */ /* 0x000fc400010e060a */
        /* <DEDUP_REMOVED lines=8> */
[----:B--2---:R-:W-:Y:S01]  /*91f80*/  IADD3 R22, P1, PT, R25, R11, RZ ;  /* 0x0000000b19167210 */ /* 0x004fe20007f3e0ff */
[----:B------:R-:W-:Y:S02]  /*91f90*/  IMAD.X R5, R27, 0x1, R16, P2 ;  /* 0x000000011b057824 */ /* 0x000fe400010e0610 */
[C---:B------:R-:W-:Y:S02]  /*91fa0*/  IMAD.X R3, R26.reuse, 0x1, R10, P4 ;  /* 0x000000011a037824 */ /* 0x040fe400020e060a */
[----:B------:R-:W-:Y:S01]  /*91fb0*/  IMAD.X R23, R26, 0x1, R12, P1 ;  /* 0x000000011a177824 */ /* 0x000fe200008e060c */
[----:B------:R-:W-:Y:S04]  /*91fc0*/  STL.64 [R1+0x1668], R4 ;  /* 0x0016680401007387 */ /* 0x000fe80000100a00 */
[----:B------:R-:W-:Y:S04]  /*91fd0*/  STL.64 [R1+0x1660], R2 ;  /* 0x0016600201007387 */ /* 0x000fe80000100a00 */
[----:B------:R0:W-:Y:S04]  /*91fe0*/  STL.64 [R1+0x1658], R22 ;  /* 0x0016581601007387 */ /* 0x0001e80000100a00 */
[----:B0-----:R-:W2:Y:S01]  /*91ff0*/  LDL.LU.64 R22, [R1+0x3530] ;  /* 0x0035300001167983 */ /* 0x001ea20000300a00 */
[----:B------:R-:W-:-:S02]  /*92000*/  IADD3 R4, P2, PT, R25, R13, RZ ;  /* 0x0000000d19047210 */ /* 0x000fc40007f5e0ff */
[----:B------:R-:W-:Y:S02]  /*92010*/  IADD3 R2, P4, PT, R25, R15, RZ ;  /* 0x0000000f19027210 */ /* 0x000fe40007f9e0ff */
[----:B------:R-:W-:Y:S01]  /*92020*/  IADD3 R28, P1, PT, R24, R9, RZ ;  /* 0x00000009181c7210 */ /* 0x000fe20007f3e0ff */
[C---:B------:R-:W-:Y:S02]  /*92030*/  IMAD.X R5, R26.reuse, 0x1, R14, P2 ;  /* 0x000000011a057824 */ /* 0x040fe400010e060e */
[----:B------:R-:W-:Y:S01]  /*92040*/  IMAD.X R3, R26, 0x1, R16, P4 ;  /* 0x000000011a037824 */ /* 0x000fe200020e0610 */
[----:B------:R-:W-:Y:S02]  /*92050*/  SHF.R.S32.HI R25, RZ, 0x1f, R24 ;  /* 0x0000001fff197819 */ /* 0x000fe40000011418 */
[----:B------:R0:W-:Y:S04]  /*92060*/  STL.64 [R1+0x1648], R4 ;  /* 0x0016480401007387 */ /* 0x0001e80000100a00 */
[----:B------:R1:W-:Y:S01]  /*92070*/  STL.64 [R1+0x1620], R2 ;  /* 0x0016200201007387 */ /* 0x0003e20000100a00 */
[----:B------:R-:W-:-:S02]  /*92080*/  IMAD.MOV.U32 R26, RZ, RZ, R28 ;  /* 0x000000ffff1a7224 */ /* 0x000fc400078e001c */
[----:B------:R-:W-:Y:S02]  /*92090*/  IMAD.MOV.U32 R27, RZ, RZ, R29 ;  /* 0x000000ffff1b7224 */ /* 0x000fe400078e001d */
[C---:B------:R-:W-:Y:S01]  /*920a0*/  IMAD.X R27, R25.reuse, 0x1, R10, P1 ;  /* 0x00000001191b7824 */ /* 0x040fe200008e060a */
[C---:B------:R-:W-:Y:S02]  /*920b0*/  IADD3 R26, P1, PT, R24.reuse, R15, RZ ;  /* 0x0000000f181a7210 */ /* 0x040fe40007f3e0ff */
[----:B0-----:R-:W-:Y:S01]  /*920c0*/  IADD3 R4, P2, PT, R24, R11, RZ ;  /* 0x0000000b18047210 */ /* 0x001fe20007f5e0ff */
[----:B-1----:R-:W3:Y:S04]  /*920d0*/  LDL.LU.64 R2, [R1+0x3528] ;  /* 0x0035280001027983 */ /* 0x002ee80000300a00 */
[----:B------:R0:W-:Y:S01]  /*920e0*/  STL [R1+0x1618], R28 ;  /* 0x0016181c01007387 */ /* 0x0001e20000100800 */
[----:B------:R-:W-:-:S03]  /*920f0*/  IMAD.X R5, R25, 0x1, R12, P2 ;  /* 0x0000000119057824 */ /* 0x000fc600010e060c */
[----:B------:R1:W-:Y:S01]  /*92100*/  STL [R1+0x161c], R27 ;  /* 0x00161c1b01007387 */ /* 0x0003e20000100800 */
[----:B0-----:R-:W-:Y:S01]  /*92110*/  IADD3 R28, P4, PT, R24, R13, RZ ;  /* 0x0000000d181c7210 */ /* 0x001fe20007f9e0ff */
[----:B-1----:R-:W-:-:S04]  /*92120*/  IMAD.X R27, R25, 0x1, R16, P1 ;  /* 0x00000001191b7824 */ /* 0x002fc800008e0610 */
[----:B------:R-:W-:Y:S01]  /*92130*/  IMAD.X R29, R25, 0x1, R14, P4 ;  /* 0x00000001191d7824 */ /* 0x000fe200020e060e */
[----:B------:R0:W-:Y:S04]  /*92140*/  STL.64 [R1+0x1610], R4 ;  /* 0x0016100401007387 */ /* 0x0001e80000100a00 */
[----:B------:R1:W-:Y:S04]  /*92150*/  STL.64 [R1+0x15f8], R28 ;  /* 0x0015f81c01007387 */ /* 0x0003e80000100a00 */
[----:B------:R0:W-:Y:S01]  /*92160*/  STL.64 [R1+0x15c8], R26 ;  /* 0x0015c81a01007387 */ /* 0x0001e20000100a00 */
[----:B--2---:R-:W-:-:S02]  /*92170*/  SHF.R.S32.HI R24, RZ, 0x1f, R23 ;  /* 0x0000001fff187819 */ /* 0x004fc40000011417 */
[C---:B0-----:R-:W-:Y:S02]  /*92180*/  IADD3 R4, P2, PT, R23.reuse, R9, RZ ;  /* 0x0000000917047210 */ /* 0x041fe40007f5e0ff */
[C---:B-1----:R-:W-:Y:S02]  /*92190*/  IADD3 R28, P4, PT, R23.reuse, R11, RZ ;  /* 0x0000000b171c7210 */ /* 0x042fe40007f9e0ff */
        /* <DEDUP_REMOVED lines=14> */
[----:B------:R0:W-:Y:S01]  /*92280*/  STL.64 [R1+0x15a0], R4 ;  /* 0x0015a00401007387 */ /* 0x0001e20000100a00 */
[----:B------:R-:W-:-:S05]  /*92290*/  IADD3 R24, P2, PT, R22, R13, RZ ;  /* 0x0000000d16187210 */ /* 0x000fca0007f5e0ff */
[----:B------:R-:W-:Y:S01]  /*922a0*/  IMAD.X R25, R23, 0x1, R14, P2 ;  /* 0x0000000117197824 */ /* 0x000fe200010e060e */
[----:B0-----:R-:W2:Y:S04]  /*922b0*/  LDL.LU.64 R4, [R1+0x3520] ;  /* 0x0035200001047983 */ /* 0x001ea80000300a00 */
[----:B------:R0:W-:Y:S04]  /*922c0*/  STL.64 [R1+0x15b0], R28 ;  /* 0x0015b01c01007387 */ /* 0x0001e80000100a00 */
[----:B------:R1:W-:Y:S04]  /*922d0*/  STL.64 [R1+0x15f0], R26 ;  /* 0x0015f01a01007387 */ /* 0x0003e80000100a00 */
[----:B------:R3:W-:Y:S01]  /*922e0*/  STL.64 [R1+0x15e8], R24 ;  /* 0x0015e81801007387 */ /* 0x0007e20000100a00 */
[----:B0-----:R-:W-:-:S02]  /*922f0*/  IADD3 R28, P4, PT, R22, R15, RZ ;  /* 0x0000000f161c7210 */ /* 0x001fc40007f9e0ff */
[----:B------:R-:W-:Y:S02]  /*92300*/  SHF.R.S32.HI R22, RZ, 0x1f, R21 ;  /* 0x0000001fff167819 */ /* 0x000fe40000011415 */
[----:B-1----:R-:W-:Y:S01]  /*92310*/  IADD3 R26, P1, PT, R21, R9, RZ ;  /* 0x00000009151a7210 */ /* 0x002fe20007f3e0ff */
[----:B------:R-:W-:-:S04]  /*92320*/  IMAD.X R29, R23, 0x1, R16, P4 ;  /* 0x00000001171d7824 */ /* 0x000fc800020e0610 */
[C---:B------:R-:W-:Y:S01]  /*92330*/  IMAD.X R27, R22.reuse, 0x1, R10, P1 ;  /* 0x00000001161b7824 */ /* 0x040fe200008e060a */
[C---:B---3--:R-:W-:Y:S01]  /*92340*/  IADD3 R24, P2, PT, R21.reuse, R11, RZ ;  /* 0x0000000b15187210 */ /* 0x048fe20007f5e0ff */
[----:B------:R0:W-:Y:S04]  /*92350*/  STL.64 [R1+0x15e0], R28 ;  /* 0x0015e01c01007387 */ /* 0x0001e80000100a00 */
[----:B------:R1:W-:Y:S01]  /*92360*/  STL.64 [R1+0x1608], R26 ;  /* 0x0016081a01007387 */ /* 0x0003e20000100a00 */
[----:B------:R-:W-:Y:S01]  /*92370*/  IMAD.X R25, R22, 0x1, R12, P2 ;  /* 0x0000000116197824 */ /* 0x000fe200010e060c */
[C---:B0-----:R-:W-:Y:S02]  /*92380*/  IADD3 R28, P4, PT, R21.reuse, R13, RZ ;  /* 0x0000000d151c7210 */ /* 0x041fe40007f9e0ff */
[----:B-1----:R-:W-:-:S03]  /*92390*/  IADD3 R26, P1, PT, R21, R15, RZ ;  /* 0x0000000f151a7210 */ /* 0x002fc60007f3e0ff */
[C---:B------:R-:W-:Y:S02]  /*923a0*/  IMAD.X R29, R22.reuse, 0x1, R14, P4 ;  /* 0x00000001161d7824 */ /* 0x040fe400020e060e */
[----:B------:R-:W-:Y:S01]  /*923b0*/  IMAD.X R27, R22, 0x1, R16, P1 ;  /* 0x00000001161b7824 */ /* 0x000fe200008e0610 */
[----:B------:R0:W-:Y:S04]  /*923c0*/  STL.64 [R1+0x1640], R24 ;  /* 0x0016401801007387 */ /* 0x0001e80000100a00 */
[----:B------:R1:W-:Y:S04]  /*923d0*/  STL.64 [R1+0x1638], R28 ;  /* 0x0016381c01007387 */ /* 0x0003e80000100a00 */
[----:B------:R3:W-:Y:S04]  /*923e0*/  STL.64 [R1+0x1630], R26 ;  /* 0x0016301a01007387 */ /* 0x0007e80000100a00 */
[----:B------:R-:W2:Y:S01]  /*923f0*/  LDL R23, [R1+0x1f94] ;  /* 0x001f940001177983 */ /* 0x000ea20000100800 */
[----:B----4-:R-:W-:-:S02]  /*92400*/  SHF.R.S32.HI R21, RZ, 0x1f, R19 ;  /* 0x0000001fff157819 */ /* 0x010fc40000011413 */
[C---:B0-----:R-:W-:Y:S02]  /*92410*/  IADD3 R24, P2, PT, R19.reuse, R9, RZ ;  /* 0x0000000913187210 */ /* 0x041fe40007f5e0ff */
[----:B-1----:R-:W-:-:S03]  /*92420*/  IADD3 R28, P4, PT, R19, R11, RZ ;  /* 0x0000000b131c7210 */ /* 0x002fc60007f9e0ff */
[----:B------:R-:W-:Y:S01]  /*92430*/  IMAD.X R25, R21, 0x1, R10, P2 ;  /* 0x0000000115197824 */ /* 0x000fe200010e060a */
[----:B---3--:R-:W-:Y:S01]  /*92440*/  IADD3 R26, P1, PT, R19, R13, RZ ;  /* 0x0000000d131a7210 */ /* 0x008fe20007f3e0ff */
[----:B------:R-:W-:-:S03]  /*92450*/  IMAD.X R29, R21, 0x1, R12, P4 ;  /* 0x00000001151d7824 */ /* 0x000fc600020e060c */
[----:B------:R0:W-:Y:S01]  /*92460*/  STL.64 [R1+0x1650], R24 ;  /* 0x0016501801007387 */ /* 0x0001e20000100a00 */
[----:B------:R-:W-:-:S03]  /*92470*/  IMAD.X R27, R21, 0x1, R14, P1 ;  /* 0x00000001151b7824 */ /* 0x000fc600008e060e */
[----:B------:R1:W-:Y:S04]  /*92480*/  STL.64 [R1+0x1680], R28 ;  /* 0x0016801c01007387 */ /* 0x0003e80000100a00 */
[----:B------:R3:W-:Y:S01]  /*92490*/  STL.64 [R1+0x1678], R26 ;  /* 0x0016781a01007387 */ /* 0x0007e20000100a00 */
[----:B0-----:R-:W-:Y:S02]  /*924a0*/  IADD3 R24, P2, PT, R19, R15, RZ ;  /* 0x0000000f13187210 */ /* 0x001fe40007f5e0ff */
[----:B------:R-:W-:Y:S02]  /*924b0*/  SHF.R.S32.HI R19, RZ, 0x1f, R18 ;  /* 0x0000001fff137819 */ /* 0x000fe40000011412 */
[C---:B-1----:R-:W-:Y:S01]  /*924c0*/  IADD3 R28, P4, PT, R18.reuse, R9, RZ ;  /* 0x00000009121c7210 */ /* 0x042fe20007f9e0ff */
[----:B------:R-:W-:Y:S01]  /*924d0*/  IMAD.X R25, R21, 0x1, R16, P2 ;  /* 0x0000000115197824 */ /* 0x000fe200010e0610 */
[----:B---3--:R-:W-:-:S03]  /*924e0*/  IADD3 R26, P1, PT, R18, R11, RZ ;  /* 0x0000000b121a7210 */ /* 0x008fc60007f3e0ff */
[C---:B------:R-:W-:Y:S01]  /*924f0*/  IMAD.X R29, R19.reuse, 0x1, R10, P4 ;  /* 0x00000001131d7824 */ /* 0x040fe200020e060a */
[----:B------:R0:W-:Y:S01]  /*92500*/  STL.64 [R1+0x1670], R24 ;  /* 0x0016701801007387 */ /* 0x0001e20000100a00 */
[----:B------:R-:W-:-:S03]  /*92510*/  IMAD.X R27, R19, 0x1, R12, P1 ;  /* 0x00000001131b7824 */ /* 0x000fc600008e060c */
[----:B------:R-:W-:Y:S01]  /*92520*/  STL.64 [R1+0x16a8], R28 ;  /* 0x0016a81c01007387 */ /* 0x000fe20000100a00 */
[----:B------:R-:W-:-:S03]  /*92530*/  SHF.R.S32.HI R22, RZ, 0x1f, R17 ;  /* 0x0000001fff167819 */ /* 0x000fc60000011411 */
[----:B------:R1:W-:Y:S01]  /*92540*/  STL.64 [R1+0x16c8], R26 ;  /* 0x0016c81a01007387 */ /* 0x0003e20000100a00 */
[----:B0-----:R-:W-:-:S05]  /*92550*/  IADD3 R24, P2, PT, R18, R13, RZ ;  /* 0x0000000d12187210 */ /* 0x001fca0007f5e0ff */
[----:B------:R-:W-:Y:S01]  /*92560*/  IMAD.X R25, R19, 0x1, R14, P2 ;  /* 0x0000000113197824 */ /* 0x000fe200010e060e */
[----:B-1----:R-:W-:Y:S02]  /*92570*/  IADD3 R26, P1, PT, R17, R9, RZ ;  /* 0x00000009111a7210 */ /* 0x002fe40007f3e0ff */
[----:B------:R-:W-:Y:S02]  /*92580*/  IADD3 R28, P4, PT, R18, R15, RZ ;  /* 0x0000000f121c7210 */ /* 0x000fe40007f9e0ff */
[----:B------:R0:W-:Y:S01]  /*92590*/  STL.64 [R1+0x16c0], R24 ;  /* 0x0016c01801007387 */ /* 0x0001e20000100a00 */
[----:B------:R-:W-:Y:S02]  /*925a0*/  IMAD.X R27, R22, 0x1, R10, P1 ;  /* 0x00000001161b7824 */ /* 0x000fe400008e060a */
[----:B------:R-:W-:-:S03]  /*925b0*/  IMAD.X R29, R19, 0x1, R16, P4 ;  /* 0x00000001131d7824 */ /* 0x000fc600020e0610 */
[----:B------:R1:W-:Y:S01]  /*925c0*/  STL.64 [R1+0x16e8], R26 ;  /* 0x0016e81a01007387 */ /* 0x0003e20000100a00 */
[----:B0-----:R-:W-:-:S03]  /*925d0*/  IADD3 R24, P2, PT, R17, R11, RZ ;  /* 0x0000000b11187210 */ /* 0x001fc60007f5e0ff */
[----:B------:R-:W-:Y:S02]  /*925e0*/  STL.64 [R1+0x16b8], R28 ;  /* 0x0016b81c01007387 */ /* 0x000fe40000100a00 */
[----:B------:R-:W-:Y:S01]  /*925f0*/  IMAD.X R25, R22, 0x1, R12, P2 ;  /* 0x0000000116197824 */ /* 0x000fe200010e060c */
[----:B-1----:R-:W-:-:S04]  /*92600*/  IADD3 R26, P1, PT, R17, R13, RZ ;  /* 0x0000000d111a7210 */ /* 0x002fc80007f3e0ff */
[----:B------:R0:W-:Y:S01]  /*92610*/  STL.64 [R1+0x1708], R24 ;  /* 0x0017081801007387 */ /* 0x0001e20000100a00 */
[----:B------:R-:W-:Y:S01]  /*92620*/  IMAD.X R27, R22, 0x1, R14, P1 ;  /* 0x00000001161b7824 */ /* 0x000fe200008e060e */
[----:B------:R-:W-:-:S04]  /*92630*/  SHF.R.S32.HI R21, RZ, 0x1f, R20 ;  /* 0x0000001fff157819 */ /* 0x000fc80000011414 */
[----:B------:R1:W-:Y:S01]  /*92640*/  STL.64 [R1+0x1700], R26 ;  /* 0x0017001a01007387 */ /* 0x0003e20000100a00 */
[----:B0-----:R-:W-:-:S05]  /*92650*/  IADD3 R24, P2, PT, R17, R15, RZ ;  /* 0x0000000f11187210 */ /* 0x001fca0007f5e0ff */
[----:B------:R-:W-:Y:S01]  /*92660*/  IMAD.X R25, R22, 0x1, R16, P2 ;  /* 0x0000000116197824 */ /* 0x000fe200010e0610 */
[----:B-1----:R-:W-:-:S04]  /*92670*/  IADD3 R26, P1, PT, R20, R9, RZ ;  /* 0x00000009141a7210 */ /* 0x002fc80007f3e0ff */
[----:B------:R0:W-:Y:S01]  /*92680*/  STL.64 [R1+0x16f8], R24 ;  /* 0x0016f81801007387 */ /* 0x0001e20000100a00 */
[----:B------:R-:W-:Y:S01]  /*92690*/  IMAD.X R27, R21, 0x1, R10, P1 ;  /* 0x00000001151b7824 */ /* 0x000fe200008e060a */
[C---:B------:R-:W-:Y:S01]  /*926a0*/  IADD3 R22, P1, PT, R20.reuse, R13, RZ ;  /* 0x0000000d14167210 */ /* 0x040fe20007f3e0ff */
[C---:B------:R-:W-:Y:S01]  /*926b0*/  VIADD R18, R20.reuse, UR6 ;  /* 0x0000000614127c36 */ /* 0x040fe20008000000 */
[----:B------:R-:W1:Y:S01]  /*926c0*/  LDCU.64 UR6, c[0x0][0x398] ;  /* 0x00007300ff0677ac */ /* 0x000e620008000a00 */
[----:B0-----:R-:W-:-:S05]  /*926d0*/  IADD3 R24, P2, PT, R20, R11, RZ ;  /* 0x0000000b14187210 */ /* 0x001fca0007f5e0ff */
[----:B------:R-:W-:Y:S01]  /*926e0*/  IMAD.X R25, R21, 0x1, R12, P2 ;  /* 0x0000000115197824 */ /* 0x000fe200010e060c */
[----:B------:R-:W-:-:S04]  /*926f0*/  SHF.R.S32.HI R19, RZ, 0x1f, R18 ;  /* 0x0000001fff137819 */ /* 0x000fc80000011412 */
[----:B------:R0:W-:Y:S04]  /*92700*/  STL.64 [R1+0x1728], R24 ;  /* 0x0017281801007387 */ /* 0x0001e80000100a00 */
[----:B------:R-:W-:Y:S01]  /*92710*/  STL.64 [R1+0x1730], R26 ;  /* 0x0017301a01007387 */ /* 0x000fe20000100a00 */
[----:B0-----:R-:W-:-:S05]  /*92720*/  IADD3 R24, P2, PT, R20, R15, RZ ;  /* 0x0000000f14187210 */ /* 0x001fca0007f5e0ff */
[----:B------:R-:W-:Y:S02]  /*92730*/  IMAD.X R25, R21, 0x1, R16, P2 ;  /* 0x0000000115197824 */ /* 0x000fe400010e0610 */
[----:B------:R-:W-:Y:S01]  /*92740*/  VIADD R17, R18, UR4 ;  /* 0x0000000412117c36 */ /* 0x000fe20008000000 */
[----:B------:R-:W0:Y:S01]  /*92750*/  LDCU UR4, c[0x0][0x3b8] ;  /* 0x00007700ff0477ac */ /* 0x000e220008000800 */
[----:B--2---:R-:W-:Y:S01]  /*92760*/  ISETP.LT.AND P4, PT, R23, UR27, !P3 ;  /* 0x0000001b17007c0c */ /* 0x004fe2000df81270 */
[----:B------:R-:W-:Y:S01]  /*92770*/  IMAD.X R23, R21, 0x1, R14, P1 ;  /* 0x0000000115177824 */ /* 0x000fe200008e060e */
[----:B------:R-:W-:Y:S02]  /*92780*/  LOP3.LUT R7, R7, 0xf7ffffff, RZ, 0xc0, !PT ;  /* 0xf7ffffff07077812 */ /* 0x000fe400078ec0ff */
[----:B------:R-:W-:Y:S01]  /*92790*/  LOP3.LUT R0, R0, 0x7fffffff, RZ, 0xc0, !PT ;  /* 0x7fffffff00007812 */ /* 0x000fe200078ec0ff */
[----:B------:R-:W2:Y:S01]  /*927a0*/  LDCU UR27, c[0x0][0x398] ;  /* 0x00007300ff1b77ac */ /* 0x000ea20008000800 */
[----:B------:R3:W-:Y:S04]  /*927b0*/  STL.64 [R1+0x1748], R22 ;  /* 0x0017481601007387 */ /* 0x0007e80000100a00 */
[----:B------:R4:W-:Y:S01]  /*927c0*/  STL.64 [R1+0x1740], R24 ;  /* 0x0017401801007387 */ /* 0x0009e20000100a00 */
[----:B---3--:R-:W-:-:S05]  /*927d0*/  IADD3 R22, P1, PT, R18, R9, RZ ;  /* 0x0000000912167210 */ /* 0x008fca0007f3e0ff */
[----:B------:R-:W-:Y:S01]  /*927e0*/  IMAD.X R23, R19, 0x1, R10, P1 ;  /* 0x0000000113177824 */ /* 0x000fe200008e060a */
[----:B----4-:R-:W-:-:S04]  /*927f0*/  IADD3 R24, P2, PT, R18, R11, RZ ;  /* 0x0000000b12187210 */ /* 0x010fc80007f5e0ff */
[----:B------:R3:W-:Y:S01]  /*92800*/  STL.64 [R1+0x1770], R22 ;  /* 0x0017701601007387 */ /* 0x0007e20000100a00 */
[C---:B------:R-:W-:Y:S01]  /*92810*/  IMAD.X R25, R19.reuse, 0x1, R12, P2 ;  /* 0x0000000113197824 */ /* 0x040fe200010e060c */
[C---:B------:R-:W-:Y:S02]  /*92820*/  IADD3 R20, P2, PT, R18.reuse, R15, RZ ;  /* 0x0000000f12147210 */ /* 0x040fe40007f5e0ff */
[----:B---3--:R-:W-:Y:S02]  /*92830*/  IADD3 R22, P1, PT, R18, R13, RZ ;  /* 0x0000000d12167210 */ /* 0x008fe40007f3e0ff */
[----:B------:R-:W-:Y:S03]  /*92840*/  STL.64 [R1+0x1768], R24 ;  /* 0x0017681801007387 */ /* 0x000fe60000100a00 */
[C---:B------:R-:W-:Y:S02]  /*92850*/  IMAD.X R23, R19.reuse, 0x1, R14, P1 ;  /* 0x0000000113177824 */ /* 0x040fe400008e060e */
[----:B------:R-:W-:Y:S01]  /*92860*/  IMAD.X R21, R19, 0x1, R16, P2 ;  /* 0x0000000113157824 */ /* 0x000fe200010e0610 */
[----:B------:R-:W-:-:S02]  /*92870*/  SHF.R.S32.HI R18, RZ, 0x1f, R17 ;  /* 0x0000001fff127819 */ /* 0x000fc40000011411 */
[----:B------:R3:W-:Y:S04]  /*92880*/  STL.64 [R1+0x1788], R22 ;  /* 0x0017881601007387 */ /* 0x0007e80000100a00 */
[----:B------:R4:W-:Y:S01]  /*92890*/  STL.64 [R1+0x1780], R20 ;  /* 0x0017801401007387 */ /* 0x0009e20000100a00 */
[C---:B---3--:R-:W-:Y:S02]  /*928a0*/  IADD3 R22, P1, PT, R17.reuse, R9, RZ ;  /* 0x0000000911167210 */ /* 0x048fe40007f3e0ff */
[----:B----4-:R-:W-:-:S03]  /*928b0*/  IADD3 R20, P2, PT, R17, R11, RZ ;  /* 0x0000000b11147210 */ /* 0x010fc60007f5e0ff */
[C---:B------:R-:W-:Y:S02]  /*928c0*/  IMAD.X R23, R18.reuse, 0x1, R10, P1 ;  /* 0x0000000112177824 */ /* 0x040fe400008e060a */
[----:B------:R-:W-:-:S03]  /*928d0*/  IMAD.X R21, R18, 0x1, R12, P2 ;  /* 0x0000000112157824 */ /* 0x000fc600010e060c */
[----:B------:R3:W-:Y:S04]  /*928e0*/  STL.64 [R1+0x17b0], R22 ;  /* 0x0017b01601007387 */ /* 0x0007e80000100a00 */
[----:B------:R4:W-:Y:S01]  /*928f0*/  STL.64 [R1+0x17a8], R20 ;  /* 0x0017a81401007387 */ /* 0x0009e20000100a00 */
[C---:B---3--:R-:W-:Y:S02]  /*92900*/  IADD3 R22, P1, PT, R17.reuse, R13, RZ ;  /* 0x0000000d11167210 */ /* 0x048fe40007f3e0ff */
[C---:B----4-:R-:W-:Y:S01]  /*92910*/  IADD3 R20, P2, PT, R17.reuse, R15, RZ ;  /* 0x0000000f11147210 */ /* 0x050fe20007f5e0ff */
[----:B------:R-:W-:Y:S01]  /*92920*/  VIADD R17, R17, UR8 ;  /* 0x0000000811117c36 */ /* 0x000fe20008000000 */
[----:B-1----:R-:W-:Y:S01]  /*92930*/  ISETP.LT.AND P3, PT, R8, UR6, !P3 ;  /* 0x0000000608007c0c */ /* 0x002fe2000df61270 */
[----:B------:R-:W1:Y:S01]  /*92940*/  LDCU UR6, c[0x0][0x3b8] ;  /* 0x00007700ff0677ac */ /* 0x000e620008000800 */
[----:B------:R-:W-:-:S02]  /*92950*/  IMAD.X R23, R18, 0x1, R14, P1 ;  /* 0x0000000112177824 */ /* 0x000fc400008e060e */
[----:B------:R-:W-:Y:S01]  /*92960*/  IMAD.X R21, R18, 0x1, R16, P2 ;  /* 0x0000000112157824 */ /* 0x000fe200010e0610 */
[----:B------:R-:W-:Y:S01]  /*92970*/  SHF.R.S32.HI R18, RZ, 0x1f, R17 ;  /* 0x0000001fff127819 */ /* 0x000fe20000011411 */
[----:B------:R-:W3:Y:S01]  /*92980*/  LDCU UR8, c[0x0][0x3b8] ;  /* 0x00007700ff0877ac */ /* 0x000ee20008000800 */
[----:B------:R4:W-:Y:S04]  /*92990*/  STL.64 [R1+0x17d8], R22 ;  /* 0x0017d81601007387 */ /* 0x0009e80000100a00 */
[----:B------:R0:W-:Y:S01]  /*929a0*/  STL.64 [R1+0x1808], R20 ;  /* 0x0018081401007387 */ /* 0x0001e20000100a00 */
[C---:B----4-:R-:W-:Y:S02]  /*929b0*/  IADD3 R22, P2, PT, R17.reuse, R9, RZ ;  /* 0x0000000911167210 */ /* 0x050fe40007f5e0ff */
[----:B0-----:R-:W-:-:S03]  /*929c0*/  IADD3 R20, P1, PT, R17, R11, RZ ;  /* 0x0000000b11147210 */ /* 0x001fc60007f3e0ff */
[C---:B------:R-:W-:Y:S02]  /*929d0*/  IMAD.X R23, R18.reuse, 0x1, R10, P2 ;  /* 0x0000000112177824 */ /* 0x040fe400010e060a */
[----:B------:R-:W-:-:S03]  /*929e0*/  IMAD.X R21, R18, 0x1, R12, P1 ;  /* 0x0000000112157824 */ /* 0x000fc600008e060c */
[----:B------:R0:W-:Y:S04]  /*929f0*/  STL.64 [R1+0x17d0], R22 ;  /* 0x0017d01601007387 */ /* 0x0001e80000100a00 */
[----:B------:R4:W-:Y:S01]  /*92a00*/  STL.64 [R1+0x1800], R20 ;  /* 0x0018001401007387 */ /* 0x0009e20000100a00 */
[C---:B0-----:R-:W-:Y:S02]  /*92a10*/  IADD3 R22, P2, PT, R17.reuse, R13, RZ ;  /* 0x0000000d11167210 */ /* 0x041fe40007f5e0ff */
[C---:B----4-:R-:W-:Y:S01]  /*92a20*/  IADD3 R20, P1, PT, R17.reuse, R15, RZ ;  /* 0x0000000f11147210 */ /* 0x050fe20007f3e0ff */
[----:B------:R-:W-:Y:S01]  /*92a30*/  VIADD R17, R17, UR4 ;  /* 0x0000000411117c36 */ /* 0x000fe20008000000 */
[----:B------:R-:W0:Y:S01]  /*92a40*/  LDCU UR4, c[0x0][0x3b8] ;  /* 0x00007700ff0477ac */ /* 0x000e220008000800 */
[----:B------:R-:W-:-:S02]  /*92a50*/  IMAD.X R23, R18, 0x1, R14, P2 ;  /* 0x0000000112177824 */ /* 0x000fc400010e060e */
[----:B------:R-:W-:Y:S01]  /*92a60*/  IMAD.X R21, R18, 0x1, R16, P1 ;  /* 0x0000000112157824 */ /* 0x000fe200008e0610 */
[----:B------:R-:W-:Y:S02]  /*92a70*/  SHF.R.S32.HI R18, RZ, 0x1f, R17 ;  /* 0x0000001fff127819 */ /* 0x000fe40000011411 */
        /* <DEDUP_REMOVED lines=10> */
[----:B-1----:R-:W-:Y:S01]  /*92b20*/  VIADD R17, R17, UR6 ;  /* 0x0000000611117c36 */ /* 0x002fe20008000000 */
[----:B------:R-:W0:Y:S01]  /*92b30*/  LDCU UR6, c[0x0][0x3b8] ;  /* 0x00007700ff0677ac */ /* 0x000e220008000800 */
[----:B------:R-:W-:-:S02]  /*92b40*/  IMAD.X R23, R18, 0x1, R14, P2 ;  /* 0x0000000112177824 */ /* 0x000fc400010e060e */
[----:B------:R-:W-:Y:S01]  /*92b50*/  IMAD.X R21, R18, 0x1, R16, P1 ;  /* 0x0000000112157824 */ /* 0x000fe200008e0610 */
[----:B------:R-:W-:Y:S02]  /*92b60*/  SHF.R.S32.HI R18, RZ, 0x1f, R17 ;  /* 0x0000001fff127819 */ /* 0x000fe40000011411 */
[----:B------:R1:W-:Y:S04]  /*92b70*/  STL.64 [R1+0x1868], R22 ;  /* 0x0018681601007387 */ /* 0x0003e80000100a00 */
[----:B------:R4:W-:Y:S01]  /*92b80*/  STL.64 [R1+0x18c0], R20 ;  /* 0x0018c01401007387 */ /* 0x0009e20000100a00 */
[C---:B-1----:R-:W-:Y:S02]  /*92b90*/  IADD3 R22, P2, PT, R17.reuse, R9, RZ ;  /* 0x0000000911167210 */ /* 0x042fe40007f5e0ff */
[----:B----4-:R-:W-:-:S03]  /*92ba0*/  IADD3 R20, P1, PT, R17, R11, RZ ;  /* 0x0000000b11147210 */ /* 0x010fc60007f3e0ff */
[C---:B------:R-:W-:Y:S02]  /*92bb0*/  IMAD.X R23, R18.reuse, 0x1, R10, P2 ;  /* 0x0000000112177824 */ /* 0x040fe400010e060a */
[----:B------:R-:W-:-:S03]  /*92bc0*/  IMAD.X R21, R18, 0x1, R12, P1 ;  /* 0x0000000112157824 */ /* 0x000fc600008e060c */
[----:B------:R1:W-:Y:S04]  /*92bd0*/  STL.64 [R1+0x1860], R22 ;  /* 0x0018601601007387 */ /* 0x0003e80000100a00 */
[----:B------:R4:W-:Y:S01]  /*92be0*/  STL.64 [R1+0x18b8], R20 ;  /* 0x0018b81401007387 */ /* 0x0009e20000100a00 */
[C---:B-1----:R-:W-:Y:S02]  /*92bf0*/  IADD3 R22, P2, PT, R17.reuse, R13, RZ ;  /* 0x0000000d11167210 */ /* 0x042fe40007f5e0ff */
[C---:B----4-:R-:W-:Y:S01]  /*92c00*/  IADD3 R20, P1, PT, R17.reuse, R15, RZ ;  /* 0x0000000f11147210 */ /* 0x050fe20007f3e0ff */
[----:B------:R-:W-:Y:S01]  /*92c10*/  VIADD R17, R17, UR4 ;  /* 0x0000000411117c36 */ /* 0x000fe20008000000 */
[----:B------:R-:W1:Y:S01]  /*92c20*/  LDCU UR4, c[0x0][0x3b8] ;  /* 0x00007700ff0477ac */ /* 0x000e620008000800 */
        /* <DEDUP_REMOVED lines=44> */
[----:B------:R-:W-:Y:S02]  /*92ef0*/  @P4 LOP3.LUT R7, R7, 0x8000000, RZ, 0xfc, !PT ;  /* 0x0800000007074812 */ /* 0x000fe400078efcff */
[----:B------:R-:W-:Y:S01]  /*92f00*/  LOP3.LUT R2, R2, 0x7fffffff, RZ, 0xc0, !PT ;  /* 0x7fffffff02027812 */ /* 0x000fe200078ec0ff */
[----:B------:R-:W-:-:S02]  /*92f10*/  IMAD.X R23, R18, 0x1, R14, P2 ;  /* 0x0000000112177824 */ /* 0x000fc400010e060e */
[----:B------:R-:W-:Y:S01]  /*92f20*/  IMAD.X R21, R18, 0x1, R16, P1 ;  /* 0x0000000112157824 */ /* 0x000fe200008e0610 */
[----:B------:R-:W-:Y:S01]  /*92f30*/  SHF.R.S32.HI R18, RZ, 0x1f, R17 ;  /* 0x0000001fff127819 */ /* 0x000fe20000011411 */
[----:B------:R-:W1:Y:S01]  /*92f40*/  LDCU UR6, c[0x0][0x398] ;  /* 0x00007300ff0677ac */ /* 0x000e620008000800 */
        /* <DEDUP_REMOVED lines=10> */
[----:B---3--:R-:W-:Y:S01]  /*92ff0*/  VIADD R17, R17, UR8 ;  /* 0x0000000811117c36 */ /* 0x008fe20008000000 */
[----:B------:R-:W-:Y:S01]  /*93000*/  LOP3.LUT R7, R7, 0xfbffffff, RZ, 0xc0, !PT ;  /* 0xfbffffff07077812 */ /* 0x000fe200078ec0ff */
[----:B------:R-:W0:Y:S01]  /*93010*/  LDCU UR8, c[0x0][0x398] ;  /* 0x00007300ff0877ac */ /* 0x000e220008000800 */
[----:B------:R-:W-:-:S02]  /*93020*/  IMAD.X R23, R18, 0x1, R14, P2 ;  /* 0x0000000112177824 */ /* 0x000fc400010e060e */
[----:B------:R-:W-:Y:S01]  /*93030*/  IMAD.X R21, R18, 0x1, R16, P1 ;  /* 0x0000000112157824 */ /* 0x000fe200008e0610 */
[----:B------:R-:W-:Y:S02]  /*93040*/  SHF.R.S32.HI R18, RZ, 0x1f, R17 ;  /* 0x0000001fff127819 */ /* 0x000fe40000011411 */
[----:B------:R3:W-:Y:S04]  /*93050*/  STL.64 [R1+0x1a70], R22 ;  /* 0x001a701601007387 */ /* 0x0007e80000100a00 */
[----:B------:R4:W-:Y:S04]  /*93060*/  STL.64 [R1+0x1a98], R20 ;  /* 0x001a981401007387 */ /* 0x0009e80000100a00 */
[----:B------:R0:W-:Y:S01]  /*93070*/  STL [R1+0x34f0], R11 ;  /* 0x0034f00b01007387 */ /* 0x0001e20000100800 */
[----:B---3--:R-:W-:-:S02]  /*93080*/  IADD3 R22, P2, PT, R17, R9, RZ ;  /* 0x0000000911167210 */ /* 0x008fc40007f5e0ff */
[----:B----4-:R-:W-:Y:S02]  /*93090*/  IADD3 R20, P1, PT, R17, R11, RZ ;  /* 0x0000000b11147210 */ /* 0x010fe40007f3e0ff */
[----:B0-----:R-:W3:Y:S01]  /*930a0*/  LDL R11, [R1+0x1f94] ;  /* 0x001f9400010b7983 */ /* 0x001ee20000100800 */
[C---:B------:R-:W-:Y:S02]  /*930b0*/  IMAD.X R23, R18.reuse, 0x1, R10, P2 ;  /* 0x0000000112177824 */ /* 0x040fe400010e060a */
[----:B------:R-:W-:-:S03]  /*930c0*/  IMAD.X R21, R18, 0x1, R12, P1 ;  /* 0x0000000112157824 */ /* 0x000fc600008e060c */
[----:B------:R0:W-:Y:S04]  /*930d0*/  STL.64 [R1+0x1a68], R22 ;  /* 0x001a681601007387 */ /* 0x0001e80000100a00 */
[----:B------:R4:W-:Y:S01]  /*930e0*/  STL [R1+0x34f4], R13 ;  /* 0x0034f40d01007387 */ /* 0x0009e20000100800 */
[----:B0-----:R-:W-:-:S03]  /*930f0*/  IADD3 R22, P2, PT, R17, R13, RZ ;  /* 0x0000000d11167210 */ /* 0x001fc60007f5e0ff */
[----:B----4-:R-:W4:Y:S04]  /*93100*/  LDL R13, [R1+0x1f90] ;  /* 0x001f9000010d7983 */ /* 0x010f280000100800 */
[----:B------:R-:W2:Y:S04]  /*93110*/  LDL.LU R8, [R1+0x3494] ;  /* 0x0034940001087983 */ /* 0x000ea80000300800 */
[----:B------:R0:W-:Y:S04]  /*93120*/  STL [R1+0x34f8], R12 ;  /* 0x0034f80c01007387 */ /* 0x0001e80000100800 */
[----:B0-----:R-:W2:Y:S04]  /*93130*/  LDL R12, [R1+0x10ac] ;  /* 0x0010ac00010c7983 */ /* 0x001ea80000100800 */
[----:B------:R0:W-:Y:S04]  /*93140*/  STL.64 [R1+0x1a90], R20 ;  /* 0x001a901401007387 */ /* 0x0001e80000100a00 */
[----:B------:R1:W-:Y:S01]  /*93150*/  STL [R1+0x34fc], R15 ;  /* 0x0034fc0f01007387 */ /* 0x0003e20000100800 */
[----:B0-----:R-:W-:-:S03]  /*93160*/  IADD3 R20, P1, PT, R17, R15, RZ ;  /* 0x0000000f11147210 */ /* 0x001fc60007f3e0ff */
[----:B-1----:R-:W3:Y:S01]  /*93170*/  LDL R15, [R1+0x10a8] ;  /* 0x0010a800010f7983 */ /* 0x002ee20000100800 */
[C---:B------:R-:W-:Y:S02]  /*93180*/  IMAD.X R23, R18.reuse, 0x1, R14, P2 ;  /* 0x0000000112177824 */ /* 0x040fe400010e060e */
[----:B------:R-:W-:Y:S02]  /*93190*/  VIADD R26, R17, UR4 ;  /* 0x00000004111a7c36 */ /* 0x000fe40008000000 */
[----:B------:R-:W-:Y:S01]  /*931a0*/  IMAD.X R21, R18, 0x1, R16, P1 ;  /* 0x0000000112157824 */ /* 0x000fe200008e0610 */
[----:B------:R0:W-:Y:S04]  /*931b0*/  STL [R1+0x3500], R14 ;  /* 0x0035000e01007387 */ /* 0x0001e80000100800 */
[----:B------:R1:W-:Y:S04]  /*931c0*/  STL [R1+0x3504], R16 ;  /* 0x0035041001007387 */ /* 0x0003e80000100800 */
[----:B------:R-:W-:Y:S04]  /*931d0*/  STL.64 [R1+0x1ac0], R22 ;  /* 0x001ac01601007387 */ /* 0x000fe80000100a00 */
[----:B------:R-:W-:Y:S04]  /*931e0*/  STL.64 [R1+0x1b08], R20 ;  /* 0x001b081401007387 */ /* 0x000fe80000100a00 */
[----:B------:R1:W-:Y:S01]  /*931f0*/  STL [R1+0x3508], R9 ;  /* 0x0035080901007387 */ /* 0x0003e20000100800 */
[----:B------:R-:W-:-:S02]  /*93200*/  @P3 LOP3.LUT R7, R7, 0x4000000, RZ, 0xfc, !PT ;  /* 0x0400000007073812 */ /* 0x000fc400078efcff */
[----:B0-----:R-:W-:Y:S02]  /*93210*/  SHF.R.S32.HI R14, RZ, 0x1f, R26 ;  /* 0x0000001fff0e7819 */ /* 0x001fe4000001141a */
[----:B-1----:R-:W-:Y:S02]  /*93220*/  IADD3 R16, P1, PT, R26, R9, RZ ;  /* 0x000000091a107210 */ /* 0x002fe40007f3e0ff */
[----:B------:R-:W3:Y:S03]  /*93230*/  LDL.LU R9, [R1+0x3498] ;  /* 0x0034980001097983 */ /* 0x000ee60000300800 */
[----:B------:R-:W-:Y:S01]  /*93240*/  IMAD.X R17, R14, 0x1, R10, P1 ;  /* 0x000000010e117824 */ /* 0x000fe200008e060a */
[----:B------:R-:W-:Y:S01]  /*93250*/  LOP3.LUT R7, R7, 0xfdffffff, RZ, 0xc0, !PT ;  /* 0xfdffffff07077812 */ /* 0x000fe200078ec0ff */
[----:B------:R0:W-:Y:S04]  /*93260*/  STL [R1+0x350c], R10 ;  /* 0x00350c0a01007387 */ /* 0x0001e80000100800 */
[----:B------:R-:W-:Y:S01]  /*93270*/  STL.64 [R1+0x1ab8], R16 ;  /* 0x001ab81001007387 */ /* 0x000fe20000100a00 */
[----:B----4-:R-:W-:-:S02]  /*93280*/  ISETP.LT.AND P1, PT, R13, UR11, !P0 ;  /* 0x0000000b0d007c0c */ /* 0x010fc4000c721270 */
[----:B--2---:R-:W-:Y:S01]  /*93290*/  ISETP.LT.AND P2, PT, R12, UR15, !P0 ;  /* 0x0000000f0c007c0c */ /* 0x004fe2000c741270 */
[----:B------:R-:W1:-:S12]  /*932a0*/  LDCU UR15, c[0x0][0x398] ;  /* 0x00007300ff0f77ac */ /* 0x000e580008000800 */
[----:B------:R-:W-:-:S04]  /*932b0*/  @P2 LOP3.LUT R7, R7, 0x2000000, RZ, 0xfc, !PT ;  /* 0x0200000007072812 */ /* 0x000fc800078efcff */
[----:B------:R-:W-:-:S04]  /*932c0*/  LOP3.LUT R7, R7, 0xfeffffff, RZ, 0xc0, !PT ;  /* 0xfeffffff07077812 */ /* 0x000fc800078ec0ff */
[----:B------:R-:W-:Y:S02]  /*932d0*/  @P1 LOP3.LUT R7, R7, 0x1000000, RZ, 0xfc, !PT ;  /* 0x0100000007071812 */ /* 0x000fe400078efcff */
[----:B---3--:R-:W-:Y:S02]  /*932e0*/  ISETP.LT.AND P1, PT, R11, UR10, !P0 ;  /* 0x0000000a0b007c0c */ /* 0x008fe4000c721270 */
[----:B------:R-:W-:Y:S01]  /*932f0*/  ISETP.LT.AND P0, PT, R15, UR24, !P0 ;  /* 0x000000180f007c0c */ /* 0x000fe2000c701270 */
[----:B------:R-:W2:Y:S01]  /*93300*/  LDCU.64 UR10, c[0x0][0x398] ;  /* 0x00007300ff0a77ac */ /* 0x000ea20008000a00 */
[----:B------:R-:W-:-:S09]  /*93310*/  LOP3.LUT R7, R7, 0xff7fffff, RZ, 0xc0, !PT ;  /* 0xff7fffff07077812 */ /* 0x000fd200078ec0ff */
[----:B------:R-:W-:-:S04]  /*93320*/  @P1 LOP3.LUT R7, R7, 0x800000, RZ, 0xfc, !PT ;  /* 0x0080000007071812 */ /* 0x000fc800078efcff */
[----:B------:R-:W-:-:S04]  /*93330*/  LOP3.LUT R7, R7, 0xffbfffff, RZ, 0xc0, !PT ;  /* 0xffbfffff07077812 */ /* 0x000fc800078ec0ff */
[----:B------:R-:W-:Y:S02]  /*93340*/  @P0 LOP3.LUT R7, R7, 0x400000, RZ, 0xfc, !PT ;  /* 0x0040000007070812 */ /* 0x000fe400078efcff */
[----:B------:R-:W-:Y:S01]  /*93350*/  ISETP.GE.AND P0, PT, R8, UR5, PT ;  /* 0x0000000508007c0c */ /* 0x000fe2000bf06270 */
[----:B------:R-:W3:Y:S01]  /*93360*/  LDCU.64 UR4, c[0x0][0x398] ;  /* 0x00007300ff0477ac */ /* 0x000ee20008000a00 */
[----:B------:R-:W4:Y:S02]  /*93370*/  LDL.LU R8, [R1+0x349c] ;  /* 0x00349c0001087983 */ /* 0x000f240000300800 */
[----:B------:R-:W-:Y:S02]  /*93380*/  ISETP.LT.AND P3, PT, R12, UR12, !P0 ;  /* 0x0000000c0c007c0c */ /* 0x000fe4000c761270 */
[----:B------:R-:W-:Y:S02]  /*93390*/  ISETP.LT.AND P2, PT, R13, UR19, !P0 ;  /* 0x000000130d007c0c */ /* 0x000fe4000c741270 */
[----:B------:R-:W-:-:S02]  /*933a0*/  LOP3.LUT R7, R7, 0xffdfffff, RZ, 0xc0, !PT ;  /* 0xffdfffff07077812 */ /* 0x000fc400078ec0ff */
[----:B------:R-:W-:Y:S01]  /*933b0*/  ISETP.LT.AND P1, PT, R11, UR54, !P0 ;  /* 0x000000360b007c0c */ /* 0x000fe2000c721270 */
[----:B------:R-:W0:Y:S06]  /*933c0*/  LDCU UR12, c[0x0][0x398] ;  /* 0x00007300ff0c77ac */ /* 0x000e2c0008000800 */
[----:B------:R-:W-:Y:S02]  /*933d0*/  @P3 LOP3.LUT R7, R7, 0x200000, RZ, 0xfc, !PT ;  /* 0x0020000007073812 */ /* 0x000fe400078efcff */
[----:B------:R-:W-:Y:S01]  /*933e0*/  LOP3.LUT R3, R3, 0x7fffffff, RZ, 0xc0, !PT ;  /* 0x7fffffff03037812 */ /* 0x000fe200078ec0ff */
[----:B------:R-:W0:Y:S01]  /*933f0*/  LDCU UR54, c[0x0][0x398] ;  /* 0x00007300ff3677ac */ /* 0x000e220008000800 */
[----:B------:R-:W-:-:S02]  /*93400*/  LOP3.LUT R7, R7, 0xffefffff, RZ, 0xc0, !PT ;  /* 0xffefffff07077812 */ /* 0x000fc400078ec0ff */
[----:B--2---:R-:W-:Y:S01]  /*93410*/  ISETP.LT.AND P0, PT, R15, UR10, !P0 ;  /* 0x0000000a0f007c0c */ /* 0x004fe2000c701270 */
[----:B------:R-:W2:Y:S01]  /*93420*/  LDCU UR10, c[0x0][0x398] ;  /* 0x00007300ff0a77ac */ /* 0x000ea20008000800 */
[----:B------:R-:W-:-:S04]  /*93430*/  @P2 LOP3.LUT R7, R7, 0x100000, RZ, 0xfc, !PT ;  /* 0x0010000007072812 */ /* 0x000fc800078efcff */
[----:B------:R-:W-:-:S04]  /*93440*/  LOP3.LUT R7, R7, 0xfff7ffff, RZ, 0xc0, !PT ;  /* 0xfff7ffff07077812 */ /* 0x000fc800078ec0ff */
[----:B------:R-:W-:-:S04]  /*93450*/  @P1 LOP3.LUT R7, R7, 0x80000, RZ, 0xfc, !PT ;  /* 0x0008000007071812 */ /* 0x000fc800078efcff */
[----:B------:R-:W-:-:S04]  /*93460*/  LOP3.LUT R7, R7, 0xfffbffff, RZ, 0xc0, !PT ;  /* 0xfffbffff07077812 */ /* 0x000fc800078ec0ff */
[----:B------:R-:W-:Y:S02]  /*93470*/  @P0 LOP3.LUT R7, R7, 0x40000, RZ, 0xfc, !PT ;  /* 0x0004000007070812 */ /* 0x000fe400078efcff */
[----:B------:R-:W-:Y:S01]  /*93480*/  ISETP.GE.AND P0, PT, R9, UR9, PT ;  /* 0x0000000909007c0c */ /* 0x000fe2000bf06270 */
[----:B------:R-:W0:Y:S01]  /*93490*/  LDCU UR9, c[0x0][0x398] ;  /* 0x00007300ff0977ac */ /* 0x000e220008000800 */
[----:B------:R-:W2:Y:S02]  /*934a0*/  LDL.LU R9, [R1+0x34a0] ;  /* 0x0034a00001097983 */ /* 0x000ea40000300800 */
[----:B------:R-:W-:Y:S02]  /*934b0*/  ISETP.LT.AND P3, PT, R12, UR14, !P0 ;  /* 0x0000000e0c007c0c */ /* 0x000fe4000c761270 */
[----:B------:R-:W-:Y:S02]  /*934c0*/  ISETP.LT.AND P2, PT, R13, UR17, !P0 ;  /* 0x000000110d007c0c */ /* 0x000fe4000c741270 */
[----:B------:R-:W-:-:S02]  /*934d0*/  LOP3.LUT R7, R7, 0xfffdffff, RZ, 0xc0, !PT ;  /* 0xfffdffff07077812 */ /* 0x000fc400078ec0ff */
[----:B------:R-:W-:Y:S01]  /*934e0*/  ISETP.LT.AND P1, PT, R11, UR18, !P0 ;  /* 0x000000120b007c0c */ /* 0x000fe2000c721270 */
[----:B------:R-:W0:Y:S01]  /*934f0*/  LDCU UR14, c[0x0][0x398] ;  /* 0x00007300ff0e77ac */ /* 0x000e220008000800 */
[----:B------:R-:W0:Y:S05]  /*93500*/  LDCU UR17, c[0x0][0x398] ;  /* 0x00007300ff1177ac */ /* 0x000e2a0008000800 */
[----:B------:R-:W-:Y:S01]  /*93510*/  @P3 LOP3.LUT R7, R7, 0x20000, RZ, 0xfc, !PT ;  /* 0x0002000007073812 */ /* 0x000fe200078efcff */
[----:B------:R-:W0:Y:S03]  /*93520*/  LDCU.64 UR18, c[0x0][0x398] ;  /* 0x00007300ff1277ac */ /* 0x000e260008000a00 */
[----:B------:R-:W-:-:S02]  /*93530*/  LOP3.LUT R7, R7, 0xfffeffff, RZ, 0xc0, !PT ;  /* 0xfffeffff07077812 */ /* 0x000fc400078ec0ff */
[----:B---3--:R-:W-:Y:S01]  /*93540*/  ISETP.LT.AND P0, PT, R15, UR4, !P0 ;  /* 0x000000040f007c0c */ /* 0x008fe2000c701270 */
[----:B------:R-:W3:Y:S01]  /*93550*/  LDCU UR4, c[0x0][0x398] ;  /* 0x00007300ff0477ac */ /* 0x000ee20008000800 */
[----:B------:R-:W-:-:S04]  /*93560*/  @P2 LOP3.LUT R7, R7, 0x10000, RZ, 0xfc, !PT ;  /* 0x0001000007072812 */ /* 0x000fc800078efcff */
[----:B------:R-:W-:-:S04]  /*93570*/  LOP3.LUT R7, R7, 0xffff7fff, RZ, 0xc0, !PT ;  /* 0xffff7fff07077812 */ /* 0x000fc800078ec0ff */
[----:B------:R-:W-:-:S04]  /*93580*/  @P1 LOP3.LUT R7, R7, 0x8000, RZ, 0xfc, !PT ;  /* 0x0000800007071812 */ /* 0x000fc800078efcff */
[----:B------:R-:W-:-:S04]  /*93590*/  LOP3.LUT R7, R7, 0xffffbfff, RZ, 0xc0, !PT ;  /* 0xffffbfff07077812 */ /* 0x000fc800078ec0ff */
[----:B------:R-:W-:Y:S02]  /*935a0*/  @P0 LOP3.LUT R7, R7, 0x4000, RZ, 0xfc, !PT ;  /* 0x0000400007070812 */ /* 0x000fe400078efcff */
[----:B----4-:R-:W-:Y:S02]  /*935b0*/  ISETP.GE.AND P0, PT, R8, UR7, PT ;  /* 0x0000000708007c0c */ /* 0x010fe4000bf06270 */
[----:B------:R-:W-:Y:S01]  /*935c0*/  LOP3.LUT R7, R7, 0xffffdfff, RZ, 0xc0, !PT ;  /* 0xffffdfff07077812 */ /* 0x000fe200078ec0ff */
[----:B------:R-:W4:Y:S04]  /*935d0*/  LDL.LU R8, [R1+0x34a4] ;  /* 0x0034a40001087983 */ /* 0x000f280000300800 */
[----:B0-----:R-:W3:Y:S01]  /*935e0*/  LDL.LU R10, [R1+0x34a8] ;  /* 0x0034a800010a7983 */ /* 0x001ee20000300800 */
[----:B------:R-:W-:-:S02]  /*935f0*/  ISETP.LT.AND P3, PT, R12, UR20, !P0 ;  /* 0x000000140c007c0c */ /* 0x000fc4000c761270 */
[----:B------:R-:W-:Y:S02]  /*93600*/  ISETP.LT.AND P2, PT, R13, UR21, !P0 ;  /* 0x000000150d007c0c */ /* 0x000fe4000c741270 */
[----:B------:R-:W-:Y:S01]  /*93610*/  ISETP.LT.AND P1, PT, R11, UR53, !P0 ;  /* 0x000000350b007c0c */ /* 0x000fe2000c721270 */
[----:B------:R-:W3:Y:S01]  /*93620*/  LDL.LU R28, [R1+0x30] ;  /* 0x00003000011c7983 */ /* 0x000ee20000300800 */
[----:B------:R-:W0:Y:S07]  /*93630*/  LDCU UR7, c[0x0][0x398] ;  /* 0x00007300ff0777ac */ /* 0x000e2e0008000800 */
[----:B------:R-:W-:-:S02]  /*93640*/  @P3 LOP3.LUT R7, R7, 0x2000, RZ, 0xfc, !PT ;  /* 0x0000200007073812 */ /* 0x000fc400078efcff */
[----:B------:R-:W-:Y:S01]  /*93650*/  ISETP.LT.AND P0, PT, R15, UR18, !P0 ;  /* 0x000000120f007c0c */ /* 0x000fe2000c701270 */
[----:B------:R-:W0:Y:S01]  /*93660*/  LDCU.64 UR20, c[0x0][0x398] ;  /* 0x00007300ff1477ac */ /* 0x000e220008000a00 */
[----:B------:R-:W3:Y:S01]  /*93670*/  LDL.LU R29, [R1+0x34] ;  /* 0x00003400011d7983 */ /* 0x000ee20000300800 */
[----:B------:R-:W-:Y:S01]  /*93680*/  LOP3.LUT R7, R7, 0xffffefff, RZ, 0xc0, !PT ;  /* 0xffffefff07077812 */ /* 0x000fe200078ec0ff */
[----:B------:R-:W0:Y:S01]  /*93690*/  LDCU UR18, c[0x0][0x398] ;  /* 0x00007300ff1277ac */ /* 0x000e220008000800 */
[----:B------:R-:W0:Y:S02]  /*936a0*/  LDCU UR53, c[0x0][0x398] ;  /* 0x00007300ff3577ac */ /* 0x000e240008000800 */
[----:B------:R-:W-:-:S04]  /*936b0*/  @P2 LOP3.LUT R7, R7, 0x1000, RZ, 0xfc, !PT ;  /* 0x0000100007072812 */ /* 0x000fc800078efcff */
[----:B------:R-:W-:-:S04]  /*936c0*/  LOP3.LUT R7, R7, 0xfffff7ff, RZ, 0xc0, !PT ;  /* 0xfffff7ff07077812 */ /* 0x000fc800078ec0ff */
[----:B------:R-:W-:-:S04]  /*936d0*/  @P1 LOP3.LUT R7, R7, 0x800, RZ, 0xfc, !PT ;  /* 0x0000080007071812 */ /* 0x000fc800078efcff */
[----:B------:R-:W-:-:S04]  /*936e0*/  LOP3.LUT R7, R7, 0xfffffbff, RZ, 0xc0, !PT ;  /* 0xfffffbff07077812 */ /* 0x000fc800078ec0ff */
[----:B------:R-:W-:Y:S02]  /*936f0*/  @P0 LOP3.LUT R7, R7, 0x400, RZ, 0xfc, !PT ;  /* 0x0000040007070812 */ /* 0x000fe400078efcff */
[----:B--2---:R-:W-:Y:S01]  /*93700*/  ISETP.GE.AND P0, PT, R9, UR25, PT ;  /* 0x0000001909007c0c */ /* 0x004fe2000bf06270 */
[----:B------:R-:W2:Y:S01]  /*93710*/  LDCU.64 UR24, c[0x0][0x398] ;  /* 0x00007300ff1877ac */ /* 0x000ea20008000a00 */
[----:B------:R-:W2:Y:S02]  /*93720*/  LDL.LU R9, [R1+0x34ac] ;  /* 0x0034ac0001097983 */ /* 0x000ea40000300800 */
[----:B------:R-:W-:Y:S02]  /*93730*/  ISETP.LT.AND P3, PT, R12, UR51, !P0 ;  /* 0x000000330c007c0c */ /* 0x000fe4000c761270 */
[----:B------:R-:W-:Y:S02]  /*93740*/  ISETP.LT.AND P2, PT, R13, UR52, !P0 ;  /* 0x000000340d007c0c */ /* 0x000fe4000c741270 */
[----:B------:R-:W-:-:S02]  /*93750*/  LOP3.LUT R7, R7, 0xfffffdff, RZ, 0xc0, !PT ;  /* 0xfffffdff07077812 */ /* 0x000fc400078ec0ff */
[----:B------:R-:W-:Y:S01]  /*93760*/  ISETP.LT.AND P1, PT, R11, UR16, !P0 ;  /* 0x000000100b007c0c */ /* 0x000fe2000c721270 */
[----:B------:R-:W1:Y:S01]  /*93770*/  LDCU UR52, c[0x0][0x398] ;  /* 0x00007300ff3477ac */ /* 0x000e620008000800 */
[----:B------:R-:W1:Y:S05]  /*93780*/  LDCU UR51, c[0x0][0x398] ;  /* 0x00007300ff3377ac */ /* 0x000e6a0008000800 */
[----:B------:R-:W-:Y:S01]  /*93790*/  @P3 LOP3.LUT R7, R7, 0x200, RZ, 0xfc, !PT ;  /* 0x0000020007073812 */ /* 0x000fe200078efcff */
[----:B------:R-:W1:Y:S03]  /*937a0*/  LDCU UR16, c[0x0][0x398] ;  /* 0x00007300ff1077ac */ /* 0x000e660008000800 */
[----:B------:R-:W-:-:S02]  /*937b0*/  LOP3.LUT R7, R7, 0xfffffeff, RZ, 0xc0, !PT ;  /* 0xfffffeff07077812 */ /* 0x000fc400078ec0ff */
[----:B0-----:R-:W-:Y:S01]  /*937c0*/  ISETP.LT.AND P0, PT, R15, UR20, !P0 ;  /* 0x000000140f007c0c */ /* 0x001fe2000c701270 */
[----:B------:R-:W0:Y:S01]  /*937d0*/  LDCU UR20, c[0x0][0x398] ;  /* 0x00007300ff1477ac */ /* 0x000e220008000800 */
[----:B------:R-:W-:-:S04]  /*937e0*/  @P2 LOP3.LUT R7, R7, 0x100, RZ, 0xfc, !PT ;  /* 0x0000010007072812 */ /* 0x000fc800078efcff */
[----:B------:R-:W-:-:S04]  /*937f0*/  LOP3.LUT R7, R7, 0xffffff7f, RZ, 0xc0, !PT ;  /* 0xffffff7f07077812 */ /* 0x000fc800078ec0ff */
[----:B------:R-:W-:-:S04]  /*93800*/  @P1 LOP3.LUT R7, R7, 0x80, RZ, 0xfc, !PT ;  /* 0x0000008007071812 */ /* 0x000fc800078efcff */
[----:B------:R-:W-:-:S04]  /*93810*/  LOP3.LUT R7, R7, 0xffffffbf, RZ, 0xc0, !PT ;  /* 0xffffffbf07077812 */ /* 0x000fc800078ec0ff */
[----:B------:R-:W-:-:S04]  /*93820*/  @P0 LOP3.LUT R7, R7, 0x40, RZ, 0xfc, !PT ;  /* 0x0000004007070812 */ /* 0x000fc800078efcff */
[----:B------:R-:W-:Y:S02]  /*93830*/  LOP3.LUT R7, R7, 0xffffffdf, RZ, 0xc0, !PT ;  /* 0xffffffdf07077812 */ /* 0x000fe400078ec0ff */
[----:B----4-:R-:W-:Y:S01]  /*93840*/  ISETP.GE.AND P0, PT, R8, UR11, PT ;  /* 0x0000000b08007c0c */ /* 0x010fe2000bf06270 */
[----:B------:R-:W4:Y:S01]  /*93850*/  LDCU UR11, c[0x0][0x398] ;  /* 0x00007300ff0b77ac */ /* 0x000f220008000800 */
[----:B------:R-:W4:Y:S04]  /*93860*/  LDL.LU R8, [R1] ;  /* 0x0000000001087983 */ /* 0x000f280000300800 */
[----:B------:R-:W4:Y:S01]  /*93870*/  LDL.LU R27, [R1+0x38] ;  /* 0x00003800011b7983 */ /* 0x000f220000300800 */
[----:B------:R-:W-:Y:S02]  /*93880*/  ISETP.LT.AND P3, PT, R12, UR48, !P0 ;  /* 0x000000300c007c0c */ /* 0x000fe4000c761270 */
[----:B------:R-:W-:-:S02]  /*93890*/  ISETP.LT.AND P2, PT, R13, UR49, !P0 ;  /* 0x000000310d007c0c */ /* 0x000fc4000c741270 */
[----:B------:R-:W-:Y:S01]  /*938a0*/  ISETP.LT.AND P1, PT, R11, UR50, !P0 ;  /* 0x000000320b007c0c */ /* 0x000fe2000c721270 */
[----:B------:R-:W4:Y:S08]  /*938b0*/  LDL.LU R20, [R1+0x3c] ;  /* 0x00003c0001147983 */ /* 0x000f300000300800 */
[----:B------:R-:W-:Y:S01]  /*938c0*/  @P3 LOP3.LUT R7, R7, 0x20, RZ, 0xfc, !PT ;  /* 0x0000002007073812 */ /* 0x000fe200078efcff */
[----:B------:R-:W0:Y:S01]  /*938d0*/  LDCU.64 UR48, c[0x0][0x398] ;  /* 0x00007300ff3077ac */ /* 0x000e220008000a00 */
[----:B---3--:R-:W-:Y:S01]  /*938e0*/  F2FP.SATFINITE.E4M3.F32.PACK_AB_MERGE_C R25, R29, R28, RZ ;  /* 0x0000001c1d19723e */ /* 0x008fe200048070ff */
[----:B------:R-:W3:Y:S01]  /*938f0*/  LDCU UR50, c[0x0][0x398] ;  /* 0x00007300ff3277ac */ /* 0x000ee20008000800 */
        /* <DEDUP_REMOVED lines=9> */
[----:B------:R-:W0:Y:S03]  /*93990*/  LDCU UR5, c[0x0][0x398] ;  /* 0x00007300ff0577ac */ /* 0x000e260008000800 */
[----:B------:R-:W-:Y:S02]  /*939a0*/  ISETP.LT.AND P3, PT, R12, UR13, !P0 ;  /* 0x0000000d0c007c0c */ /* 0x000fe4000c761270 */
[----:B------:R-:W-:Y:S02]  /*939b0*/  ISETP.LT.AND P2, PT, R13, UR34, !P0 ;  /* 0x000000220d007c0c */ /* 0x000fe4000c741270 */
[----:B------:R-:W-:-:S02]  /*939c0*/  LOP3.LUT R7, R7, 0xfffffffd, RZ, 0xc0, !PT ;  /* 0xfffffffd07077812 */ /* 0x000fc400078ec0ff */
[----:B------:R-:W-:Y:S01]  /*939d0*/  ISETP.LT.AND P1, PT, R11, UR35, !P0 ;  /* 0x000000230b007c0c */ /* 0x000fe2000c721270 */
[----:B------:R-:W0:Y:S06]  /*939e0*/  LDCU UR13, c[0x0][0x398] ;  /* 0x00007300ff0d77ac */ /* 0x000e2c0008000800 */
[----:B------:R-:W-:Y:S01]  /*939f0*/  @P3 LOP3.LUT R7, R7, 0x2, RZ, 0xfc, !PT ;  /* 0x0000000207073812 */ /* 0x000fe200078efcff */
[----:B------:R-:W0:Y:S03]  /*93a00*/  LDCU.64 UR34, c[0x0][0x398] ;  /* 0x00007300ff2277ac */ /* 0x000e260008000a00 */
[----:B------:R-:W-:-:S04]  /*93a10*/  LOP3.LUT R7, R7, 0xfffffffe, RZ, 0xc0, !PT ;  /* 0xfffffffe07077812 */ /* 0x000fc800078ec0ff */
[----:B------:R-:W-:-:S05]  /*93a20*/  @P2 LOP3.LUT R7, R7, 0x1, RZ, 0xfc, !PT ;  /* 0x0000000107072812 */ /* 0x000fca00078efcff */
[----:B------:R0:W-:Y:S04]  /*93a30*/  STL [R1+0x4], R7 ;  /* 0x0000040701007387 */ /* 0x0001e80000100800 */
[----:B0-----:R-:W2:Y:S01]  /*93a40*/  LDL.LU R7, [R1+0x34b0] ;  /* 0x0034b00001077983 */ /* 0x001ea20000300800 */
[----:B------:R-:W-:-:S03]  /*93a50*/  ISETP.LT.AND P0, PT, R15, UR48, !P0 ;  /* 0x000000300f007c0c */ /* 0x000fc6000c701270 */
[----:B------:R-:W3:Y:S04]  /*93a60*/  LDL.LU R28, [R1+0x1c0] ;  /* 0x0001c000011c7983 */ /* 0x000ee80000300800 */
[----:B------:R-:W3:Y:S01]  /*93a70*/  LDL.LU R29, [R1+0x1c4] ;  /* 0x0001c400011d7983 */ /* 0x000ee20000300800 */
[----:B----4-:R-:W-:-:S04]  /*93a80*/  LOP3.LUT R8, R8, 0x7fffffff, RZ, 0xc0, !PT ;  /* 0x7fffffff08087812 */ /* 0x010fc800078ec0ff */
[----:B------:R-:W-:-:S04]  /*93a90*/  @P1 LOP3.LUT R8, R8, 0x80000000, RZ, 0xfc, !PT ;  /* 0x8000000008081812 */ /* 0x000fc800078efcff */
[----:B------:R-:W-:-:S04]  /*93aa0*/  LOP3.LUT R8, R8, 0xbfffffff, RZ, 0xc0, !PT ;  /* 0xbfffffff08087812 */ /* 0x000fc800078ec0ff */
[----:B------:R-:W-:Y:S02]  /*93ab0*/  @P0 LOP3.LUT R8, R8, 0x40000000, RZ, 0xfc, !PT ;  /* 0x4000000008080812 */ /* 0x000fe400078efcff */
[----:B------:R-:W-:Y:S02]  /*93ac0*/  ISETP.GE.AND P0, PT, R9, UR19, PT ;  /* 0x0000001309007c0c */ /* 0x000fe4000bf06270 */
[----:B------:R-:W-:Y:S01]  /*93ad0*/  F2FP.SATFINITE.E4M3.F32.PACK_AB_MERGE_C R27, R20, R27, RZ ;  /* 0x0000001b141b723e */ /* 0x000fe200048070ff */
[----:B------:R-:W4:Y:S01]  /*93ae0*/  LDL.LU R9, [R1+0x34b4] ;  /* 0x0034b40001097983 */ /* 0x000f220000300800 */
[----:B------:R-:W-:Y:S02]  /*93af0*/  LOP3.LUT R8, R8, 0xdfffffff, RZ, 0xc0, !PT ;  /* 0xdfffffff08087812 */ /* 0x000fe400078ec0ff */
[----:B------:R-:W-:Y:S02]  /*93b00*/  ISETP.LT.AND P3, PT, R12, UR39, !P0 ;  /* 0x000000270c007c0c */ /* 0x000fe4000c761270 */
[----:B------:R-:W-:-:S02]  /*93b10*/  ISETP.LT.AND P2, PT, R13, UR36, !P0 ;  /* 0x000000240d007c0c */ /* 0x000fc4000c741270 */
[----:B------:R-:W-:Y:S01]  /*93b20*/  ISETP.LT.AND P1, PT, R11, UR37, !P0 ;  /* 0x000000250b007c0c */ /* 0x000fe2000c721270 */
[----:B------:R-:W4:Y:S01]  /*93b30*/  LDL.LU R23, [R1+0x1c8] ;  /* 0x0001c80001177983 */ /* 0x000f220000300800 */
[----:B------:R-:W0:Y:S07]  /*93b40*/  LDCU UR19, c[0x0][0x398] ;  /* 0x00007300ff1377ac */ /* 0x000e2e0008000800 */
[----:B------:R-:W-:Y:S02]  /*93b50*/  @P3 LOP3.LUT R8, R8, 0x20000000, RZ, 0xfc, !PT ;  /* 0x2000000008083812 */ /* 0x000fe400078efcff */
[----:B------:R-:W-:Y:S01]  /*93b60*/  ISETP.LT.AND P0, PT, R15, UR34, !P0 ;  /* 0x000000220f007c0c */ /* 0x000fe2000c701270 */
[----:B------:R-:W4:Y:S01]  /*93b70*/  LDL.LU R20, [R1+0x1cc] ;  /* 0x0001cc0001147983 */ /* 0x000f220000300800 */
[----:B------:R-:W0:Y:S01]  /*93b80*/  LDCU.64 UR36, c[0x0][0x398] ;  /* 0x00007300ff2477ac */ /* 0x000e220008000a00 */
[----:B------:R-:W-:-:S04]  /*93b90*/  LOP3.LUT R8, R8, 0xefffffff, RZ, 0xc0, !PT ;  /* 0xefffffff08087812 */ /* 0x000fc800078ec0ff */
[----:B------:R-:W-:-:S04]  /*93ba0*/  @P2 LOP3.LUT R8, R8, 0x10000000, RZ, 0xfc, !PT ;  /* 0x1000000008082812 */ /* 0x000fc800078efcff */
[----:B------:R-:W-:-:S04]  /*93bb0*/  LOP3.LUT R8, R8, 0xf7ffffff, RZ, 0xc0, !PT ;  /* 0xf7ffffff08087812 */ /* 0x000fc800078ec0ff */
[----:B------:R-:W-:-:S04]  /*93bc0*/  @P1 LOP3.LUT R8, R8, 0x8000000, RZ, 0xfc, !PT ;  /* 0x0800000008081812 */ /* 0x000fc800078efcff */
[----:B------:R-:W-:-:S04]  /*93bd0*/  LOP3.LUT R8, R8, 0xfbffffff, RZ, 0xc0, !PT ;  /* 0xfbffffff08087812 */ /* 0x000fc800078ec0ff */
[----:B------:R-:W-:Y:S02]  /*93be0*/  @P0 LOP3.LUT R8, R8, 0x4000000, RZ, 0xfc, !PT ;  /* 0x0400000008080812 */ /* 0x000fe400078efcff */
[----:B--2---:R-:W-:Y:S02]  /*93bf0*/  ISETP.GE.AND P0, PT, R7, UR21, PT ;  /* 0x0000001507007c0c */ /* 0x004fe4000bf06270 */
[----:B------:R-:W-:Y:S01]  /*93c00*/  LOP3.LUT R8, R8, 0xfdffffff, RZ, 0xc0, !PT ;  /* 0xfdffffff08087812 */ /* 0x000fe200078ec0ff */
[----:B------:R-:W2:Y:S01]  /*93c10*/  LDL.LU R7, [R1+0x34b8] ;  /* 0x0034b80001077983 */ /* 0x000ea20000300800 */
[----:B---3--:R-:W-:Y:S02]  /*93c20*/  F2FP.SATFINITE.E4M3.F32.PACK_AB_MERGE_C R28, R29, R28, RZ ;  /* 0x0000001c1d1c723e */ /* 0x008fe400048070ff */
[----:B------:R-:W-:Y:S02]  /*93c30*/  ISETP.LT.AND P3, PT, R12, UR23, !P0 ;  /* 0x000000170c007c0c */ /* 0x000fe4000c761270 */
[----:B------:R-:W-:-:S02]  /*93c40*/  ISETP.LT.AND P2, PT, R13, UR38, !P0 ;  /* 0x000000260d007c0c */ /* 0x000fc4000c741270 */
[----:B------:R-:W-:Y:S01]  /*93c50*/  ISETP.LT.AND P1, PT, R11, UR22, !P0 ;  /* 0x000000160b007c0c */ /* 0x000fe2000c721270 */
[----:B------:R-:W3:Y:S01]  /*93c60*/  LDL.LU R24, [R1+0x1a0] ;  /* 0x0001a00001187983 */ /* 0x000ee20000300800 */
[----:B------:R-:W1:Y:S01]  /*93c70*/  LDCU UR21, c[0x0][0x398] ;  /* 0x00007300ff1577ac */ /* 0x000e620008000800 */
[----:B------:R-:W1:Y:S06]  /*93c80*/  LDCU UR23, c[0x0][0x398] ;  /* 0x00007300ff1777ac */ /* 0x000e6c0008000800 */
[----:B------:R-:W-:Y:S02]  /*93c90*/  @P3 LOP3.LUT R8, R8, 0x2000000, RZ, 0xfc, !PT ;  /* 0x0200000008083812 */ /* 0x000fe400078efcff */
[----:B0-----:R-:W-:Y:S01]  /*93ca0*/  ISETP.LT.AND P0, PT, R15, UR36, !P0 ;  /* 0x000000240f007c0c */ /* 0x001fe2000c701270 */
[----:B------:R-:W3:Y:S01]  /*93cb0*/  LDL.LU R29, [R1+0x1a4] ;  /* 0x0001a400011d7983 */ /* 0x000ee20000300800 */
[----:B------:R-:W0:Y:S01]  /*93cc0*/  LDCU.64 UR38, c[0x0][0x398] ;  /* 0x00007300ff2677ac */ /* 0x000e220008000a00 */
[----:B------:R-:W-:Y:S01]  /*93cd0*/  LOP3.LUT R8, R8, 0xfeffffff, RZ, 0xc0, !PT ;  /* 0xfeffffff08087812 */ /* 0x000fe200078ec0ff */
[----:B------:R-:W0:Y:S03]  /*93ce0*/  LDCU UR22, c[0x0][0x398] ;  /* 0x00007300ff1677ac */ /* 0x000e260008000800 */
        /* <DEDUP_REMOVED lines=8> */
[----:B------:R-:W4:Y:S02]  /*93d70*/  LDL.LU R9, [R1+0x34bc] ;  /* 0x0034bc0001097983 */ /* 0x000f240000300800 */
[----:B------:R-:W-:Y:S02]  /*93d80*/  ISETP.LT.AND P3, PT, R12, UR40, !P0 ;  /* 0x000000280c007c0c */ /* 0x000fe4000c761270 */
[----:B------:R-:W-:Y:S02]  /*93d90*/  ISETP.LT.AND P2, PT, R13, UR41, !P0 ;  /* 0x000000290d007c0c */ /* 0x000fe4000c741270 */
[----:B------:R-:W-:-:S09]  /*93da0*/  ISETP.LT.AND P1, PT, R11, UR26, !P0 ;  /* 0x0000001a0b007c0c */ /* 0x000fd2000c721270 */
[----:B------:R-:W-:Y:S02]  /*93db0*/  @P3 LOP3.LUT R8, R8, 0x200000, RZ, 0xfc, !PT ;  /* 0x0020000008083812 */ /* 0x000fe400078efcff */
[----:B------:R-:W-:Y:S02]  /*93dc0*/  F2FP.SATFINITE.E4M3.F32.PACK_AB_MERGE_C R10, R20, R23, RZ ;  /* 0x00000017140a723e */ /* 0x000fe400048070ff */
[----:B0-----:R-:W-:Y:S01]  /*93dd0*/  ISETP.LT.AND P0, PT, R15, UR38, !P0 ;  /* 0x000000260f007c0c */ /* 0x001fe2000c701270 */
[----:B------:R-:W4:Y:S01]  /*93de0*/  LDL.LU R23, [R1+0x1a8] ;  /* 0x0001a80001177983 */ /* 0x000f220000300800 */
[----:B------:R-:W-:-:S03]  /*93df0*/  LOP3.LUT R8, R8, 0xffefffff, RZ, 0xc0, !PT ;  /* 0xffefffff08087812 */ /* 0x000fc600078ec0ff */
[----:B------:R-:W4:Y:S01]  /*93e00*/  LDL.LU R20, [R1+0x1ac] ;  /* 0x0001ac0001147983 */ /* 0x000f220000300800 */
[----:B------:R-:W0:Y:S01]  /*93e10*/  LDCU.64 UR40, c[0x0][0x398] ;  /* 0x00007300ff2877ac */ /* 0x000e220008000a00 */
[----:B------:R-:W0:Y:S01]  /*93e20*/  LDCU UR26, c[0x0][0x398] ;  /* 0x00007300ff1a77ac */ /* 0x000e220008000800 */
        /* <DEDUP_REMOVED lines=8> */
[----:B------:R-:W0:Y:S01]  /*93eb0*/  LDCU.64 UR48, c[0x0][0x398] ;  /* 0x00007300ff3077ac */ /* 0x000e220008000a00 */
[----:B------:R-:W-:Y:S02]  /*93ec0*/  ISETP.LT.AND P3, PT, R12, UR71, !P0 ;  /* 0x000000470c007c0c */ /* 0x000fe4000c761270 */
[----:B------:R-:W-:Y:S02]  /*93ed0*/  ISETP.LT.AND P2, PT, R13, UR76, !P0 ;  /* 0x0000004c0d007c0c */ /* 0x000fe4000c741270 */
[----:B------:R-:W-:Y:S01]  /*93ee0*/  ISETP.LT.AND P1, PT, R11, UR33, !P0 ;  /* 0x000000210b007c0c */ /* 0x000fe2000c721270 */
[----:B------:R-:W1:Y:S08]  /*93ef0*/  LDCU UR71, c[0x0][0x398] ;  /* 0x00007300ff4777ac */ /* 0x000e700008000800 */
[----:B------:R-:W-:-:S02]  /*93f00*/  @P3 LOP3.LUT R8, R8, 0x20000, RZ, 0xfc, !PT ;  /* 0x0002000008083812 */ /* 0x000fc400078efcff */
[----:B---3--:R-:W-:Y:S02]  /*93f10*/  F2FP.SATFINITE.E4M3.F32.PACK_AB_MERGE_C R22, R29, R24, RZ ;  /* 0x000000181d16723e */ /* 0x008fe400048070ff */
[----:B0-----:R-:W-:Y:S01]  /*93f20*/  ISETP.LT.AND P0, PT, R15, UR40, !P0 ;  /* 0x000000280f007c0c */ /* 0x001fe2000c701270 */
[----:B------:R-:W3:Y:S01]  /*93f30*/  LDL.LU R24, [R1+0x160] ;  /* 0x0001600001187983 */ /* 0x000ee20000300800 */
[----:B------:R-:W-:-:S03]  /*93f40*/  LOP3.LUT R8, R8, 0xfffeffff, RZ, 0xc0, !PT ;  /* 0xfffeffff08087812 */ /* 0x000fc600078ec0ff */
[----:B------:R-:W3:Y:S04]  /*93f50*/  LDL.LU R29, [R1+0x164] ;  /* 0x00016400011d7983 */ /* 0x000ee80000300800 */
[----:B------:R-:W3:Y:S01]  /*93f60*/  LDL.LU R14, [R1+0x34c4] ;  /* 0x0034c400010e7983 */ /* 0x000ee20000300800 */
[----:B------:R-:W0:Y:S01]  /*93f70*/  LDCU UR76, c[0x0][0x398] ;  /* 0x00007300ff4c77ac */ /* 0x000e220008000800 */
[----:B------:R-:W-:Y:S01]  /*93f80*/  @P2 LOP3.LUT R8, R8, 0x10000, RZ, 0xfc, !PT ;  /* 0x0001000008082812 */ /* 0x000fe200078efcff */
[----:B------:R-:W0:Y:S03]  /*93f90*/  LDCU UR33, c[0x0][0x398] ;  /* 0x00007300ff2177ac */ /* 0x000e260008000800 */
[----:B------:R-:W-:-:S04]  /*93fa0*/  LOP3.LUT R8, R8, 0xffff7fff, RZ, 0xc0, !PT ;  /* 0xffff7fff08087812 */ /* 0x000fc800078ec0ff */
[----:B------:R-:W-:-:S04]  /*93fb0*/  @P1 LOP3.LUT R8, R8, 0x8000, RZ, 0xfc, !PT ;  /* 0x0000800008081812 */ /* 0x000fc800078efcff */
[----:B------:R-:W-:-:S04]  /*93fc0*/  LOP3.LUT R8, R8, 0xffffbfff, RZ, 0xc0, !PT ;  /* 0xffffbfff08087812 */ /* 0x000fc800078ec0ff */
[----:B------:R-:W-:-:S04]  /*93fd0*/  @P0 LOP3.LUT R8, R8, 0x4000, RZ, 0xfc, !PT ;  /* 0x0000400008080812 */ /* 0x000fc800078efcff */
[----:B------:R-:W-:Y:S02]  /*93fe0*/  LOP3.LUT R8, R8, 0xffffdfff, RZ, 0xc0, !PT ;  /* 0xffffdfff08087812 */ /* 0x000fe400078ec0ff */
[----:B----4-:R-:W-:Y:S01]  /*93ff0*/  ISETP.GE.AND P0, PT, R9, UR35, PT ;  /* 0x0000002309007c0c */ /* 0x010fe2000bf06270 */
[----:B------:R-:W4:Y:S03]  /*94000*/  LDCU.64 UR34, c[0x0][0x398] ;  /* 0x00007300ff2277ac */ /* 0x000f260008000a00 */
[----:B-1----:R-:W-:Y:S02]  /*94010*/  ISETP.LT.AND P3, PT, R12, UR71, !P0 ;  /* 0x000000470c007c0c */ /* 0x002fe4000c761270 */
[----:B------:R-:W-:Y:S02]  /*94020*/  ISETP.LT.AND P2, PT, R13, UR77, !P0 ;  /* 0x0000004d0d007c0c */ /* 0x000fe4000c741270 */
[----:B------:R-:W-:Y:S01]  /*94030*/  ISETP.LT.AND P1, PT, R11, UR58, !P0 ;  /* 0x0000003a0b007c0c */ /* 0x000fe2000c721270 */
[----:B------:R-:W1:Y:S08]  /*94040*/  LDCU UR71, c[0x0][0x398] ;  /* 0x00007300ff4777ac */ /* 0x000e700008000800 */
[----:B------:R-:W-:Y:S01]  /*94050*/  @P3 LOP3.LUT R8, R8, 0x2000, RZ, 0xfc, !PT ;  /* 0x0000200008083812 */ /* 0x000fe200078efcff */
[----:B------:R-:W0:Y:S01]  /*94060*/  LDCU UR77, c[0x0][0x398] ;  /* 0x00007300ff4d77ac */ /* 0x000e220008000800 */
[----:B------:R-:W0:Y:S02]  /*94070*/  LDCU UR58, c[0x0][0x398] ;  /* 0x00007300ff3a77ac */ /* 0x000e240008000800 */
[----:B------:R-:W-:-:S02]  /*94080*/  LOP3.LUT R8, R8, 0xffffefff, RZ, 0xc0, !PT ;  /* 0xffffefff08087812 */ /* 0x000fc400078ec0ff */
[----:B------:R-:W-:Y:S02]  /*94090*/  ISETP.LT.AND P0, PT, R15, UR48, !P0 ;  /* 0x000000300f007c0c */ /* 0x000fe4000c701270 */
[----:B------:R-:W-:-:S04]  /*940a0*/  @P2 LOP3.LUT R8, R8, 0x1000, RZ, 0xfc, !PT ;  /* 0x0000100008082812 */ /* 0x000fc800078efcff */
[----:B------:R-:W-:-:S04]  /*940b0*/  LOP3.LUT R8, R8, 0xfffff7ff, RZ, 0xc0, !PT ;  /* 0xfffff7ff08087812 */ /* 0x000fc800078ec0ff */
[----:B------:R-:W-:-:S04]  /*940c0*/  @P1 LOP3.LUT R8, R8, 0x800, RZ, 0xfc, !PT ;  /* 0x0000080008081812 */ /* 0x000fc800078efcff */
[----:B------:R-:W-:Y:S02]  /*940d0*/  LOP3.LUT R8, R8, 0xfffffbff, RZ, 0xc0, !PT ;  /* 0xfffffbff08087812 */ /* 0x000fe400078ec0ff */
[----:B------:R-:W-:Y:S02]  /*940e0*/  F2FP.SATFINITE.E4M3.F32.PACK_AB_MERGE_C R23, R20, R23, RZ ;  /* 0x000000171417723e */ /* 0x000fe400048070ff */
[----:B------:R-:W3:Y:S01]  /*940f0*/  LDL.LU R20, [R1+0x168] ;  /* 0x0001680001147983 */ /* 0x000ee20000300800 */
[----:B------:R-:W-:Y:S02]  /*94100*/  @P0 LOP3.LUT R8, R8, 0x400, RZ, 0xfc, !PT ;  /* 0x0000040008080812 */ /* 0x000fe400078efcff */
[----:B--2---:R-:W-:Y:S02]  /*94110*/  ISETP.GE.AND P0, PT, R7, UR37, PT ;  /* 0x0000002507007c0c */ /* 0x004fe4000bf06270 */
[----:B------:R-:W-:Y:S01]  /*94120*/  LOP3.LUT R8, R8, 0xfffffdff, RZ, 0xc0, !PT ;  /* 0xfffffdff08087812 */ /* 0x000fe200078ec0ff */
[----:B------:R-:W2:Y:S04]  /*94130*/  LDL.LU R7, [R1+0x16c] ;  /* 0x00016c0001077983 */ /* 0x000ea80000300800 */
[----:B------:R-:W2:Y:S01]  /*94140*/  LDL.LU R9, [R1+0x34c8] ;  /* 0x0034c80001097983 */ /* 0x000ea20000300800 */
[----:B-1----:R-:W-:-:S02]  /*94150*/  ISETP.LT.AND P3, PT, R12, UR71, !P0 ;  /* 0x000000470c007c0c */ /* 0x002fc4000c761270 */
[----:B------:R-:W-:Y:S02]  /*94160*/  ISETP.LT.AND P2, PT, R13, UR60, !P0 ;  /* 0x0000003c0d007c0c */ /* 0x000fe4000c741270 */
[----:B------:R-:W-:Y:S01]  /*94170*/  ISETP.LT.AND P1, PT, R11, UR59, !P0 ;  /* 0x0000003b0b007c0c */ /* 0x000fe2000c721270 */
[----:B------:R-:W1:Y:S01]  /*94180*/  LDCU UR71, c[0x0][0x398] ;  /* 0x00007300ff4777ac */ /* 0x000e620008000800 */
[----:B------:R-:W0:Y:S01]  /*94190*/  LDCU.64 UR36, c[0x0][0x398] ;  /* 0x00007300ff2477ac */ /* 0x000e220008000a00 */
[----:B------:R-:W2:Y:S06]  /*941a0*/  LDL.LU R17, [R1+0x270] ;  /* 0x0002700001117983 */ /* 0x000eac0000300800 */
[----:B------:R-:W-:-:S02]  /*941b0*/  @P3 LOP3.LUT R8, R8, 0x200, RZ, 0xfc, !PT ;  /* 0x0000020008083812 */ /* 0x000fc400078efcff */
[----:B----4-:R-:W-:Y:S01]  /*941c0*/  ISETP.LT.AND P0, PT, R15, UR34, !P0 ;  /* 0x000000220f007c0c */ /* 0x010fe2000c701270 */
[----:B------:R-:W4:Y:S01]  /*941d0*/  LDL.LU R21, [R1+0x274] ;  /* 0x0002740001157983 */ /* 0x000f220000300800 */
[----:B---3--:R-:W-:Y:S02]  /*941e0*/  F2FP.SATFINITE.E4M3.F32.PACK_AB_MERGE_C R24, R29, R24, RZ ;  /* 0x000000181d18723e */ /* 0x008fe400048070ff */
[----:B------:R-:W-:Y:S01]  /*941f0*/  LOP3.LUT R8, R8, 0xfffffeff, RZ, 0xc0, !PT ;  /* 0xfffffeff08087812 */ /* 0x000fe200078ec0ff */
[----:B------:R-:W3:Y:S01]  /*94200*/  LDCU UR59, c[0x0][0x398] ;  /* 0x00007300ff3b77ac */ /* 0x000ee20008000800 */
[----:B------:R-:W0:Y:S02]  /*94210*/  LDCU UR60, c[0x0][0x398] ;  /* 0x00007300ff3c77ac */ /* 0x000e240008000800 */
[----:B------:R-:W-:-:S04]  /*94220*/  @P2 LOP3.LUT R8, R8, 0x100, RZ, 0xfc, !PT ;  /* 0x0000010008082812 */ /* 0x000fc800078efcff */
[----:B------:R-:W-:-:S04]  /*94230*/  LOP3.LUT R8, R8, 0xffffff7f, RZ, 0xc0, !PT ;  /* 0xffffff7f08087812 */ /* 0x000fc800078ec0ff */
[----:B------:R-:W-:-:S04]  /*94240*/  @P1 LOP3.LUT R8, R8, 0x80, RZ, 0xfc, !PT ;  /* 0x0000008008081812 */ /* 0x000fc800078efcff */
[----:B------:R-:W-:-:S04]  /*94250*/  LOP3.LUT R8, R8, 0xffffffbf, RZ, 0xc0, !PT ;  /* 0xffffffbf08087812 */ /* 0x000fc800078ec0ff */
[----:B------:R-:W-:Y:S02]  /*94260*/  @P0 LOP3.LUT R8, R8, 0x40, RZ, 0xfc, !PT ;  /* 0x0000004008080812 */ /* 0x000fe400078efcff */
[----:B------:R-:W-:Y:S01]  /*94270*/  ISETP.GE.AND P0, PT, R14, UR39, PT ;  /* 0x000000270e007c0c */ /* 0x000fe2000bf06270 */
[----:B------:R-:W0:Y:S03]  /*94280*/  LDCU.64 UR38, c[0x0][0x398] ;  /* 0x00007300ff2677ac */ /* 0x000e260008000a00 */
[----:B------:R-:W-:Y:S02]  /*94290*/  ISETP.LT.AND P3, PT, R12, UR73, !P0 ;  /* 0x000000490c007c0c */ /* 0x000fe4000c761270 */
[----:B-1----:R-:W-:Y:S02]  /*942a0*/  ISETP.LT.AND P2, PT, R13, UR71, !P0 ;  /* 0x000000470d007c0c */ /* 0x002fe4000c741270 */
        /* <DEDUP_REMOVED lines=15> */
[----:B--2---:R-:W-:Y:S02]  /*943a0*/  F2FP.SATFINITE.E4M3.F32.PACK_AB_MERGE_C R20, R7, R20, RZ ;  /* 0x000000140714723e */ /* 0x004fe400048070ff */
[----:B------:R-:W2:Y:S01]  /*943b0*/  LDL.LU R7, [R1+0x34cc] ;  /* 0x0034cc0001077983 */ /* 0x000ea20000300800 */
[----:B------:R-:W-:-:S03]  /*943c0*/  ISETP.GE.AND P0, PT, R9, UR41, PT ;  /* 0x0000002909007c0c */ /* 0x000fc6000bf06270 */
[----:B------:R-:W3:Y:S04]  /*943d0*/  LDL.LU R19, [R1+0x278] ;  /* 0x0002780001137983 */ /* 0x000ee80000300800 */
[----:B------:R-:W3:Y:S01]  /*943e0*/  LDL.LU R29, [R1+0x27c] ;  /* 0x00027c00011d7983 */ /* 0x000ee20000300800 */
[----:B------:R-:W0:Y:S01]  /*943f0*/  LDCU.64 UR40, c[0x0][0x398] ;  /* 0x00007300ff2877ac */ /* 0x000e220008000a00 */
[----:B-1----:R-:W-:Y:S02]  /*94400*/  ISETP.LT.AND P3, PT, R12, UR73, !P0 ;  /* 0x000000490c007c0c */ /* 0x002fe4000c761270 */
[----:B------:R-:W-:Y:S02]  /*94410*/  ISETP.LT.AND P2, PT, R13, UR71, !P0 ;  /* 0x000000470d007c0c */ /* 0x000fe4000c741270 */
[----:B------:R-:W-:Y:S01]  /*94420*/  ISETP.LT.AND P1, PT, R11, UR67, !P0 ;  /* 0x000000430b007c0c */ /* 0x000fe2000c721270 */
[----:B------:R-:W1:Y:S08]  /*94430*/  LDCU UR73, c[0x0][0x398] ;  /* 0x00007300ff4977ac */ /* 0x000e700008000800 */
[----:B------:R-:W-:-:S02]  /*94440*/  @P3 LOP3.LUT R8, R8, 0x2, RZ, 0xfc, !PT ;  /* 0x0000000208083812 */ /* 0x000fc400078efcff */
[----:B----4-:R-:W-:Y:S01]  /*94450*/  F2FP.SATFINITE.E4M3.F32.PACK_AB_MERGE_C R18, R21, R17, RZ ;  /* 0x000000111512723e */ /* 0x010fe200048070ff */
[----:B------:R-:W4:Y:S01]  /*94460*/  LDCU UR71, c[0x0][0x398] ;  /* 0x00007300ff4777ac */ /* 0x000f220008000800 */
[----:B------:R-:W0:Y:S01]  /*94470*/  LDCU UR67, c[0x0][0x398] ;  /* 0x00007300ff4377ac */ /* 0x000e220008000800 */
[----:B------:R-:W-:-:S04]  /*94480*/  LOP3.LUT R8, R8, 0xfffffffe, RZ, 0xc0, !PT ;  /* 0xfffffffe08087812 */ /* 0x000fc800078ec0ff */
[----:B------:R-:W-:-:S05]  /*94490*/  @P2 LOP3.LUT R8, R8, 0x1, RZ, 0xfc, !PT ;  /* 0x0000000108082812 */ /* 0x000fca00078efcff */
[----:B------:R0:W-:Y:S04]  /*944a0*/  STL [R1], R8 ;  /* 0x0000000801007387 */ /* 0x0001e80000100800 */
[----:B0-----:R-:W4:Y:S01]  /*944b0*/  LDL.LU R8, [R1+0x34d0] ;  /* 0x0034d00001087983 */ /* 0x001f220000300800 */
[----:B------:R-:W-:Y:S02]  /*944c0*/  ISETP.LT.AND P0, PT, R15, UR38, !P0 ;  /* 0x000000260f007c0c */ /* 0x000fe4000c701270 */
[----:B------:R-:W-:Y:S01]  /*944d0*/  @P1 LOP3.LUT R0, R0, 0x80000000, RZ, 0xfc, !PT ;  /* 0x8000000000001812 */ /* 0x000fe200078efcff */
[----:B------:R-:W4:Y:S04]  /*944e0*/  LDL.LU R17, [R1+0x260] ;  /* 0x0002600001117983 */ /* 0x000f280000300800 */
[----:B------:R-:W4:Y:S01]  /*944f0*/  LDL.LU R21, [R1+0x264] ;  /* 0x0002640001157983 */ /* 0x000f220000300800 */
[----:B------:R-:W0:Y:S01]  /*94500*/  LDCU UR38, c[0x0][0x398] ;  /* 0x00007300ff2677ac */ /* 0x000e220008000800 */
[----:B------:R-:W-:-:S04]  /*94510*/  LOP3.LUT R0, R0, 0xbfffffff, RZ, 0xc0, !PT ;  /* 0xbfffffff00007812 */ /* 0x000fc800078ec0ff */
[----:B------:R-:W-:-:S04]  /*94520*/  @P0 LOP3.LUT R0, R0, 0x40000000, RZ, 0xfc, !PT ;  /* 0x4000000000000812 */ /* 0x000fc800078efcff */
[----:B------:R-:W-:Y:S02]  /*94530*/  LOP3.LUT R0, R0, 0xdfffffff, RZ, 0xc0, !PT ;  /* 0xdfffffff00007812 */ /* 0x000fe400078ec0ff */
[----:B--2---:R-:W-:Y:S01]  /*94540*/  ISETP.GE.AND P0, PT, R7, UR49, PT ;  /* 0x0000003107007c0c */ /* 0x004fe2000bf06270 */
[----:B------:R-:W2:Y:S01]  /*94550*/  LDCU.64 UR48, c[0x0][0x398] ;  /* 0x00007300ff3077ac */ /* 0x000ea20008000a00 */
[----:B------:R-:W2:Y:S02]  /*94560*/  LDL.LU R7, [R1+0x34d4] ;  /* 0x0034d40001077983 */ /* 0x000ea40000300800 */
[----:B------:R-:W-:Y:S02]  /*94570*/  ISETP.LT.AND P3, PT, R12, UR77, !P0 ;  /* 0x0000004d0c007c0c */ /* 0x000fe4000c761270 */
[----:B------:R-:W-:Y:S02]  /*94580*/  ISETP.LT.AND P2, PT, R13, UR76, !P0 ;  /* 0x0000004c0d007c0c */ /* 0x000fe4000c741270 */
[----:B-1----:R-:W-:-:S02]  /*94590*/  ISETP.LT.AND P1, PT, R11, UR73, !P0 ;  /* 0x000000490b007c0c */ /* 0x002fc4000c721270 */
[----:B---3--:R-:W-:Y:S01]  /*945a0*/  F2FP.SATFINITE.E4M3.F32.PACK_AB_MERGE_C R19, R29, R19, RZ ;  /* 0x000000131d13723e */ /* 0x008fe200048070ff */
[----:B------:R-:W1:Y:S06]  /*945b0*/  LDCU UR77, c[0x0][0x398] ;  /* 0x00007300ff4d77ac */ /* 0x000e6c0008000800 */
[----:B------:R-:W-:Y:S02]  /*945c0*/  @P3 LOP3.LUT R0, R0, 0x20000000, RZ, 0xfc, !PT ;  /* 0x2000000000003812 */ /* 0x000fe400078efcff */
[----:B------:R-:W-:Y:S01]  /*945d0*/  ISETP.LT.AND P0, PT, R15, UR40, !P0 ;  /* 0x000000280f007c0c */ /* 0x000fe2000c701270 */
[----:B------:R-:W3:Y:S01]  /*945e0*/  LDL.LU R29, [R1+0x268] ;  /* 0x00026800011d7983 */ /* 0x000ee20000300800 */
[----:B------:R-:W0:Y:S01]  /*945f0*/  LDCU UR76, c[0x0][0x398] ;  /* 0x00007300ff4c77ac */ /* 0x000e220008000800 */
        /* <DEDUP_REMOVED lines=8> */
[----:B----4-:R-:W-:Y:S01]  /*94680*/  ISETP.GE.AND P0, PT, R8, UR35, PT ;  /* 0x0000002308007c0c */ /* 0x010fe2000bf06270 */
[----:B------:R-:W4:Y:S01]  /*94690*/  LDCU.64 UR34, c[0x0][0x398] ;  /* 0x00007300ff2277ac */ /* 0x000f220008000a00 */
[----:B------:R-:W3:Y:S02]  /*946a0*/  LDL.LU R8, [R1+0x26c] ;  /* 0x00026c0001087983 */ /* 0x000ee40000300800 */
[----:B0-----:R-:W-:Y:S02]  /*946b0*/  ISETP.LT.AND P3, PT, R12, UR76, !P0 ;  /* 0x0000004c0c007c0c */ /* 0x001fe4000c761270 */
[----:B------:R-:W-:Y:S02]  /*946c0*/  ISETP.LT.AND P2, PT, R13, UR73, !P0 ;  /* 0x000000490d007c0c */ /* 0x000fe4000c741270 */
[----:B------:R-:W-:-:S02]  /*946d0*/  LOP3.LUT R0, R0, 0xfdffffff, RZ, 0xc0, !PT ;  /* 0xfdffffff00007812 */ /* 0x000fc400078ec0ff */
[----:B------:R-:W-:Y:S02]  /*946e0*/  ISETP.LT.AND P1, PT, R11, UR72, !P0 ;  /* 0x000000480b007c0c */ /* 0x000fe4000c721270 */
[----:B------:R-:W-:Y:S01]  /*946f0*/  F2FP.SATFINITE.E4M3.F32.PACK_AB_MERGE_C R21, R21, R17, RZ ;  /* 0x000000111515723e */ /* 0x000fe200048070ff */
[----:B------:R-:W0:Y:S01]  /*94700*/  LDCU UR76, c[0x0][0x398] ;  /* 0x00007300ff4c77ac */ /* 0x000e220008000800 */
[----:B------:R-:W0:Y:S03]  /*94710*/  LDCU UR73, c[0x0][0x398] ;  /* 0x00007300ff4977ac */ /* 0x000e260008000800 */
[----:B------:R-:W-:Y:S01]  /*94720*/  @P3 LOP3.LUT R0, R0, 0x2000000, RZ, 0xfc, !PT ;  /* 0x0200000000003812 */ /* 0x000fe200078efcff */
[----:B------:R-:W0:Y:S03]  /*94730*/  LDCU UR72, c[0x0][0x398] ;  /* 0x00007300ff4877ac */ /* 0x000e260008000800 */
[----:B------:R-:W-:-:S02]  /*94740*/  LOP3.LUT R0, R0, 0xfeffffff, RZ, 0xc0, !PT ;  /* 0xfeffffff00007812 */ /* 0x000fc400078ec0ff */
[----:B--2---:R-:W-:Y:S02]  /*94750*/  ISETP.LT.AND P0, PT, R15, UR48, !P0 ;  /* 0x000000300f007c0c */ /* 0x004fe4000c701270 */
[----:B------:R-:W-:-:S04]  /*94760*/  @P2 LOP3.LUT R0, R0, 0x1000000, RZ, 0xfc, !PT ;  /* 0x0100000000002812 */ /* 0x000fc800078efcff */
[----:B------:R-:W-:-:S04]  /*94770*/  LOP3.LUT R0, R0, 0xff7fffff, RZ, 0xc0, !PT ;  /* 0xff7fffff00007812 */ /* 0x000fc800078ec0ff */
[----:B------:R-:W-:-:S04]  /*94780*/  @P1 LOP3.LUT R0, R0, 0x800000, RZ, 0xfc, !PT ;  /* 0x0080000000001812 */ /* 0x000fc800078efcff */
[----:B------:R-:W-:-:S04]  /*94790*/  LOP3.LUT R0, R0, 0xffbfffff, RZ, 0xc0, !PT ;  /* 0xffbfffff00007812 */ /* 0x000fc800078ec0ff */
[----:B------:R-:W-:Y:S02]  /*947a0*/  @P0 LOP3.LUT R0, R0, 0x400000, RZ, 0xfc, !PT ;  /* 0x0040000000000812 */ /* 0x000fe400078efcff */
[----:B------:R-:W-:Y:S02]  /*947b0*/  ISETP.GE.AND P0, PT, R7, UR37, PT ;  /* 0x0000002507007c0c */ /* 0x000fe4000bf06270 */
[----:B------:R-:W2:Y:S04]  /*947c0*/  LDL.LU R7, [R1+0x34d8] ;  /* 0x0034d80001077983 */ /* 0x000ea80000300800 */
[----:B------:R-:W2:Y:S04]  /*947d0*/  LDL.LU R16, [R1+0x240] ;  /* 0x0002400001107983 */ /* 0x000ea80000300800 */
[----:B------:R-:W2:Y:S01]  /*947e0*/  LDL.LU R17, [R1+0x244] ;  /* 0x0002440001117983 */ /* 0x000ea20000300800 */
[----:B---3--:R-:W-:-:S03]  /*947f0*/  F2FP.SATFINITE.E4M3.F32.PACK_AB_MERGE_C R14, R8, R29, RZ ;  /* 0x0000001d080e723e */ /* 0x008fc600048070ff */
[----:B------:R-:W3:Y:S04]  /*94800*/  LDL.LU R29, [R1+0x248] ;  /* 0x00024800011d7983 */ /* 0x000ee80000300800 */
[----:B------:R-:W3:Y:S04]  /*94810*/  LDL.LU R8, [R1+0x24c] ;  /* 0x00024c0001087983 */ /* 0x000ee80000300800 */
[----:B------:R-:W3:Y:S01]  /*94820*/  LDL.LU R9, [R1+0x34dc] ;  /* 0x0034dc0001097983 */ /* 0x000ee20000300800 */
[----:B------:R-:W-:Y:S02]  /*94830*/  ISETP.LT.AND P3, PT, R12, UR38, !P0 ;  /* 0x000000260c007c0c */ /* 0x000fe4000c761270 */
[----:B------:R-:W-:-:S02]  /*94840*/  ISETP.LT.AND P2, PT, R13, UR36, !P0 ;  /* 0x000000240d007c0c */ /* 0x000fc4000c741270 */
[----:B------:R-:W-:Y:S02]  /*94850*/  LOP3.LUT R0, R0, 0xffdfffff, RZ, 0xc0, !PT ;  /* 0xffdfffff00007812 */ /* 0x000fe400078ec0ff */
[----:B0-----:R-:W-:Y:S01]  /*94860*/  ISETP.LT.AND P1, PT, R11, UR76, !P0 ;  /* 0x0000004c0b007c0c */ /* 0x001fe2000c721270 */
[----:B------:R-:W0:Y:S01]  /*94870*/  LDCU UR38, c[0x0][0x398] ;  /* 0x00007300ff2677ac */ /* 0x000e220008000800 */
[----:B------:R-:W0:Y:S05]  /*94880*/  LDCU.64 UR36, c[0x0][0x398] ;  /* 0x00007300ff2477ac */ /* 0x000e2a0008000a00 */
[----:B------:R-:W-:Y:S01]  /*94890*/  @P3 LOP3.LUT R0, R0, 0x200000, RZ, 0xfc, !PT ;  /* 0x0020000000003812 */ /* 0x000fe200078efcff */
[----:B------:R-:W0:Y:S03]  /*948a0*/  LDCU UR76, c[0x0][0x398] ;  /* 0x00007300ff4c77ac */ /* 0x000e260008000800 */
[----:B------:R-:W-:-:S02]  /*948b0*/  LOP3.LUT R0, R0, 0xffefffff, RZ, 0xc0, !PT ;  /* 0xffefffff00007812 */ /* 0x000fc400078ec0ff */
[----:B----4-:R-:W-:Y:S02]  /*948c0*/  ISETP.LT.AND P0, PT, R15, UR34, !P0 ;  /* 0x000000220f007c0c */ /* 0x010fe4000c701270 */
[----:B------:R-:W-:-:S04]  /*948d0*/  @P2 LOP3.LUT R0, R0, 0x100000, RZ, 0xfc, !PT ;  /* 0x0010000000002812 */ /* 0x000fc800078efcff */
[----:B------:R-:W-:-:S04]  /*948e0*/  LOP3.LUT R0, R0, 0xfff7ffff, RZ, 0xc0, !PT ;  /* 0xfff7ffff00007812 */ /* 0x000fc800078ec0ff */
[----:B------:R-:W-:-:S04]  /*948f0*/  @P1 LOP3.LUT R0, R0, 0x80000, RZ, 0xfc, !PT ;  /* 0x0008000000001812 */ /* 0x000fc800078efcff */
[----:B------:R-:W-:-:S04]  /*94900*/  LOP3.LUT R0, R0, 0xfffbffff, RZ, 0xc0, !PT ;  /* 0xfffbffff00007812 */ /* 0x000fc800078ec0ff */
[----:B------:R-:W-:-:S04]  /*94910*/  @P0 LOP3.LUT R0, R0, 0x40000, RZ, 0xfc, !PT ;  /* 0x0004000000000812 */ /* 0x000fc800078efcff */
[----:B------:R-:W-:Y:S02]  /*94920*/  LOP3.LUT R0, R0, 0xfffdffff, RZ, 0xc0, !PT ;  /* 0xfffdffff00007812 */ /* 0x000fe400078ec0ff */
[----:B--2---:R-:W-:Y:S02]  /*94930*/  ISETP.GE.AND P0, PT, R7, UR39, PT ;  /* 0x0000002707007c0c */ /* 0x004fe4000bf06270 */
[----:B------:R-:W2:Y:S02]  /*94940*/  LDL.LU R7, [R1+0x34e0] ;  /* 0x0034e00001077983 */ /* 0x000ea40000300800 */
[----:B------:R-:W-:Y:S02]  /*94950*/  ISETP.LT.AND P3, PT, R12, UR40, !P0 ;  /* 0x000000280c007c0c */ /* 0x000fe4000c761270 */
[----:B0-----:R-:W-:Y:S02]  /*94960*/  ISETP.LT.AND P2, PT, R13, UR38, !P0 ;  /* 0x000000260d007c0c */ /* 0x001fe4000c741270 */
[----:B------:R-:W-:-:S02]  /*94970*/  ISETP.LT.AND P1, PT, R11, UR76, !P0 ;  /* 0x0000004c0b007c0c */ /* 0x000fc4000c721270 */
[----:B------:R-:W-:Y:S01]  /*94980*/  F2FP.SATFINITE.E4M3.F32.PACK_AB_MERGE_C R16, R17, R16, RZ ;  /* 0x000000101110723e */ /* 0x000fe200048070ff */
[----:B------:R-:W0:Y:S06]  /*94990*/  LDCU UR40, c[0x0][0x398] ;  /* 0x00007300ff2877ac */ /* 0x000e2c0008000800 */
[----:B------:R-:W-:Y:S01]  /*949a0*/  @P3 LOP3.LUT R0, R0, 0x20000, RZ, 0xfc, !PT ;  /* 0x0002000000003812 */ /* 0x000fe200078efcff */
[----:B------:R-:W4:Y:S01]  /*949b0*/  LDCU UR76, c[0x0][0x398] ;  /* 0x00007300ff4c77ac */ /* 0x000f220008000800 */
[----:B------:R-:W0:Y:S02]  /*949c0*/  LDCU.64 UR38, c[0x0][0x398] ;  /* 0x00007300ff2677ac */ /* 0x000e240008000a00 */
[----:B------:R-:W-:-:S02]  /*949d0*/  LOP3.LUT R0, R0, 0xfffeffff, RZ, 0xc0, !PT ;  /* 0xfffeffff00007812 */ /* 0x000fc400078ec0ff */
[----:B------:R-:W-:Y:S01]  /*949e0*/  ISETP.LT.AND P0, PT, R15, UR36, !P0 ;  /* 0x000000240f007c0c */ /* 0x000fe2000c701270 */
[----:B------:R-:W-:Y:S01]  /*949f0*/  STL [R1+0x260], R16 ;  /* 0x0002601001007387 */ /* 0x000fe20000100800 */
[----:B---3--:R-:W-:Y:S02]  /*94a00*/  F2FP.SATFINITE.E4M3.F32.PACK_AB_MERGE_C R8, R8, R29, RZ ;  /* 0x0000001d0808723e */ /* 0x008fe400048070ff */
[----:B------:R-:W-:Y:S01]  /*94a10*/  @P2 LOP3.LUT R0, R0, 0x10000, RZ, 0xfc, !PT ;  /* 0x0001000000002812 */ /* 0x000fe200078efcff */
[----:B------:R-:W3:Y:S01]  /*94a20*/  S2UR UR34, SR_CgaCtaId ;  /* 0x00000000002279c3 */ /* 0x000ee20000008800 */
[----:B------:R-:W-:Y:S01]  /*94a30*/  LOP3.LUT R4, R4, 0x7fffffff, RZ, 0xc0, !PT ;  /* 0x7fffffff04047812 */ /* 0x000fe200078ec0ff */
[----:B------:R-:W0:Y:S01]  /*94a40*/  LDCU UR36, c[0x0][0x398] ;  /* 0x00007300ff2477ac */ /* 0x000e220008000800 */
[----:B------:R-:W-:-:S04]  /*94a50*/  LOP3.LUT R0, R0, 0xffff7fff, RZ, 0xc0, !PT ;  /* 0xffff7fff00007812 */ /* 0x000fc800078ec0ff */
[----:B------:R-:W-:-:S04]  /*94a60*/  @P1 LOP3.LUT R0, R0, 0x8000, RZ, 0xfc, !PT ;  /* 0x0000800000001812 */ /* 0x000fc800078efcff */
[----:B------:R-:W-:Y:S01]  /*94a70*/  LOP3.LUT R0, R0, 0xffffbfff, RZ, 0xc0, !PT ;  /* 0xffffbfff00007812 */ /* 0x000fe200078ec0ff */
[----:B------:R1:W-:Y:S03]  /*94a80*/  STL [R1+0x244], R8 ;  /* 0x0002440801007387 */ /* 0x0003e60000100800 */
[----:B------:R-:W-:Y:S02]  /*94a90*/  @P0 LOP3.LUT R0, R0, 0x4000, RZ, 0xfc, !PT ;  /* 0x0000400000000812 */ /* 0x000fe400078efcff */
[----:B------:R-:W-:Y:S02]  /*94aa0*/  ISETP.GE.AND P0, PT, R9, UR41, PT ;  /* 0x0000002909007c0c */ /* 0x000fe4000bf06270 */
[----:B------:R-:W2:Y:S02]  /*94ab0*/  LDL.LU R9, [R1+0x34e4] ;  /* 0x0034e40001097983 */ /* 0x000ea40000300800 */
[----:B0-----:R-:W-:-:S02]  /*94ac0*/  ISETP.LT.AND P3, PT, R12, UR40, !P0 ;  /* 0x000000280c007c0c */ /* 0x001fc4000c761270 */
[----:B----4-:R-:W-:Y:S02]  /*94ad0*/  ISETP.LT.AND P2, PT, R13, UR76, !P0 ;  /* 0x0000004c0d007c0c */ /* 0x010fe4000c741270 */
[----:B------:R-:W-:Y:S02]  /*94ae0*/  LOP3.LUT R0, R0, 0xffffdfff, RZ, 0xc0, !PT ;  /* 0xffffdfff00007812 */ /* 0x000fe400078ec0ff */
[----:B------:R-:W-:Y:S01]  /*94af0*/  ISETP.LT.AND P1, PT, R11, UR74, !P0 ;  /* 0x0000004a0b007c0c */ /* 0x000fe2000c721270 */
[----:B------:R-:W0:Y:S01]  /*94b00*/  LDCU.64 UR40, c[0x0][0x398] ;  /* 0x00007300ff2877ac */ /* 0x000e220008000a00 */
[----:B---3--:R-:W-:Y:S01]  /*94b10*/  ULEA UR32, UR34, UR32, 0x18 ;  /* 0x0000002022207291 */ /* 0x008fe2000f8ec0ff */
[----:B------:R-:W-:Y:S01]  /*94b20*/  LOP3.LUT R5, R5, 0x7fffffff, RZ, 0xc0, !PT ;  /* 0x7fffffff05057812 */ /* 0x000fe200078ec0ff */
[----:B------:R-:W3:Y:S03]  /*94b30*/  LDCU UR76, c[0x0][0x398] ;  /* 0x00007300ff4c77ac */ /* 0x000ee60008000800 */
[----:B------:R-:W-:Y:S01]  /*94b40*/  @P3 LOP3.LUT R0, R0, 0x2000, RZ, 0xfc, !PT ;  /* 0x0000200000003812 */ /* 0x000fe200078efcff */
[----:B------:R-:W4:Y:S03]  /*94b50*/  LDCU UR74, c[0x0][0x398] ;  /* 0x00007300ff4a77ac */ /* 0x000f260008000800 */
[----:B------:R-:W-:-:S02]  /*94b60*/  LOP3.LUT R0, R0, 0xffffefff, RZ, 0xc0, !PT ;  /* 0xffffefff00007812 */ /* 0x000fc400078ec0ff */
[----:B------:R-:W-:Y:S01]  /*94b70*/  ISETP.LT.AND P0, PT, R15, UR38, !P0 ;  /* 0x000000260f007c0c */ /* 0x000fe2000c701270 */
[----:B------:R-:W0:Y:S01]  /*94b80*/  LDCU UR38, c[0x0][0x398] ;  /* 0x00007300ff2677ac */ /* 0x000e220008000800 */
[----:B------:R-:W-:-:S04]  /*94b90*/  @P2 LOP3.LUT R0, R0, 0x1000, RZ, 0xfc, !PT ;  /* 0x0000100000002812 */ /* 0x000fc800078efcff */
[----:B------:R-:W-:-:S04]  /*94ba0*/  LOP3.LUT R0, R0, 0xfffff7ff, RZ, 0xc0, !PT ;  /* 0xfffff7ff00007812 */ /* 0x000fc800078ec0ff */
[----:B------:R-:W-:-:S04]  /*94bb0*/  @P1 LOP3.LUT R0, R0, 0x800, RZ, 0xfc, !PT ;  /* 0x0000080000001812 */ /* 0x000fc800078efcff */
[----:B------:R-:W-:-:S04]  /*94bc0*/  LOP3.LUT R0, R0, 0xfffffbff, RZ, 0xc0, !PT ;  /* 0xfffffbff00007812 */ /* 0x000fc800078ec0ff */
[----:B------:R-:W-:-:S04]  /*94bd0*/  @P0 LOP3.LUT R0, R0, 0x400, RZ, 0xfc, !PT ;  /* 0x0000040000000812 */ /* 0x000fc800078efcff */
[----:B------:R-:W-:Y:S02]  /*94be0*/  LOP3.LUT R0, R0, 0xfffffdff, RZ, 0xc0, !PT ;  /* 0xfffffdff00007812 */ /* 0x000fe400078ec0ff */
[----:B--2---:R-:W-:Y:S01]  /*94bf0*/  ISETP.GE.AND P0, PT, R7, UR49, PT ;  /* 0x0000003107007c0c */ /* 0x004fe2000bf06270 */
[----:B------:R-:W2:Y:S01]  /*94c00*/  LDCU.64 UR48, c[0x0][0x398] ;  /* 0x00007300ff3077ac */ /* 0x000ea20008000a00 */
[----:B------:R-:W3:Y:S04]  /*94c10*/  LDL.LU R7, [R1+0x1e0] ;  /* 0x0001e00001077983 */ /* 0x000ee80000300800 */
[----:B-1----:R-:W3:Y:S01]  /*94c20*/  LDL.LU R8, [R1+0x1e4] ;  /* 0x0001e40001087983 */ /* 0x002ee20000300800 */
[----:B------:R-:W-:Y:S02]  /*94c30*/  ISETP.LT.AND P3, PT, R12, UR75, !P0 ;  /* 0x0000004b0c007c0c */ /* 0x000fe4000c761270 */
[----:B------:R-:W-:-:S02]  /*94c40*/  ISETP.LT.AND P2, PT, R13, UR70, !P0 ;  /* 0x000000460d007c0c */ /* 0x000fc4000c741270 */
[----:B------:R-:W-:Y:S01]  /*94c50*/  ISETP.LT.AND P1, PT, R11, UR68, !P0 ;  /* 0x000000440b007c0c */ /* 0x000fe2000c721270 */
[----:B------:R-:W4:Y:S01]  /*94c60*/  LDL.LU R17, [R1+0x1e8] ;  /* 0x0001e80001117983 */ /* 0x000f220000300800 */
[----:B------:R-:W1:Y:S07]  /*94c70*/  LDCU UR75, c[0x0][0x398] ;  /* 0x00007300ff4b77ac */ /* 0x000e6e0008000800 */
[----:B------:R-:W-:Y:S02]  /*94c80*/  @P3 LOP3.LUT R0, R0, 0x200, RZ, 0xfc, !PT ;  /* 0x0000020000003812 */ /* 0x000fe400078efcff */
[----:B0-----:R-:W-:Y:S01]  /*94c90*/  ISETP.LT.AND P0, PT, R15, UR40, !P0 ;  /* 0x000000280f007c0c */ /* 0x001fe2000c701270 */
[----:B------:R-:W4:Y:S04]  /*94ca0*/  LDL.LU R29, [R1+0x1ec] ;  /* 0x0001ec00011d7983 */ /* 0x000f280000300800 */
[----:B------:R-:W4:Y:S01]  /*94cb0*/  LDL R16, [R1+0x10a0] ;  /* 0x0010a00001107983 */ /* 0x000f220000100800 */
[----:B------:R-:W-:Y:S01]  /*94cc0*/  LOP3.LUT R0, R0, 0xfffffeff, RZ, 0xc0, !PT ;  /* 0xfffffeff00007812 */ /* 0x000fe200078ec0ff */
[----:B------:R-:W0:Y:S01]  /*94cd0*/  LDCU UR40, c[0x0][0x398] ;  /* 0x00007300ff2877ac */ /* 0x000e220008000800 */
[----:B------:R-:W0:Y:S01]  /*94ce0*/  LDCU UR70, c[0x0][0x398] ;  /* 0x00007300ff4677ac */ /* 0x000e220008000800 */
[----:B------:R-:W-:-:S02]  /*94cf0*/  LOP3.LUT R6, R6, 0x7fffffff, RZ, 0xc0, !PT ;  /* 0x7fffffff06067812 */ /* 0x000fc400078ec0ff */
[----:B------:R-:W-:Y:S01]  /*94d00*/  @P2 LOP3.LUT R0, R0, 0x100, RZ, 0xfc, !PT ;  /* 0x0000010000002812 */ /* 0x000fe200078efcff */
[----:B------:R-:W0:Y:S03]  /*94d10*/  LDCU UR68, c[0x0][0x398] ;  /* 0x00007300ff4477ac */ /* 0x000e260008000800 */
[----:B------:R-:W-:-:S04]  /*94d20*/  LOP3.LUT R0, R0, 0xffffff7f, RZ, 0xc0, !PT ;  /* 0xffffff7f00007812 */ /* 0x000fc800078ec0ff */
[----:B------:R-:W-:-:S04]  /*94d30*/  @P1 LOP3.LUT R0, R0, 0x80, RZ, 0xfc, !PT ;  /* 0x0000008000001812 */ /* 0x000fc800078efcff */
[----:B------:R-:W-:-:S04]  /*94d40*/  LOP3.LUT R0, R0, 0xffffffbf, RZ, 0xc0, !PT ;  /* 0xffffffbf00007812 */ /* 0x000fc800078ec0ff */
[----:B------:R-:W-:Y:S02]  /*94d50*/  @P0 LOP3.LUT R0, R0, 0x40, RZ, 0xfc, !PT ;  /* 0x0000004000000812 */ /* 0x000fe400078efcff */
[----:B------:R-:W-:Y:S02]  /*94d60*/  ISETP.GE.AND P0, PT, R9, UR35, PT ;  /* 0x0000002309007c0c */ /* 0x000fe4000bf06270 */
[----:B------:R-:W-:Y:S01]  /*94d70*/  LOP3.LUT R0, R0, 0xffffffdf, RZ, 0xc0, !PT ;  /* 0xffffffdf00007812 */ /* 0x000fe200078ec0ff */
[----:B------:R-:W4:Y:S01]  /*94d80*/  LDL.LU R9, [R1+0x34e8] ;  /* 0x0034e80001097983 */ /* 0x000f220000300800 */
[----:B------:R-:W0:Y:S01]  /*94d90*/  LDCU.64 UR34, c[0x0][0x398] ;  /* 0x00007300ff2277ac */ /* 0x000e220008000a00 */
[----:B------:R-:W-:Y:S02]  /*94da0*/  ISETP.LT.AND P3, PT, R12, UR69, !P0 ;  /* 0x000000450c007c0c */ /* 0x000fe4000c761270 */
[----:B------:R-:W-:Y:S02]  /*94db0*/  ISETP.LT.AND P2, PT, R13, UR30, !P0 ;  /* 0x0000001e0d007c0c */ /* 0x000fe4000c741270 */
[----:B------:R-:W-:Y:S01]  /*94dc0*/  ISETP.LT.AND P1, PT, R11, UR31, !P0 ;  /* 0x0000001f0b007c0c */ /* 0x000fe2000c721270 */
[----:B------:R-:W0:Y:S08]  /*94dd0*/  LDCU UR69, c[0x0][0x398] ;  /* 0x00007300ff4577ac */ /* 0x000e300008000800 */
[----:B------:R-:W-:Y:S01]  /*94de0*/  @P3 LOP3.LUT R0, R0, 0x20, RZ, 0xfc, !PT ;  /* 0x0000002000003812 */ /* 0x000fe200078efcff */
[----:B------:R-:W0:Y:S03]  /*94df0*/  LDCU.64 UR30, c[0x0][0x398] ;  /* 0x00007300ff1e77ac */ /* 0x000e260008000a00 */
[----:B------:R-:W-:-:S02]  /*94e00*/  LOP3.LUT R0, R0, 0xffffffef, RZ, 0xc0, !PT ;  /* 0xffffffef00007812 */ /* 0x000fc400078ec0ff */
[----:B--2---:R-:W-:Y:S01]  /*94e10*/  ISETP.LT.AND P0, PT, R15, UR48, !P0 ;  /* 0x000000300f007c0c */ /* 0x004fe2000c701270 */
[----:B------:R-:W2:Y:S01]  /*94e20*/  LDCU UR48, c[0x0][0x398] ;  /* 0x00007300ff3077ac */ /* 0x000ea20008000800 */
[----:B------:R-:W-:-:S04]  /*94e30*/  @P2 LOP3.LUT R0, R0, 0x10, RZ, 0xfc, !PT ;  /* 0x0000001000002812 */ /* 0x000fc800078efcff */
[----:B------:R-:W-:-:S04]  /*94e40*/  LOP3.LUT R0, R0, 0xfffffff7, RZ, 0xc0, !PT ;  /* 0xfffffff700007812 */ /* 0x000fc800078ec0ff */
[----:B------:R-:W-:-:S04]  /*94e50*/  @P1 LOP3.LUT R0, R0, 0x8, RZ, 0xfc, !PT ;  /* 0x0000000800001812 */ /* 0x000fc800078efcff */
[----:B------:R-:W-:-:S04]  /*94e60*/  LOP3.LUT R0, R0, 0xfffffffb, RZ, 0xc0, !PT ;  /* 0xfffffffb00007812 */ /* 0x000fc800078ec0ff */
[----:B------:R-:W-:-:S04]  /*94e70*/  @P0 LOP3.LUT R0, R0, 0x4, RZ, 0xfc, !PT ;  /* 0x0000000400000812 */ /* 0x000fc800078efcff */
[----:B------:R-:W-:Y:S02]  /*94e80*/  LOP3.LUT R0, R0, 0xfffffffd, RZ, 0xc0, !PT ;  /* 0xfffffffd00007812 */ /* 0x000fe400078ec0ff */
[----:B---3--:R-:W-:Y:S02]  /*94e90*/  F2FP.SATFINITE.E4M3.F32.PACK_AB_MERGE_C R8, R8, R7, RZ ;  /* 0x000000070808723e */ /* 0x008fe400048070ff */
[----:B------:R-:W3:Y:S04]  /*94ea0*/  LDL.LU R7, [R1+0x3518] ;  /* 0x0035180001077983 */ /* 0x000ee80000300800 */
[----:B------:R0:W-:Y:S04]  /*94eb0*/  STL [R1+0x2c], R8 ;  /* 0x00002c0801007387 */ /* 0x0001e80000100800 */
[----:B0-----:R-:W2:Y:S01]  /*94ec0*/  LDL.LU R8, [R1+0x3514] ;  /* 0x0035140001087983 */ /* 0x001ea20000300800 */
[----:B----4-:R-:W-:-:S05]  /*94ed0*/  F2FP.SATFINITE.E4M3.F32.PACK_AB_MERGE_C R17, R29, R17, RZ ;  /* 0x000000111d11723e */ /* 0x010fca00048070ff */
[----:B------:R0:W-:Y:S02]  /*94ee0*/  STL [R1+0x28], R17 ;  /* 0x0000281101007387 */ /* 0x0001e40000100800 */
[----:B0-----:R-:W-:Y:S01]  /*94ef0*/  VIADD R17, R16, 0x93 ;  /* 0x0000009310117836 */ /* 0x001fe20000000000 */
[----:B------:R-:W-:Y:S01]  /*94f00*/  ISETP.GE.AND P0, PT, R9, UR37, PT ;  /* 0x0000002509007c0c */ /* 0x000fe2000bf06270 */
[----:B------:R-:W0:Y:S03]  /*94f10*/  LDCU UR37, c[0x0][0x398] ;  /* 0x00007300ff2577ac */ /* 0x000e260008000800 */
[----:B------:R-:W-:Y:S02]  /*94f20*/  ISETP.LT.AND P1, PT, R11, UR27, !P0 ;  /* 0x0000001b0b007c0c */ /* 0x000fe4000c721270 */
[----:B------:R-:W-:Y:S02]  /*94f30*/  ISETP.LT.AND P3, PT, R12, UR28, !P0 ;  /* 0x0000001c0c007c0c */ /* 0x000fe4000c761270 */
[----:B------:R-:W-:-:S02]  /*94f40*/  ISETP.LT.AND P2, PT, R13, UR29, !P0 ;  /* 0x0000001d0d007c0c */ /* 0x000fc4000c741270 */
[----:B------:R-:W-:Y:S01]  /*94f50*/  ISETP.LT.AND P0, PT, R15, UR30, !P0 ;  /* 0x0000001e0f007c0c */ /* 0x000fe2000c701270 */
[----:B------:R-:W4:Y:S01]  /*94f60*/  LDCU.64 UR28, c[0x0][0x398] ;  /* 0x00007300ff1c77ac */ /* 0x000f220008000a00 */
[----:B------:R-:W0:Y:S05]  /*94f70*/  LDCU UR30, c[0x0][0x398] ;  /* 0x00007300ff1e77ac */ /* 0x000e2a0008000800 */
[----:B------:R-:W-:-:S04]  /*94f80*/  @P1 LOP3.LUT R2, R2, 0x80000000, RZ, 0xfc, !PT ;  /* 0x8000000002021812 */ /* 0x000fc800078efcff */
[----:B------:R-:W-:-:S04]  /*94f90*/  LOP3.LUT R2, R2, 0xbfffffff, RZ, 0xc0, !PT ;  /* 0xbfffffff02027812 */ /* 0x000fc800078ec0ff */
[----:B------:R-:W-:Y:S02]  /*94fa0*/  @P0 LOP3.LUT R2, R2, 0x40000000, RZ, 0xfc, !PT ;  /* 0x4000000002020812 */ /* 0x000fe400078efcff */
[----:B------:R-:W-:Y:S02]  /*94fb0*/  ISETP.GE.AND P0, PT, R17, UR39, PT ;  /* 0x0000002711007c0c */ /* 0x000fe4000bf06270 */
[----:B------:R-:W-:Y:S02]  /*94fc0*/  @P3 LOP3.LUT R0, R0, 0x2, RZ, 0xfc, !PT ;  /* 0x0000000200003812 */ /* 0x000fe400078efcff */
[----:B------:R-:W-:Y:S02]  /*94fd0*/  LOP3.LUT R2, R2, 0xdfffffff, RZ, 0xc0, !PT ;  /* 0xdfffffff02027812 */ /* 0x000fe400078ec0ff */
[----:B------:R-:W-:Y:S02]  /*94fe0*/  ISETP.LT.AND P3, PT, R12, UR15, !P0 ;  /* 0x0000000f0c007c0c */ /* 0x000fe4000c761270 */
[----:B------:R-:W-:Y:S01]  /*94ff0*/  LOP3.LUT R0, R0, 0xfffffffe, RZ, 0xc0, !PT ;  /* 0xfffffffe00007812 */ /* 0x000fe200078ec0ff */
[----:B------:R-:W-:Y:S01]  /*95000*/  VIADD R17, R16, 0x92 ;  /* 0x0000009210117836 */ /* 0x000fe20000000000 */
[----:B------:R-:W0:Y:S02]  /*95010*/  LDCU UR39, c[0x0][0x398] ;  /* 0x00007300ff2777ac */ /* 0x000e240008000800 */
[----:B------:R-:W-:-:S02]  /*95020*/  @P2 LOP3.LUT R0, R0, 0x1, RZ, 0xfc, !PT ;  /* 0x0000000100002812 */ /* 0x000fc400078efcff */
[----:B------:R-:W-:Y:S02]  /*95030*/  ISETP.LT.AND P2, PT, R13, UR12, !P0 ;  /* 0x0000000c0d007c0c */ /* 0x000fe4000c741270 */
[----:B------:R-:W-:-:S03]  /*95040*/  ISETP.LT.AND P1, PT, R11, UR6, !P0 ;  /* 0x000000060b007c0c */ /* 0x000fc6000c721270 */
[----:B------:R-:W-:-:S04]  /*95050*/  @P3 LOP3.LUT R2, R2, 0x20000000, RZ, 0xfc, !PT ;  /* 0x2000000002023812 */ /* 0x000fc800078efcff */
[----:B------:R-:W-:Y:S02]  /*95060*/  LOP3.LUT R2, R2, 0xefffffff, RZ, 0xc0, !PT ;  /* 0xefffffff02027812 */ /* 0x000fe400078ec0ff */
[----:B----4-:R-:W-:Y:S02]  /*95070*/  ISETP.LT.AND P0, PT, R15, UR28, !P0 ;  /* 0x0000001c0f007c0c */ /* 0x010fe4000c701270 */
[----:B------:R-:W-:-:S04]  /*95080*/  @P2 LOP3.LUT R2, R2, 0x10000000, RZ, 0xfc, !PT ;  /* 0x1000000002022812 */ /* 0x000fc800078efcff */
[----:B------:R-:W-:-:S04]  /*95090*/  LOP3.LUT R2, R2, 0xf7ffffff, RZ, 0xc0, !PT ;  /* 0xf7ffffff02027812 */ /* 0x000fc800078ec0ff */
[----:B------:R-:W-:-:S04]  /*950a0*/  @P1 LOP3.LUT R2, R2, 0x8000000, RZ, 0xfc, !PT ;  /* 0x0800000002021812 */ /* 0x000fc800078efcff */
[----:B------:R-:W-:-:S04]  /*950b0*/  LOP3.LUT R2, R2, 0xfbffffff, RZ, 0xc0, !PT ;  /* 0xfbffffff02027812 */ /* 0x000fc800078ec0ff */
[----:B------:R-:W-:Y:S02]  /*950c0*/  @P0 LOP3.LUT R2, R2, 0x4000000, RZ, 0xfc, !PT ;  /* 0x0400000002020812 */ /* 0x000fe400078efcff */
[----:B------:R-:W-:Y:S02]  /*950d0*/  ISETP.GE.AND P0, PT, R17, UR41, PT ;  /* 0x0000002911007c0c */ /* 0x000fe4000bf06270 */
[----:B------:R-:W-:Y:S02]  /*950e0*/  LOP3.LUT R2, R2, 0xfdffffff, RZ, 0xc0, !PT ;  /* 0xfdffffff02027812 */ /* 0x000fe400078ec0ff */
[----:B------:R-:W-:Y:S02]  /*950f0*/  ISETP.LT.AND P3, PT, R12, UR10, !P0 ;  /* 0x0000000a0c007c0c */ /* 0x000fe4000c761270 */
[----:B------:R-:W-:Y:S02]  /*95100*/  ISETP.LT.AND P2, PT, R13, UR9, !P0 ;  /* 0x000000090d007c0c */ /* 0x000fe4000c741270 */
[----:B------:R-:W-:Y:S01]  /*95110*/  ISETP.LT.AND P1, PT, R11, UR14, !P0 ;  /* 0x0000000e0b007c0c */ /* 0x000fe2000c721270 */
[----:B------:R-:W-:Y:S01]  /*95120*/  VIADD R17, R16, 0x91 ;  /* 0x0000009110117836 */ /* 0x000fe20000000000 */
[----:B------:R-:W4:Y:S07]  /*95130*/  LDCU UR41, c[0x0][0x398] ;  /* 0x00007300ff2977ac */ /* 0x000f2e0008000800 */
[----:B------:R-:W-:Y:S01]  /*95140*/  @P3 LOP3.LUT R2, R2, 0x2000000, RZ, 0xfc, !PT ;  /* 0x0200000002023812 */ /* 0x000fe200078efcff */
[----:B------:R-:W0:Y:S03]  /*95150*/  LDCU.64 UR14, c[0x0][0x398] ;  /* 0x00007300ff0e77ac */ /* 0x000e260008000a00 */
[----:B------:R-:W-:-:S02]  /*95160*/  LOP3.LUT R2, R2, 0xfeffffff, RZ, 0xc0, !PT ;  /* 0xfeffffff02027812 */ /* 0x000fc400078ec0ff */
[----:B------:R-:W-:Y:S02]  /*95170*/  ISETP.LT.AND P0, PT, R15, UR34, !P0 ;  /* 0x000000220f007c0c */ /* 0x000fe4000c701270 */
        /* <DEDUP_REMOVED lines=11> */
[----:B------:R-:W1:Y:S07]  /*95230*/  LDCU UR49, c[0x0][0x398] ;  /* 0x00007300ff3177ac */ /* 0x000e6e0008000800 */
[----:B------:R-:W-:Y:S01]  /*95240*/  @P3 LOP3.LUT R2, R2, 0x200000, RZ, 0xfc, !PT ;  /* 0x0020000002023812 */ /* 0x000fe200078efcff */
[----:B------:R-:W1:Y:S01]  /*95250*/  LDCU.64 UR6, c[0x0][0x398] ;  /* 0x00007300ff0677ac */ /* 0x000e620008000a00 */
[----:B------:R-:W1:Y:S02]  /*95260*/  LDCU.64 UR8, c[0x0][0x398] ;  /* 0x00007300ff0877ac */ /* 0x000e640008000a00 */
[----:B------:R-:W-:-:S02]  /*95270*/  LOP3.LUT R2, R2, 0xffefffff, RZ, 0xc0, !PT ;  /* 0xffefffff02027812 */ /* 0x000fc400078ec0ff */
[----:B0-----:R-:W-:Y:S02]  /*95280*/  ISETP.LT.AND P0, PT, R15, UR14, !P0 ;  /* 0x0000000e0f007c0c */ /* 0x001fe4000c701270 */
[----:B------:R-:W-:-:S04]  /*95290*/  @P2 LOP3.LUT R2, R2, 0x100000, RZ, 0xfc, !PT ;  /* 0x0010000002022812 */ /* 0x000fc800078efcff */
[----:B------:R-:W-:-:S04]  /*952a0*/  LOP3.LUT R2, R2, 0xfff7ffff, RZ, 0xc0, !PT ;  /* 0xfff7ffff02027812 */ /* 0x000fc800078ec0ff */
[----:B------:R-:W-:-:S04]  /*952b0*/  @P1 LOP3.LUT R2, R2, 0x80000, RZ, 0xfc, !PT ;  /* 0x0008000002021812 */ /* 0x000fc800078efcff */
[----:B------:R-:W-:-:S04]  /*952c0*/  LOP3.LUT R2, R2, 0xfffbffff, RZ, 0xc0, !PT ;  /* 0xfffbffff02027812 */ /* 0x000fc800078ec0ff */
[----:B------:R-:W-:Y:S02]  /*952d0*/  @P0 LOP3.LUT R2, R2, 0x40000, RZ, 0xfc, !PT ;  /* 0x0004000002020812 */ /* 0x000fe400078efcff */
[----:B------:R-:W-:-:S04]  /*952e0*/  ISETP.GE.AND P0, PT, R17, UR31, PT ;  /* 0x0000001f11007c0c */ /* 0x000fc8000bf06270 */
[----:B------:R-:W-:Y:S02]  /*952f0*/  ISETP.LT.AND P3, PT, R12, UR63, !P0 ;  /* 0x0000003f0c007c0c */ /* 0x000fe4000c761270 */
[----:B------:R-:W-:Y:S02]  /*95300*/  ISETP.LT.AND P2, PT, R13, UR62, !P0 ;  /* 0x0000003e0d007c0c */ /* 0x000fe4000c741270 */
[----:B------:R-:W-:Y:S02]  /*95310*/  LOP3.LUT R2, R2, 0xfffdffff, RZ, 0xc0, !PT ;  /* 0xfffdffff02027812 */ /* 0x000fe400078ec0ff */
[----:B------:R-:W-:Y:S01]  /*95320*/  ISETP.LT.AND P1, PT, R11, UR16, !P0 ;  /* 0x000000100b007c0c */ /* 0x000fe2000c721270 */
[----:B------:R-:W-:Y:S01]  /*95330*/  VIADD R17, R16, 0x8f ;  /* 0x0000008f10117836 */ /* 0x000fe20000000000 */
[----:B------:R-:W0:Y:S01]  /*95340*/  LDCU UR62, c[0x0][0x398] ;  /* 0x00007300ff3e77ac */ /* 0x000e220008000800 */
[----:B------:R-:W0:Y:S04]  /*95350*/  LDCU UR63, c[0x0][0x398] ;  /* 0x00007300ff3f77ac */ /* 0x000e280008000800 */
[----:B------:R-:W-:Y:S01]  /*95360*/  @P3 LOP3.LUT R2, R2, 0x20000, RZ, 0xfc, !PT ;  /* 0x0002000002023812 */ /* 0x000fe200078efcff */
[----:B------:R-:W0:Y:S03]  /*95370*/  LDCU.64 UR16, c[0x0][0x398] ;  /* 0x00007300ff1077ac */ /* 0x000e260008000a00 */
[----:B------:R-:W-:-:S02]  /*95380*/  LOP3.LUT R2, R2, 0xfffeffff, RZ, 0xc0, !PT ;  /* 0xfffeffff02027812 */ /* 0x000fc400078ec0ff */
[----:B-1----:R-:W-:Y:S01]  /*95390*/  ISETP.LT.AND P0, PT, R15, UR6, !P0 ;  /* 0x000000060f007c0c */ /* 0x002fe2000c701270 */
[----:B------:R-:W1:Y:S01]  /*953a0*/  LDCU UR6, c[0x0][0x398] ;  /* 0x00007300ff0677ac */ /* 0x000e620008000800 */
        /* <DEDUP_REMOVED lines=11> */
[----:B------:R-:W0:Y:S01]  /*95460*/  LDCU.64 UR28, c[0x0][0x398] ;  /* 0x00007300ff1c77ac */ /* 0x000e220008000a00 */
[----:B------:R-:W0:Y:S06]  /*95470*/  LDCU UR66, c[0x0][0x398] ;  /* 0x00007300ff4277ac */ /* 0x000e2c0008000800 */
[----:B------:R-:W-:Y:S01]  /*95480*/  @P3 LOP3.LUT R2, R2, 0x2000, RZ, 0xfc, !PT ;  /* 0x0000200002023812 */ /* 0x000fe200078efcff */
[----:B------:R-:W0:Y:S01]  /*95490*/  LDCU UR65, c[0x0][0x398] ;  /* 0x00007300ff4177ac */ /* 0x000e220008000800 */
[----:B------:R-:W0:Y:S02]  /*954a0*/  LDCU UR64, c[0x0][0x398] ;  /* 0x00007300ff4077ac */ /* 0x000e240008000800 */
[----:B------:R-:W-:-:S02]  /*954b0*/  LOP3.LUT R2, R2, 0xffffefff, RZ, 0xc0, !PT ;  /* 0xffffefff02027812 */ /* 0x000fc400078ec0ff */
[----:B------:R-:W-:Y:S01]  /*954c0*/  ISETP.LT.AND P0, PT, R15, UR8, !P0 ;  /* 0x000000080f007c0c */ /* 0x000fe2000c701270 */
[----:B------:R-:W0:Y:S01]  /*954d0*/  LDCU UR8, c[0x0][0x398] ;  /* 0x00007300ff0877ac */ /* 0x000e220008000800 */
        /* <DEDUP_REMOVED lines=11> */
[----:B------:R-:W1:Y:S01]  /*95590*/  LDCU.64 UR34, c[0x0][0x398] ;  /* 0x00007300ff2277ac */ /* 0x000e620008000a00 */
[----:B------:R-:W1:Y:S06]  /*955a0*/  LDCU UR4, c[0x0][0x398] ;  /* 0x00007300ff0477ac */ /* 0x000e6c0008000800 */
        /* <DEDUP_REMOVED lines=28> */
[----:B------:R-:W-:Y:S01]  /*95770*/  ISETP.GE.AND P0, PT, R17, UR7, PT ;  /* 0x0000000711007c0c */ /* 0x000fe2000bf06270 */
[----:B------:R-:W-:Y:S01]  /*95780*/  VIADD R17, R16, 0x8b ;  /* 0x0000008b10117836 */ /* 0x000fe20000000000 */
[----:B------:R-:W0:Y:S02]  /*95790*/  LDCU UR7, c[0x0][0x398] ;  /* 0x00007300ff0777ac */ /* 0x000e240008000800 */
[----:B------:R-:W-:Y:S02]  /*957a0*/  ISETP.LT.AND P1, PT, R11, UR21, !P0 ;  /* 0x000000150b007c0c */ /* 0x000fe4000c721270 */
[----:B------:R-:W-:Y:S02]  /*957b0*/  ISETP.LT.AND P3, PT, R12, UR20, !P0 ;  /* 0x000000140c007c0c */ /* 0x000fe4000c761270 */
[----:B------:R-:W-:-:S02]  /*957c0*/  ISETP.LT.AND P2, PT, R13, UR23, !P0 ;  /* 0x000000170d007c0c */ /* 0x000fc4000c741270 */
[----:B------:R-:W-:Y:S02]  /*957d0*/  ISETP.LT.AND P0, PT, R15, UR12, !P0 ;  /* 0x0000000c0f007c0c */ /* 0x000fe4000c701270 */
[----:B------:R-:W-:Y:S01]  /*957e0*/  LOP3.LUT R2, R2, 0xfffffffd, RZ, 0xc0, !PT ;  /* 0xfffffffd02027812 */ /* 0x000fe200078ec0ff */
[----:B------:R-:W0:Y:S01]  /*957f0*/  LDCU.64 UR20, c[0x0][0x398] ;  /* 0x00007300ff1477ac */ /* 0x000e220008000a00 */
[----:B------:R-:W0:Y:S03]  /*95800*/  LDCU UR12, c[0x0][0x398] ;  /* 0x00007300ff0c77ac */ /* 0x000e260008000800 */
[----:B------:R-:W-:-:S04]  /*95810*/  @P1 LOP3.LUT R3, R3, 0x80000000, RZ, 0xfc, !PT ;  /* 0x8000000003031812 */ /* 0x000fc800078efcff */
[----:B------:R-:W-:-:S04]  /*95820*/  LOP3.LUT R3, R3, 0xbfffffff, RZ, 0xc0, !PT ;  /* 0xbfffffff03037812 */ /* 0x000fc800078ec0ff */
[----:B------:R-:W-:Y:S02]  /*95830*/  @P0 LOP3.LUT R3, R3, 0x40000000, RZ, 0xfc, !PT ;  /* 0x4000000003030812 */ /* 0x000fe400078efcff */
[----:B------:R-:W-:Y:S02]  /*95840*/  ISETP.GE.AND P0, PT, R17, UR9, PT ;  /* 0x0000000911007c0c */ /* 0x000fe4000bf06270 */
[----:B------:R-:W-:Y:S02]  /*95850*/  @P3 LOP3.LUT R2, R2, 0x2, RZ, 0xfc, !PT ;  /* 0x0000000202023812 */ /* 0x000fe400078efcff */
[----:B------:R-:W-:Y:S02]  /*95860*/  LOP3.LUT R3, R3, 0xdfffffff, RZ, 0xc0, !PT ;  /* 0xdfffffff03037812 */ /* 0x000fe400078ec0ff */
[----:B------:R-:W-:Y:S02]  /*95870*/  ISETP.LT.AND P3, PT, R12, UR22, !P0 ;  /* 0x000000160c007c0c */ /* 0x000fe4000c761270 */
[----:B------:R-:W-:-:S02]  /*95880*/  LOP3.LUT R2, R2, 0xfffffffe, RZ, 0xc0, !PT ;  /* 0xfffffffe02027812 */ /* 0x000fc400078ec0ff */
[----:B------:R-:W-:Y:S01]  /*95890*/  ISETP.LT.AND P1, PT, R11, UR26, !P0 ;  /* 0x0000001a0b007c0c */ /* 0x000fe2000c721270 */
[----:B------:R-:W-:Y:S01]  /*958a0*/  VIADD R17, R16, 0x8a ;  /* 0x0000008a10117836 */ /* 0x000fe20000000000 */
[----:B------:R-:W1:Y:S01]  /*958b0*/  LDCU.64 UR22, c[0x0][0x398] ;  /* 0x00007300ff1677ac */ /* 0x000e620008000a00 */
[----:B------:R-:W-:Y:S02]  /*958c0*/  @P2 LOP3.LUT R2, R2, 0x1, RZ, 0xfc, !PT ;  /* 0x0000000102022812 */ /* 0x000fe400078efcff */
[----:B------:R-:W-:Y:S01]  /*958d0*/  ISETP.LT.AND P2, PT, R13, UR25, !P0 ;  /* 0x000000190d007c0c */ /* 0x000fe2000c741270 */
[----:B------:R-:W1:Y:S03]  /*958e0*/  LDCU UR9, c[0x0][0x398] ;  /* 0x00007300ff0977ac */ /* 0x000e660008000800 */
[----:B------:R-:W-:Y:S01]  /*958f0*/  @P3 LOP3.LUT R3, R3, 0x20000000, RZ, 0xfc, !PT ;  /* 0x2000000003033812 */ /* 0x000fe200078efcff */
[----:B------:R-:W1:Y:S03]  /*95900*/  LDCU.64 UR26, c[0x0][0x398] ;  /* 0x00007300ff1a77ac */ /* 0x000e660008000a00 */
[----:B------:R-:W-:-:S02]  /*95910*/  LOP3.LUT R3, R3, 0xefffffff, RZ, 0xc0, !PT ;  /* 0xefffffff03037812 */ /* 0x000fc400078ec0ff */
[----:B0-----:R-:W-:-:S03]  /*95920*/  ISETP.LT.AND P0, PT, R15, UR14, !P0 ;  /* 0x0000000e0f007c0c */ /* 0x001fc6000c701270 */
        /* <DEDUP_REMOVED lines=12> */
[----:B------:R-:W0:Y:S06]  /*959f0*/  LDCU.64 UR24, c[0x0][0x398] ;  /* 0x00007300ff1877ac */ /* 0x000e2c0008000a00 */
[----:B------:R-:W-:Y:S01]  /*95a00*/  @P3 LOP3.LUT R3, R3, 0x2000000, RZ, 0xfc, !PT ;  /* 0x0200000003033812 */ /* 0x000fe200078efcff */
[----:B------:R-:W0:Y:S01]  /*95a10*/  LDCU UR47, c[0x0][0x398] ;  /* 0x00007300ff2f77ac */ /* 0x000e220008000800 */
[----:B---3--:R-:W-:Y:S01]  /*95a20*/  LOP3.LUT R7, R7, 0x7fffffff, RZ, 0xc0, !PT ;  /* 0x7fffffff07077812 */ /* 0x008fe200078ec0ff */
[----:B------:R-:W3:Y:S01]  /*95a30*/  LDCU UR33, c[0x0][0x398] ;  /* 0x00007300ff2177ac */ /* 0x000ee20008000800 */
        /* <DEDUP_REMOVED lines=14> */
[----:B------:R-:W1:Y:S01]  /*95b20*/  LDCU UR45, c[0x0][0x398] ;  /* 0x00007300ff2d77ac */ /* 0x000e620008000800 */
[----:B------:R-:W1:Y:S06]  /*95b30*/  LDCU UR11, c[0x0][0x398] ;  /* 0x00007300ff0b77ac */ /* 0x000e6c0008000800 */
[----:B------:R-:W-:Y:S01]  /*95b40*/  @P3 LOP3.LUT R3, R3, 0x200000, RZ, 0xfc, !PT ;  /* 0x0020000003033812 */ /* 0x000fe200078efcff */
[----:B------:R-:W1:Y:S01]  /*95b50*/  LDCU UR52, c[0x0][0x398] ;  /* 0x00007300ff3477ac */ /* 0x000e620008000800 */
[----:B------:R-:W1:Y:S02]  /*95b60*/  LDCU UR50, c[0x0][0x398] ;  /* 0x00007300ff3277ac */ /* 0x000e640008000800 */
[----:B------:R-:W-:-:S02]  /*95b70*/  LOP3.LUT R3, R3, 0xffefffff, RZ, 0xc0, !PT ;  /* 0xffefffff03037812 */ /* 0x000fc400078ec0ff */
[----:B0-----:R-:W-:Y:S01]  /*95b80*/  ISETP.LT.AND P0, PT, R15, UR16, !P0 ;  /* 0x000000100f007c0c */ /* 0x001fe2000c701270 */
        /* <DEDUP_REMOVED lines=12> */
[----:B------:R-:W0:Y:S01]  /*95c50*/  LDCU UR51, c[0x0][0x398] ;  /* 0x00007300ff3377ac */ /* 0x000e220008000800 */
        /* <DEDUP_REMOVED lines=38> */
[----:B------:R-:W-:-:S02]  /*95ec0*/  LOP3.LUT R9, R25, 0xffff, RZ, 0xc0, !PT ;  /* 0x0000ffff19097812 */ /* 0x000fc400078ec0ff */
[----:B------:R-:W-:Y:S02]  /*95ed0*/  LOP3.LUT R22, R22, 0xffff, RZ, 0xc0, !PT ;  /* 0x0000ffff16167812 */ /* 0x000fe400078ec0ff */
[----:B------:R-:W-:Y:S01]  /*95ee0*/  LOP3.LUT R18, R18, 0xffff, RZ, 0xc0, !PT ;  /* 0x0000ffff12127812 */ /* 0x000fe200078ec0ff */
[----:B------:R-:W1:Y:S01]  /*95ef0*/  LDCU UR56, c[0x0][0x398] ;  /* 0x00007300ff3877ac */ /* 0x000e620008000800 */
[----:B------:R-:W-:Y:S01]  /*95f00*/  @P3 LOP3.LUT R3, R3, 0x200, RZ, 0xfc, !PT ;  /* 0x0000020003033812 */ /* 0x000fe200078efcff */
[----:B------:R-:W1:Y:S01]  /*95f10*/  LDCU UR59, c[0x0][0x398] ;  /* 0x00007300ff3b77ac */ /* 0x000e620008000800 */
[----:B------:R-:W1:Y:S02]  /*95f20*/  LDCU UR60, c[0x0][0x398] ;  /* 0x00007300ff3c77ac */ /* 0x000e640008000800 */
[----:B------:R-:W-:Y:S02]  /*95f30*/  LOP3.LUT R3, R3, 0xfffffeff, RZ, 0xc0, !PT ;  /* 0xfffffeff03037812 */ /* 0x000fe400078ec0ff */
        /* <DEDUP_REMOVED lines=34> */
[----:B------:R-:W0:Y:S01]  /*96160*/  LDCU UR73, c[0x0][0x398] ;  /* 0x00007300ff4977ac */ /* 0x000e220008000800 */
[----:B------:R-:W0:Y:S01]  /*96170*/  LDCU UR77, c[0x0][0x398] ;  /* 0x00007300ff4d77ac */ /* 0x000e220008000800 */
[----:B------:R-:W0:Y:S01]  /*96180*/  LDCU UR24, c[0x0][0x398] ;  /* 0x00007300ff1877ac */ /* 0x000e220008000800 */
[----:B------:R-:W-:Y:S01]  /*96190*/  STL [R1+0x33c], R9 ;  /* 0x00033c0901007387 */ /* 0x000fe20000100800 */
[----:B------:R-:W-:Y:S02]  /*961a0*/  LOP3.LUT R23, R23, 0xffff, RZ, 0xc0, !PT ;  /* 0x0000ffff17177812 */ /* 0x000fe400078ec0ff */
[----:B------:R-:W-:Y:S02]  /*961b0*/  LOP3.LUT R19, R19, 0xffff, RZ, 0xc0, !PT ;  /* 0x0000ffff13137812 */ /* 0x000fe400078ec0ff */
[----:B--2---:R-:W-:-:S02]  /*961c0*/  LOP3.LUT R8, R8, 0x7fffffff, RZ, 0xc0, !PT ;  /* 0x7fffffff08087812 */ /* 0x004fc400078ec0ff */
[----:B------:R-:W-:Y:S02]  /*961d0*/  LOP3.LUT R21, R21, 0xffff, RZ, 0xc0, !PT ;  /* 0x0000ffff15157812 */ /* 0x000fe400078ec0ff */
[----:B------:R-:W-:Y:S02]  /*961e0*/  @P1 LOP3.LUT R4, R4, 0x80000000, RZ, 0xfc, !PT ;  /* 0x8000000004041812 */ /* 0x000fe400078efcff */
[----:B------:R-:W-:Y:S02]  /*961f0*/  LOP3.LUT R10, R10, 0xffff, RZ, 0xc0, !PT ;  /* 0x0000ffff0a0a7812 */ /* 0x000fe400078ec0ff */
[----:B------:R-:W-:Y:S02]  /*96200*/  LOP3.LUT R14, R14, 0xffff, RZ, 0xc0, !PT ;  /* 0x0000ffff0e0e7812 */ /* 0x000fe400078ec0ff */
[----:B------:R-:W-:Y:S02]  /*96210*/  LOP3.LUT R20, R20, 0xffff, RZ, 0xc0, !PT ;  /* 0x0000ffff14147812 */ /* 0x000fe400078ec0ff */
[----:B------:R-:W-:Y:S01]  /*96220*/  LOP3.LUT R4, R4, 0xbfffffff, RZ, 0xc0, !PT ;  /* 0xbfffffff04047812 */ /* 0x000fe200078ec0ff */
[----:B------:R-:W2:Y:S03]  /*96230*/  LDCU UR72, c[0x0][0x398] ;  /* 0x00007300ff4877ac */ /* 0x000ea60008000800 */
[----:B------:R-:W-:-:S02]  /*96240*/  @P0 LOP3.LUT R4, R4, 0x40000000, RZ, 0xfc, !PT ;  /* 0x4000000004040812 */ /* 0x000fc400078efcff */
[----:B------:R-:W-:Y:S02]  /*96250*/  ISETP.GE.AND P0, PT, R17, UR23, PT ;  /* 0x0000001711007c0c */ /* 0x000fe4000bf06270 */
[----:B------:R-:W-:Y:S02]  /*96260*/  @P3 LOP3.LUT R3, R3, 0x2, RZ, 0xfc, !PT ;  /* 0x0000000203033812 */ /* 0x000fe400078efcff */
[----:B------:R-:W-:Y:S02]  /*96270*/  LOP3.LUT R4, R4, 0xdfffffff, RZ, 0xc0, !PT ;  /* 0xdfffffff04047812 */ /* 0x000fe400078ec0ff */
[----:B------:R-:W-:Y:S02]  /*96280*/  ISETP.LT.AND P3, PT, R12, UR39, !P0 ;  /* 0x000000270c007c0c */ /* 0x000fe4000c761270 */
[----:B------:R-:W-:Y:S02]  /*96290*/  LOP3.LUT R3, R3, 0xfffffffe, RZ, 0xc0, !PT ;  /* 0xfffffffe03037812 */ /* 0x000fe400078ec0ff */
[----:B------:R-:W-:Y:S01]  /*962a0*/  ISETP.LT.AND P1, PT, R11, UR37, !P0 ;  /* 0x000000250b007c0c */ /* 0x000fe2000c721270 */
[----:B------:R-:W0:Y:S01]  /*962b0*/  LDCU UR39, c[0x0][0x398] ;  /* 0x00007300ff2777ac */ /* 0x000e220008000800 */
[----:B------:R-:W0:Y:S01]  /*962c0*/  LDCU UR37, c[0x0][0x398] ;  /* 0x00007300ff2577ac */ /* 0x000e220008000800 */
[----:B------:R-:W-:-:S02]  /*962d0*/  @P2 LOP3.LUT R3, R3, 0x1, RZ, 0xfc, !PT ;  /* 0x0000000103032812 */ /* 0x000fc400078efcff */
[----:B------:R-:W-:Y:S01]  /*962e0*/  ISETP.LT.AND P2, PT, R13, UR30, !P0 ;  /* 0x0000001e0d007c0c */ /* 0x000fe2000c741270 */
[----:B------:R-:W-:Y:S01]  /*962f0*/  VIADD R17, R16, 0x82 ;  /* 0x0000008210117836 */ /* 0x000fe20000000000 */
[----:B------:R-:W0:Y:S02]  /*96300*/  LDCU UR23, c[0x0][0x398] ;  /* 0x00007300ff1777ac */ /* 0x000e240008000800 */
[----:B------:R-:W-:Y:S01]  /*96310*/  @P3 LOP3.LUT R4, R4, 0x20000000, RZ, 0xfc, !PT ;  /* 0x2000000004043812 */ /* 0x000fe200078efcff */
[----:B------:R-:W0:Y:S03]  /*96320*/  LDCU.64 UR30, c[0x0][0x398] ;  /* 0x00007300ff1e77ac */ /* 0x000e260008000a00 */
[----:B------:R-:W-:Y:S02]  /*96330*/  LOP3.LUT R4, R4, 0xefffffff, RZ, 0xc0, !PT ;  /* 0xefffffff04047812 */ /* 0x000fe400078ec0ff */
[----:B------:R-:W-:Y:S01]  /*96340*/  ISETP.LT.AND P0, PT, R15, UR26, !P0 ;  /* 0x0000001a0f007c0c */ /* 0x000fe2000c701270 */
[----:B------:R-:W0:Y:S02]  /*96350*/  LDCU UR26, c[0x0][0x398] ;  /* 0x00007300ff1a77ac */ /* 0x000e240008000800 */
[----:B------:R-:W-:-:S04]  /*96360*/  @P2 LOP3.LUT R4, R4, 0x10000000, RZ, 0xfc, !PT ;  /* 0x1000000004042812 */ /* 0x000fc800078efcff */
[----:B------:R-:W-:-:S04]  /*96370*/  LOP3.LUT R4, R4, 0xf7ffffff, RZ, 0xc0, !PT ;  /* 0xf7ffffff04047812 */ /* 0x000fc800078ec0ff */
[----:B------:R-:W-:-:S04]  /*96380*/  @P1 LOP3.LUT R4, R4, 0x8000000, RZ, 0xfc, !PT ;  /* 0x0800000004041812 */ /* 0x000fc800078efcff */
[----:B------:R-:W-:-:S04]  /*96390*/  LOP3.LUT R4, R4, 0xfbffffff, RZ, 0xc0, !PT ;  /* 0xfbffffff04047812 */ /* 0x000fc800078ec0ff */
[----:B------:R-:W-:Y:S02]  /*963a0*/  @P0 LOP3.LUT R4, R4, 0x4000000, RZ, 0xfc, !PT ;  /* 0x0400000004040812 */ /* 0x000fe400078efcff */
[----:B------:R-:W-:Y:S02]  /*963b0*/  ISETP.GE.AND P0, PT, R17, UR15, PT ;  /* 0x0000000f11007c0c */ /* 0x000fe4000bf06270 */
[----:B------:R-:W-:Y:S02]  /*963c0*/  LOP3.LUT R4, R4, 0xfdffffff, RZ, 0xc0, !PT ;  /* 0xfdffffff04047812 */ /* 0x000fe400078ec0ff */
[----:B0-----:R-:W-:Y:S02]  /*963d0*/  ISETP.LT.AND P3, PT, R12, UR39, !P0 ;  /* 0x000000270c007c0c */ /* 0x001fe4000c761270 */
[----:B------:R-:W-:Y:S02]  /*963e0*/  ISETP.LT.AND P2, PT, R13, UR37, !P0 ;  /* 0x000000250d007c0c */ /* 0x000fe4000c741270 */
[----:B------:R-:W-:Y:S01]  /*963f0*/  ISETP.LT.AND P1, PT, R11, UR36, !P0 ;  /* 0x000000240b007c0c */ /* 0x000fe2000c721270 */
[----:B------:R-:W0:Y:S01]  /*96400*/  LDCU UR39, c[0x0][0x398] ;  /* 0x00007300ff2777ac */ /* 0x000e220008000800 */
[----:B------:R-:W-:Y:S01]  /*96410*/  VIADD R17, R16, 0x81 ;  /* 0x0000008110117836 */ /* 0x000fe20000000000 */
[----:B------:R-:W0:Y:S06]  /*96420*/  LDCU UR15, c[0x0][0x398] ;  /* 0x00007300ff0f77ac */ /* 0x000e2c0008000800 */
[----:B------:R-:W-:Y:S01]  /*96430*/  @P3 LOP3.LUT R4, R4, 0x2000000, RZ, 0xfc, !PT ;  /* 0x0200000004043812 */ /* 0x000fe200078efcff */
[----:B------:R-:W0:Y:S03]  /*96440*/  LDCU UR37, c[0x0][0x398] ;  /* 0x00007300ff2577ac */ /* 0x000e260008000800 */
        /* <DEDUP_REMOVED lines=10> */
[----:B----4-:R-:W-:Y:S02]  /*964f0*/  ISETP.LT.AND P3, PT, R12, UR41, !P0 ;  /* 0x000000290c007c0c */ /* 0x010fe4000c761270 */
[----:B0-----:R-:W-:Y:S02]  /*96500*/  ISETP.LT.AND P2, PT, R13, UR39, !P0 ;  /* 0x000000270d007c0c */ /* 0x001fe4000c741270 */
[----:B------:R-:W-:Y:S01]  /*96510*/  ISETP.LT.AND P1, PT, R11, UR37, !P0 ;  /* 0x000000250b007c0c */ /* 0x000fe2000c721270 */
[----:B------:R-:W0:Y:S01]  /*96520*/  LDCU UR41, c[0x0][0x398] ;  /* 0x00007300ff2977ac */ /* 0x000e220008000800 */
[----:B------:R-:W-:Y:S01]  /*96530*/  VIADD R17, R16, 0x80 ;  /* 0x0000008010117836 */ /* 0x000fe20000000000 */
[----:B------:R-:W4:Y:S06]  /*96540*/  LDCU UR29, c[0x0][0x398] ;  /* 0x00007300ff1d77ac */ /* 0x000f2c0008000800 */
[----:B------:R-:W-:Y:S01]  /*96550*/  @P3 LOP3.LUT R4, R4, 0x200000, RZ, 0xfc, !PT ;  /* 0x0020000004043812 */ /* 0x000fe200078efcff */
[----:B------:R-:W0:Y:S01]  /*96560*/  LDCU UR39, c[0x0][0x398] ;  /* 0x00007300ff2777ac */ /* 0x000e220008000800 */
[----:B------:R-:W0:Y:S02]  /*96570*/  LDCU.64 UR36, c[0x0][0x398] ;  /* 0x00007300ff2477ac */ /* 0x000e240008000a00 */
        /* <DEDUP_REMOVED lines=27> */
[----:B0-----:R-:W-:Y:S02]  /*96730*/  ISETP.LT.AND P2, PT, R13, UR41, !P0 ;  /* 0x000000290d007c0c */ /* 0x001fe4000c741270 */
        /* <DEDUP_REMOVED lines=18> */
[----:B------:R-:W-:Y:S01]  /*96860*/  VIADD R17, R16, 0x7d ;  /* 0x0000007d10117836 */ /* 0x000fe20000000000 */
[----:B------:R-:W0:Y:S01]  /*96870*/  LDCU UR47, c[0x0][0x398] ;  /* 0x00007300ff2f77ac */ /* 0x000e220008000800 */
        /* <DEDUP_REMOVED lines=10> */
[----:B------:R-:W-:Y:S01]  /*96920*/  ISETP.GE.AND P0, PT, R17, UR35, PT ;  /* 0x0000002311007c0c */ /* 0x000fe2000bf06270 */
[----:B------:R-:W1:Y:S03]  /*96930*/  LDCU.64 UR34, c[0x0][0x398] ;  /* 0x00007300ff2277ac */ /* 0x000e660008000a00 */
[----:B------:R-:W-:Y:S02]  /*96940*/  ISETP.LT.AND P3, PT, R12, UR52, !P0 ;  /* 0x000000340c007c0c */ /* 0x000fe4000c761270 */
[----:B------:R-:W-:Y:S02]  /*96950*/  ISETP.LT.AND P2, PT, R13, UR45, !P0 ;  /* 0x0000002d0d007c0c */ /* 0x000fe4000c741270 */
[----:B------:R-:W-:-:S02]  /*96960*/  LOP3.LUT R4, R4, 0xffffffdf, RZ, 0xc0, !PT ;  /* 0xffffffdf04047812 */ /* 0x000fc400078ec0ff */
[----:B0-----:R-:W-:Y:S01]  /*96970*/  ISETP.LT.AND P1, PT, R11, UR47, !P0 ;  /* 0x0000002f0b007c0c */ /* 0x001fe2000c721270 */
[----:B------:R-:W0:Y:S01]  /*96980*/  LDCU UR52, c[0x0][0x398] ;  /* 0x00007300ff3477ac */ /* 0x000e220008000800 */
[----:B------:R-:W-:Y:S01]  /*96990*/  VIADD R17, R16, 0x7c ;  /* 0x0000007c10117836 */ /* 0x000fe20000000000 */
[----:B------:R-:W0:Y:S04]  /*969a0*/  LDCU UR45, c[0x0][0x398] ;  /* 0x00007300ff2d77ac */ /* 0x000e280008000800 */
[----:B------:R-:W-:Y:S01]  /*969b0*/  @P3 LOP3.LUT R4, R4, 0x20, RZ, 0xfc, !PT ;  /* 0x0000002004043812 */ /* 0x000fe200078efcff */
[----:B------:R-:W0:Y:S03]  /*969c0*/  LDCU UR47, c[0x0][0x398] ;  /* 0x00007300ff2f77ac */ /* 0x000e260008000800 */
        /* <DEDUP_REMOVED lines=8> */
[----:B------:R-:W-:Y:S01]  /*96a50*/  VIADD R17, R16, 0x7b ;  /* 0x0000007b10117836 */ /* 0x000fe20000000000 */
[----:B------:R-:W2:Y:S02]  /*96a60*/  LDCU.64 UR36, c[0x0][0x398] ;  /* 0x00007300ff2477ac */ /* 0x000ea40008000a00 */
[----:B0-----:R-:W-:Y:S02]  /*96a70*/  ISETP.LT.AND P1, PT, R11, UR52, !P0 ;  /* 0x000000340b007c0c */ /* 0x001fe4000c721270 */
[----:B------:R-:W-:Y:S02]  /*96a80*/  ISETP.LT.AND P3, PT, R12, UR54, !P0 ;  /* 0x000000360c007c0c */ /* 0x000fe4000c761270 */
[----:B------:R-:W-:-:S02]  /*96a90*/  ISETP.LT.AND P2, PT, R13, UR51, !P0 ;  /* 0x000000330d007c0c */ /* 0x000fc4000c741270 */
[----:B-1----:R-:W-:Y:S02]  /*96aa0*/  ISETP.LT.AND P0, PT, R15, UR34, !P0 ;  /* 0x000000220f007c0c */ /* 0x002fe4000c701270 */
[----:B------:R-:W-:Y:S01]  /*96ab0*/  LOP3.LUT R4, R4, 0xfffffffd, RZ, 0xc0, !PT ;  /* 0xfffffffd04047812 */ /* 0x000fe200078ec0ff */
[----:B------:R-:W0:Y:S01]  /*96ac0*/  LDCU UR54, c[0x0][0x398] ;  /* 0x00007300ff3677ac */ /* 0x000e220008000800 */
[----:B------:R-:W1:Y:S01]  /*96ad0*/  LDCU UR52, c[0x0][0x398] ;  /* 0x00007300ff3477ac */ /* 0x000e620008000800 */
[----:B------:R-:W0:Y:S02]  /*96ae0*/  LDCU UR51, c[0x0][0x398] ;  /* 0x00007300ff3377ac */ /* 0x000e240008000800 */
        /* <DEDUP_REMOVED lines=8> */
[----:B0-----:R-:W-:Y:S01]  /*96b70*/  ISETP.LT.AND P1, PT, R11, UR54, !P0 ;  /* 0x000000360b007c0c */ /* 0x001fe2000c721270 */
[----:B------:R-:W-:Y:S01]  /*96b80*/  VIADD R17, R16, 0x7a ;  /* 0x0000007a10117836 */ /* 0x000fe20000000000 */
[----:B------:R-:W0:Y:S01]  /*96b90*/  LDCU UR57, c[0x0][0x398] ;  /* 0x00007300ff3977ac */ /* 0x000e220008000800 */
[----:B------:R-:W-:Y:S02]  /*96ba0*/  @P2 LOP3.LUT R4, R4, 0x1, RZ, 0xfc, !PT ;  /* 0x0000000104042812 */ /* 0x000fe400078efcff */
[----:B------:R-:W-:Y:S01]  /*96bb0*/  ISETP.LT.AND P2, PT, R13, UR55, !P0 ;  /* 0x000000370d007c0c */ /* 0x000fe2000c741270 */
[----:B------:R-:W0:Y:S03]  /*96bc0*/  LDCU.64 UR38, c[0x0][0x398] ;  /* 0x00007300ff2677ac */ /* 0x000e260008000a00 */
[----:B------:R-:W-:Y:S01]  /*96bd0*/  @P3 LOP3.LUT R5, R5, 0x20000000, RZ, 0xfc, !PT ;  /* 0x2000000005053812 */ /* 0x000fe200078efcff */
[----:B------:R-:W0:Y:S01]  /*96be0*/  LDCU UR54, c[0x0][0x398] ;  /* 0x00007300ff3677ac */ /* 0x000e220008000800 */
[----:B------:R-:W0:Y:S02]  /*96bf0*/  LDCU UR55, c[0x0][0x398] ;  /* 0x00007300ff3777ac */ /* 0x000e240008000800 */
[----:B------:R-:W-:-:S02]  /*96c00*/  LOP3.LUT R5, R5, 0xefffffff, RZ, 0xc0, !PT ;  /* 0xefffffff05057812 */ /* 0x000fc400078ec0ff */
[----:B--2---:R-:W-:-:S03]  /*96c10*/  ISETP.LT.AND P0, PT, R15, UR36, !P0 ;  /* 0x000000240f007c0c */ /* 0x004fc6000c701270 */
        /* <DEDUP_REMOVED lines=9> */
[----:B0-----:R-:W-:Y:S01]  /*96cb0*/  ISETP.LT.AND P1, PT, R11, UR57, !P0 ;  /* 0x000000390b007c0c */ /* 0x001fe2000c721270 */
[----:B------:R-:W-:Y:S01]  /*96cc0*/  VIADD R17, R16, 0x79 ;  /* 0x0000007910117836 */ /* 0x000fe20000000000 */
[----:B------:R-:W0:Y:S01]  /*96cd0*/  LDCU.64 UR40, c[0x0][0x398] ;  /* 0x00007300ff2877ac */ /* 0x000e220008000a00 */
[----:B------:R2:W-:Y:S01]  /*96ce0*/  STL [R1+0x338], R22 ;  /* 0x0003381601007387 */ /* 0x0005e20000100800 */
[----:B------:R-:W0:Y:S05]  /*96cf0*/  LDCU UR59, c[0x0][0x398] ;  /* 0x00007300ff3b77ac */ /* 0x000e2a0008000800 */
        /* <DEDUP_REMOVED lines=17> */
[----:B------:R0:W-:Y:S01]  /*96e10*/  STL [R1+0x334], R18 ;  /* 0x0003341201007387 */ /* 0x0001e20000100800 */
[----:B--2---:R-:W-:Y:S01]  /*96e20*/  PRMT R22, R9, 0x3340, R22 ;  /* 0x0000334009167816 */ /* 0x004fe20000000016 */
[----:B------:R-:W2:Y:S04]  /*96e30*/  LDCU UR61, c[0x0][0x398] ;  /* 0x00007300ff3d77ac */ /* 0x000ea80008000800 */
[----:B------:R-:W-:Y:S01]  /*96e40*/  @P3 LOP3.LUT R5, R5, 0x200000, RZ, 0xfc, !PT ;  /* 0x0020000005053812 */ /* 0x000fe200078efcff */
[----:B------:R-:W1:Y:S01]  /*96e50*/  LDCU UR71, c[0x0][0x398] ;  /* 0x00007300ff4777ac */ /* 0x000e620008000800 */
[----:B------:R-:W1:Y:S02]  /*96e60*/  LDCU UR60, c[0x0][0x398] ;  /* 0x00007300ff3c77ac */ /* 0x000e640008000800 */
        /* <DEDUP_REMOVED lines=11> */
[----:B-1----:R-:W-:Y:S01]  /*96f20*/  ISETP.LT.AND P1, PT, R11, UR71, !P0 ;  /* 0x000000470b007c0c */ /* 0x002fe2000c721270 */
[----:B------:R-:W0:Y:S01]  /*96f30*/  LDCU UR73, c[0x0][0x398] ;  /* 0x00007300ff4977ac */ /* 0x000e220008000800 */
[----:B------:R-:W-:Y:S01]  /*96f40*/  VIADD R17, R16, 0x77 ;  /* 0x0000007710117836 */ /* 0x000fe20000000000 */
[----:B------:R-:W1:Y:S06]  /*96f50*/  LDCU.64 UR34, c[0x0][0x398] ;  /* 0x00007300ff2277ac */ /* 0x000e6c0008000a00 */
        /* <DEDUP_REMOVED lines=17> */
[----:B------:R-:W0:Y:S06]  /*97070*/  LDCU.64 UR36, c[0x0][0x398] ;  /* 0x00007300ff2477ac */ /* 0x000e2c0008000a00 */
[----:B------:R-:W-:Y:S01]  /*97080*/  @P3 LOP3.LUT R5, R5, 0x2000, RZ, 0xfc, !PT ;  /* 0x0000200005053812 */ /* 0x000fe200078efcff */
[----:B------:R-:W0:Y:S01]  /*97090*/  LDCU UR77, c[0x0][0x398] ;  /* 0x00007300ff4d77ac */ /* 0x000e220008000800 */
[----:B------:R-:W0:Y:S02]  /*970a0*/  LDCU UR71, c[0x0][0x398] ;  /* 0x00007300ff4777ac */ /* 0x000e240008000800 */
[----:B------:R-:W-:-:S02]  /*970b0*/  LOP3.LUT R5, R5, 0xffffefff, RZ, 0xc0, !PT ;  /* 0xffffefff05057812 */ /* 0x000fc400078ec0ff */
[----:B-1----:R-:W-:Y:S02]  /*970c0*/  ISETP.LT.AND P0, PT, R15, UR34, !P0 ;  /* 0x000000220f007c0c */ /* 0x002fe4000c701270 */
        /* <DEDUP_REMOVED lines=10> */
[----:B------:R-:W-:Y:S01]  /*97170*/  VIADD R17, R16, 0x75 ;  /* 0x0000007510117836 */ /* 0x000fe20000000000 */
[----:B------:R-:W0:Y:S01]  /*97180*/  LDCU.64 UR38, c[0x0][0x398] ;  /* 0x00007300ff2677ac */ /* 0x000e220008000a00 */
[----:B------:R-:W-:Y:S01]  /*97190*/  PRMT R18, R18, 0x3340, R1 ;  /* 0x0000334012127816 */ /* 0x000fe20000000001 */
[----:B------:R-:W1:Y:S05]  /*971a0*/  LDCU UR73, c[0x0][0x398] ;  /* 0x00007300ff4977ac */ /* 0x000e6a0008000800 */
[----:B------:R-:W-:Y:S01]  /*971b0*/  @P3 LOP3.LUT R5, R5, 0x200, RZ, 0xfc, !PT ;  /* 0x0000020005053812 */ /* 0x000fe200078efcff */
[----:B------:R-:W0:Y:S01]  /*971c0*/  LDCU UR71, c[0x0][0x398] ;  /* 0x00007300ff4777ac */ /* 0x000e220008000800 */
[----:B------:R-:W0:Y:S02]  /*971d0*/  LDCU UR77, c[0x0][0x398] ;  /* 0x00007300ff4d77ac */ /* 0x000e240008000800 */
[----:B------:R-:W-:-:S02]  /*971e0*/  LOP3.LUT R5, R5, 0xfffffeff, RZ, 0xc0, !PT ;  /* 0xfffffeff05057812 */ /* 0x000fc400078ec0ff */
[----:B------:R-:W-:Y:S02]  /*971f0*/  ISETP.LT.AND P0, PT, R15, UR36, !P0 ;  /* 0x000000240f007c0c */ /* 0x000fe4000c701270 */
[----:B------:R-:W-:Y:S01]  /*97200*/  PRMT R9, R22, 0x5410, R18 ;  /* 0x0000541016097816 */ /* 0x000fe20000000012 */
[----:B------:R-:W0:Y:S01]  /*97210*/  LDCU UR36, c[0x0][0x398] ;  /* 0x00007300ff2477ac */ /* 0x000e220008000800 */
[----:B------:R-:W-:-:S04]  /*97220*/  @P2 LOP3.LUT R5, R5, 0x100, RZ, 0xfc, !PT ;  /* 0x0000010005052812 */ /* 0x000fc800078efcff */
[----:B------:R-:W-:-:S04]  /*97230*/  LOP3.LUT R5, R5, 0xffffff7f, RZ, 0xc0, !PT ;  /* 0xffffff7f05057812 */ /* 0x000fc800078ec0ff */
[----:B------:R-:W-:-:S04]  /*97240*/  @P1 LOP3.LUT R5, R5, 0x80, RZ, 0xfc, !PT ;  /* 0x0000008005051812 */ /* 0x000fc800078efcff */
[----:B------:R-:W-:-:S04]  /*97250*/  LOP3.LUT R5, R5, 0xffffffbf, RZ, 0xc0, !PT ;  /* 0xffffffbf05057812 */ /* 0x000fc800078ec0ff */
[----:B------:R-:W-:Y:S02]  /*97260*/  @P0 LOP3.LUT R5, R5, 0x40, RZ, 0xfc, !PT ;  /* 0x0000004005050812 */ /* 0x000fe400078efcff */
[----:B------:R-:W-:Y:S01]  /*97270*/  ISETP.GE.AND P0, PT, R17, UR41, PT ;  /* 0x0000002911007c0c */ /* 0x000fe2000bf06270 */
[----:B------:R-:W1:Y:S03]  /*97280*/  LDCU.64 UR40, c[0x0][0x398] ;  /* 0x00007300ff2877ac */ /* 0x000e660008000a00 */
[----:B0-----:R-:W-:Y:S02]  /*97290*/  ISETP.LT.AND P3, PT, R12, UR71, !P0 ;  /* 0x000000470c007c0c */ /* 0x001fe4000c761270 */
[----:B------:R-:W-:Y:S02]  /*972a0*/  ISETP.LT.AND P2, PT, R13, UR76, !P0 ;  /* 0x0000004c0d007c0c */ /* 0x000fe4000c741270 */
[----:B------:R-:W-:-:S02]  /*972b0*/  LOP3.LUT R5, R5, 0xffffffdf, RZ, 0xc0, !PT ;  /* 0xffffffdf05057812 */ /* 0x000fc400078ec0ff */
[----:B------:R-:W-:Y:S01]  /*972c0*/  ISETP.LT.AND P1, PT, R11, UR75, !P0 ;  /* 0x0000004b0b007c0c */ /* 0x000fe2000c721270 */
[----:B------:R-:W0:Y:S01]  /*972d0*/  LDCU UR71, c[0x0][0x398] ;  /* 0x00007300ff4777ac */ /* 0x000e220008000800 */
[----:B------:R-:W-:Y:S01]  /*972e0*/  VIADD R17, R16, 0x74 ;  /* 0x0000007410117836 */ /* 0x000fe20000000000 */
[----:B------:R1:W-:Y:S01]  /*972f0*/  STL [R1+0x268], R9 ;  /* 0x0002680901007387 */ /* 0x0003e20000100800 */
[----:B------:R-:W-:Y:S02]  /*97300*/  PRMT R18, R19, 0x3340, R1 ;  /* 0x0000334013127816 */ /* 0x000fe40000000001 */
[----:B------:R-:W-:Y:S01]  /*97310*/  LOP3.LUT R22, R24, 0xffff, RZ, 0xc0, !PT ;  /* 0x0000ffff18167812 */ /* 0x000fe200078ec0ff */
[----:B------:R-:W0:Y:S01]  /*97320*/  LDCU UR76, c[0x0][0x398] ;  /* 0x00007300ff4c77ac */ /* 0x000e220008000800 */
[----:B------:R-:W-:Y:S01]  /*97330*/  @P3 LOP3.LUT R5, R5, 0x20, RZ, 0xfc, !PT ;  /* 0x0000002005053812 */ /* 0x000fe200078efcff */
[----:B------:R-:W0:Y:S03]  /*97340*/  LDCU UR75, c[0x0][0x398] ;  /* 0x00007300ff4b77ac */ /* 0x000e260008000800 */
[----:B------:R-:W-:-:S02]  /*97350*/  LOP3.LUT R5, R5, 0xffffffef, RZ, 0xc0, !PT ;  /* 0xffffffef05057812 */ /* 0x000fc400078ec0ff */
[----:B------:R-:W-:Y:S02]  /*97360*/  ISETP.LT.AND P0, PT, R15, UR38, !P0 ;  /* 0x000000260f007c0c */ /* 0x000fe4000c701270 */
[----:B-1----:R-:W-:Y:S01]  /*97370*/  LOP3.LUT R9, R27, 0xffff, RZ, 0xc0, !PT ;  /* 0x0000ffff1b097812 */ /* 0x002fe200078ec0ff */
        /* <DEDUP_REMOVED lines=8> */
[----:B------:R-:W1:Y:S02]  /*97400*/  LDCU.64 UR48, c[0x0][0x398] ;  /* 0x00007300ff3077ac */ /* 0x000e640008000a00 */
[----:B------:R-:W-:Y:S02]  /*97410*/  ISETP.LT.AND P1, PT, R11, UR69, !P0 ;  /* 0x000000450b007c0c */ /* 0x000fe4000c721270 */
[----:B0-----:R-:W-:Y:S02]  /*97420*/  ISETP.LT.AND P3, PT, R12, UR71, !P0 ;  /* 0x000000470c007c0c */ /* 0x001fe4000c761270 */
[----:B------:R-:W-:-:S02]  /*97430*/  ISETP.LT.AND P2, PT, R13, UR70, !P0 ;  /* 0x000000460d007c0c */ /* 0x000fc4000c741270 */
[----:B------:R-:W-:Y:S02]  /*97440*/  ISETP.LT.AND P0, PT, R15, UR40, !P0 ;  /* 0x000000280f007c0c */ /* 0x000fe4000c701270 */
[----:B------:R-:W-:Y:S01]  /*97450*/  LOP3.LUT R5, R5, 0xfffffffd, RZ, 0xc0, !PT ;  /* 0xfffffffd05057812 */ /* 0x000fe200078ec0ff */
[----:B------:R-:W-:Y:S01]  /*97460*/  STL [R1+0x330], R9 ;  /* 0x0003300901007387 */ /* 0x000fe20000100800 */
[----:B------:R-:W0:Y:S01]  /*97470*/  LDCU UR71, c[0x0][0x3b8] ;  /* 0x00007700ff4777ac */ /* 0x000e220008000800 */
[----:B------:R-:W0:Y:S01]  /*97480*/  LDCU UR40, c[0x0][0x398] ;  /* 0x00007300ff2877ac */ /* 0x000e220008000800 */
[----:B------:R-:W0:Y:S01]  /*97490*/  LDCU UR69, c[0x0][0x3b8] ;  /* 0x00007700ff4577ac */ /* 0x000e220008000800 */
[----:B------:R-:W0:Y:S01]  /*974a0*/  LDCU UR70, c[0x0][0x398] ;  /* 0x00007300ff4677ac */ /* 0x000e220008000800 */
        /* <DEDUP_REMOVED lines=10> */
[----:B------:R-:W0:Y:S01]  /*97550*/  LDCU.64 UR34, c[0x0][0x398] ;  /* 0x00007300ff2277ac */ /* 0x000e220008000a00 */
[----:B------:R-:W-:Y:S02]  /*97560*/  @P2 LOP3.LUT R5, R5, 0x1, RZ, 0xfc, !PT ;  /* 0x0000000105052812 */ /* 0x000fe400078efcff */
[----:B------:R-:W-:Y:S01]  /*97570*/  ISETP.LT.AND P2, PT, R13, UR4, !P0 ;  /* 0x000000040d007c0c */ /* 0x000fe2000c741270 */
[----:B------:R-:W-:Y:S01]  /*97580*/  STL [R1+0x32c], R23 ;  /* 0x00032c1701007387 */ /* 0x000fe20000100800 */
[----:B------:R-:W0:Y:S02]  /*97590*/  LDCU UR74, c[0x0][0x398] ;  /* 0x00007300ff4a77ac */ /* 0x000e240008000800 */
[----:B------:R-:W-:Y:S01]  /*975a0*/  @P3 LOP3.LUT R6, R6, 0x20000000, RZ, 0xfc, !PT ;  /* 0x2000000006063812 */ /* 0x000fe200078efcff */
[----:B------:R-:W0:Y:S03]  /*975b0*/  LDCU.64 UR4, c[0x0][0x398] ;  /* 0x00007300ff0477ac */ /* 0x000e260008000a00 */
[----:B------:R-:W-:-:S02]  /*975c0*/  LOP3.LUT R6, R6, 0xefffffff, RZ, 0xc0, !PT ;  /* 0xefffffff06067812 */ /* 0x000fc400078ec0ff */
[----:B-1----:R-:W-:Y:S01]  /*975d0*/  ISETP.LT.AND P0, PT, R15, UR48, !P0 ;  /* 0x000000300f007c0c */ /* 0x002fe2000c701270 */
[----:B------:R1:W-:Y:S01]  /*975e0*/  STL [R1+0x340], R19 ;  /* 0x0003401301007387 */ /* 0x0003e20000100800 */
        /* <DEDUP_REMOVED lines=12> */
[----:B-1----:R-:W-:Y:S01]  /*976b0*/  PRMT R19, R9, 0x3340, R23 ;  /* 0x0000334009137816 */ /* 0x002fe20000000017 */
[----:B------:R-:W1:Y:S01]  /*976c0*/  LDCU UR37, c[0x0][0x398] ;  /* 0x00007300ff2577ac */ /* 0x000e620008000800 */
[----:B------:R-:W1:Y:S05]  /*976d0*/  LDCU UR68, c[0x0][0x3b8] ;  /* 0x00007700ff4477ac */ /* 0x000e6a0008000800 */
[----:B------:R-:W-:Y:S01]  /*976e0*/  @P3 LOP3.LUT R6, R6, 0x2000000, RZ, 0xfc, !PT ;  /* 0x0200000006063812 */ /* 0x000fe200078efcff */
[----:B------:R-:W1:Y:S03]  /*976f0*/  LDCU.64 UR6, c[0x0][0x398] ;  /* 0x00007300ff0677ac */ /* 0x000e660008000a00 */
        /* <DEDUP_REMOVED lines=13> */
[----:B------:R-:W-:Y:S01]  /*977d0*/  PRMT R9, R19, 0x5410, R18 ;  /* 0x0000541013097816 */ /* 0x000fe20000000012 */
[----:B------:R-:W0:Y:S01]  /*977e0*/  LDCU UR39, c[0x0][0x398] ;  /* 0x00007300ff2777ac */ /* 0x000e220008000800 */
[----:B------:R-:W0:Y:S05]  /*977f0*/  LDCU UR62, c[0x0][0x398] ;  /* 0x00007300ff3e77ac */ /* 0x000e2a0008000800 */
[----:B------:R-:W-:-:S04]  /*97800*/  @P3 LOP3.LUT R6, R6, 0x200000, RZ, 0xfc, !PT ;  /* 0x0020000006063812 */ /* 0x000fc800078efcff */
[----:B------:R-:W-:Y:S02]  /*97810*/  LOP3.LUT R6, R6, 0xffefffff, RZ, 0xc0, !PT ;  /* 0xffefffff06067812 */ /* 0x000fe400078ec0ff */
        /* <DEDUP_REMOVED lines=14> */
[----:B------:R-:W-:Y:S01]  /*97900*/  PRMT R18, R21, 0x3340, R1 ;  /* 0x0000334015127816 */ /* 0x000fe20000000001 */
[----:B------:R-:W1:Y:S04]  /*97910*/  LDCU UR41, c[0x0][0x398] ;  /* 0x00007300ff2977ac */ /* 0x000e680008000800 */
[----:B------:R-:W-:Y:S01]  /*97920*/  @P3 LOP3.LUT R6, R6, 0x20000, RZ, 0xfc, !PT ;  /* 0x0002000006063812 */ /* 0x000fe200078efcff */
[----:B------:R-:W1:Y:S03]  /*97930*/  LDCU.64 UR12, c[0x0][0x398] ;  /* 0x00007300ff0c77ac */ /* 0x000e660008000a00 */
[----:B------:R-:W-:-:S02]  /*97940*/  LOP3.LUT R6, R6, 0xfffeffff, RZ, 0xc0, !PT ;  /* 0xfffeffff06067812 */ /* 0x000fc400078ec0ff */
[----:B------:R-:W-:Y:S02]  /*97950*/  ISETP.LT.AND P0, PT, R15, UR34, !P0 ;  /* 0x000000220f007c0c */ /* 0x000fe4000c701270 */
[----:B0-----:R-:W-:Y:S01]  /*97960*/  LOP3.LUT R9, R28, 0xffff, RZ, 0xc0, !PT ;  /* 0x0000ffff1c097812 */ /* 0x001fe200078ec0ff */
        /* <DEDUP_REMOVED lines=13> */
[----:B------:R-:W-:Y:S01]  /*97a40*/  PRMT R19, R9, 0x3340, R22 ;  /* 0x0000334009137816 */ /* 0x000fe20000000016 */
[----:B------:R0:W-:Y:S01]  /*97a50*/  STL [R1+0x328], R9 ;  /* 0x0003280901007387 */ /* 0x0001e20000100800 */
[----:B------:R-:W0:Y:S04]  /*97a60*/  LDCU UR49, c[0x0][0x3b8] ;  /* 0x00007700ff3177ac */ /* 0x000e280008000800 */
        /* <DEDUP_REMOVED lines=17> */
[----:B0-----:R-:W-:Y:S01]  /*97b80*/  PRMT R9, R19, 0x5410, R18 ;  /* 0x0000541013097816 */ /* 0x001fe20000000012 */
[----:B------:R-:W-:Y:S01]  /*97b90*/  STL [R1+0x324], R22 ;  /* 0x0003241601007387 */ /* 0x000fe20000100800 */
[----:B------:R-:W0:Y:S04]  /*97ba0*/  LDCU UR14, c[0x0][0x398] ;  /* 0x00007300ff0e77ac */ /* 0x000e280008000800 */
        /* <DEDUP_REMOVED lines=13> */
[----:B------:R-:W-:Y:S02]  /*97c80*/  ISETP.LT.AND P2, PT, R13, UR64, !P0 ;  /* 0x000000400d007c0c */ /* 0x000fe4000c741270 */
[----:B------:R-:W-:-:S02]  /*97c90*/  LOP3.LUT R6, R6, 0xffffffdf, RZ, 0xc0, !PT ;  /* 0xffffffdf06067812 */ /* 0x000fc400078ec0ff */
[----:B------:R-:W-:Y:S01]  /*97ca0*/  ISETP.LT.AND P1, PT, R11, UR63, !P0 ;  /* 0x0000003f0b007c0c */ /* 0x000fe2000c721270 */
[----:B------:R-:W-:Y:S01]  /*97cb0*/  VIADD R17, R16, 0x6c ;  /* 0x0000006c10117836 */ /* 0x000fe20000000000 */
[----:B------:R0:W-:Y:S01]  /*97cc0*/  STL [R1+0x31c], R21 ;  /* 0x00031c1501007387 */ /* 0x0001e20000100800 */
[----:B------:R-:W0:Y:S01]  /*97cd0*/  LDCU UR65, c[0x0][0x3b8] ;  /* 0x00007700ff4177ac */ /* 0x000e220008000800 */
[----:B------:R-:W0:Y:S03]  /*97ce0*/  LDCU UR64, c[0x0][0x398] ;  /* 0x00007300ff4077ac */ /* 0x000e260008000800 */
[----:B------:R-:W-:Y:S01]  /*97cf0*/  @P3 LOP3.LUT R6, R6, 0x20, RZ, 0xfc, !PT ;  /* 0x0000002006063812 */ /* 0x000fe200078efcff */
[----:B------:R-:W0:Y:S03]  /*97d00*/  LDCU UR63, c[0x0][0x398] ;  /* 0x00007300ff3f77ac */ /* 0x000e260008000800 */
[----:B------:R-:W-:-:S02]  /*97d10*/  LOP3.LUT R6, R6, 0xffffffef, RZ, 0xc0, !PT ;  /* 0xffffffef06067812 */ /* 0x000fc400078ec0ff */
[----:B-1----:R-:W-:Y:S02]  /*97d20*/  ISETP.LT.AND P0, PT, R15, UR4, !P0 ;  /* 0x000000040f007c0c */ /* 0x002fe4000c701270 */
[----:B------:R-:W-:-:S04]  /*97d30*/  @P2 LOP3.LUT R6, R6, 0x10, RZ, 0xfc, !PT ;  /* 0x0000001006062812 */ /* 0x000fc800078efcff */
[----:B------:R-:W-:-:S04]  /*97d40*/  LOP3.LUT R6, R6, 0xfffffff7, RZ, 0xc0, !PT ;  /* 0xfffffff706067812 */ /* 0x000fc800078ec0ff */
[----:B------:R-:W-:-:S04]  /*97d50*/  @P1 LOP3.LUT R6, R6, 0x8, RZ, 0xfc, !PT ;  /* 0x0000000806061812 */ /* 0x000fc800078efcff */
[----:B------:R-:W-:-:S04]  /*97d60*/  LOP3.LUT R6, R6, 0xfffffffb, RZ, 0xc0, !PT ;  /* 0xfffffffb06067812 */ /* 0x000fc800078ec0ff */
[----:B------:R-:W-:Y:S02]  /*97d70*/  @P0 LOP3.LUT R6, R6, 0x4, RZ, 0xfc, !PT ;  /* 0x0000000406060812 */ /* 0x000fe400078efcff */
[----:B------:R-:W-:Y:S01]  /*97d80*/  ISETP.GE.AND P0, PT, R17, UR35, PT ;  /* 0x0000002311007c0c */ /* 0x000fe2000bf06270 */
[----:B------:R-:W-:Y:S01]  /*97d90*/  VIADD R17, R16, 0x6b ;  /* 0x0000006b10117836 */ /* 0x000fe20000000000 */
[----:B------:R1:W-:Y:S01]  /*97da0*/  STL [R1+0x24c], R9 ;  /* 0x00024c0901007387 */ /* 0x0003e20000100800 */
[----:B------:R-:W-:Y:S02]  /*97db0*/  LOP3.LUT R6, R6, 0xfffffffd, RZ, 0xc0, !PT ;  /* 0xfffffffd06067812 */ /* 0x000fe400078ec0ff */
[----:B------:R-:W-:Y:S02]  /*97dc0*/  ISETP.LT.AND P1, PT, R11, UR15, !P0 ;  /* 0x0000000f0b007c0c */ /* 0x000fe4000c721270 */
[----:B------:R-:W-:Y:S02]  /*97dd0*/  ISETP.LT.AND P3, PT, R12, UR67, !P0 ;  /* 0x000000430c007c0c */ /* 0x000fe4000c761270 */
[----:B------:R-:W-:-:S02]  /*97de0*/  ISETP.LT.AND P2, PT, R13, UR66, !P0 ;  /* 0x000000420d007c0c */ /* 0x000fc4000c741270 */
[----:B0-----:R-:W-:Y:S01]  /*97df0*/  ISETP.LT.AND P0, PT, R15, UR6, !P0 ;  /* 0x000000060f007c0c */ /* 0x001fe2000c701270 */
[----:B------:R-:W0:Y:S01]  /*97e00*/  LDCU UR35, c[0x0][0x398] ;  /* 0x00007300ff2377ac */ /* 0x000e220008000800 */
[----:B------:R-:W0:Y:S01]  /*97e10*/  LDCU UR15, c[0x0][0x398] ;  /* 0x00007300ff0f77ac */ /* 0x000e220008000800 */
[----:B------:R-:W0:Y:S01]  /*97e20*/  LDCU UR66, c[0x0][0x3b8] ;  /* 0x00007700ff4277ac */ /* 0x000e220008000800 */
        /* <DEDUP_REMOVED lines=14> */
[----:B------:R-:W0:Y:S03]  /*97f10*/  LDCU UR18, c[0x0][0x3b8] ;  /* 0x00007700ff1277ac */ /* 0x000e260008000800 */
[----:B------:R-:W-:Y:S01]  /*97f20*/  @P3 LOP3.LUT R7, R7, 0x20000000, RZ, 0xfc, !PT ;  /* 0x2000000007073812 */ /* 0x000fe200078efcff */
[----:B------:R-:W0:Y:S01]  /*97f30*/  LDCU UR21, c[0x0][0x3b8] ;  /* 0x00007700ff1577ac */ /* 0x000e220008000800 */
[----:B------:R-:W0:Y:S02]  /*97f40*/  LDCU UR22, c[0x0][0x3b8] ;  /* 0x00007700ff1677ac */ /* 0x000e240008000800 */
[----:B------:R-:W-:-:S02]  /*97f50*/  LOP3.LUT R7, R7, 0xefffffff, RZ, 0xc0, !PT ;  /* 0xefffffff07077812 */ /* 0x000fc400078ec0ff */
[----:B------:R-:W-:-:S03]  /*97f60*/  ISETP.LT.AND P0, PT, R15, UR12, !P0 ;  /* 0x0000000c0f007c0c */ /* 0x000fc6000c701270 */
        /* <DEDUP_REMOVED lines=14> */
[----:B------:R-:W1:Y:S01]  /*98050*/  LDCU UR26, c[0x0][0x3b8] ;  /* 0x00007700ff1a77ac */ /* 0x000e620008000800 */
[----:B0-----:R-:W-:Y:S01]  /*98060*/  VIADD R18, R26, UR21 ;  /* 0x000000151a127c36 */ /* 0x001fe20008000000 */
[----:B------:R-:W-:-:S02]  /*98070*/  ISETP.LT.AND P0, PT, R15, UR8, !P0 ;  /* 0x000000080f007c0c */ /* 0x000fc4000c701270 */
        /* <DEDUP_REMOVED lines=29> */
[----:B------:R-:W-:Y:S02]  /*98250*/  ISETP.LT.AND P2, PT, R13, UR31, !P0 ;  /* 0x0000001f0d007c0c */ /* 0x000fe4000c741270 */
[----:B---3--:R-:W-:Y:S01]  /*98260*/  ISETP.LT.AND P1, PT, R11, UR33, !P0 ;  /* 0x000000210b007c0c */ /* 0x008fe2000c721270 */
[----:B------:R-:W-:Y:S01]  /*98270*/  VIADD R17, R16, 0x67 ;  /* 0x0000006710117836 */ /* 0x000fe20000000000 */
[----:B------:R-:W1:Y:S01]  /*98280*/  LDCU.64 UR6, c[0x0][0x398] ;  /* 0x00007300ff0677ac */ /* 0x000e620008000a00 */
[----:B------:R-:W3:Y:S06]  /*98290*/  LDCU UR29, c[0x0][0x3b8] ;  /* 0x00007700ff1d77ac */ /* 0x000eec0008000800 */
[----:B------:R-:W-:Y:S01]  /*982a0*/  @P3 LOP3.LUT R7, R7, 0x20000, RZ, 0xfc, !PT ;  /* 0x0002000007073812 */ /* 0x000fe200078efcff */
[----:B------:R-:W4:Y:S01]  /*982b0*/  LDCU UR33, c[0x0][0x3b8] ;  /* 0x00007700ff2177ac */ /* 0x000f220008000800 */
        /* <DEDUP_REMOVED lines=53> */
[----:B------:R-:W0:Y:S01]  /*98610*/  LDCU UR51, c[0x0][0x3b8] ;  /* 0x00007700ff3377ac */ /* 0x000e220008000800 */
[----:B------:R-:W0:Y:S04]  /*98620*/  LDCU UR54, c[0x0][0x3b8] ;  /* 0x00007700ff3677ac */ /* 0x000e280008000800 */
[----:B------:R-:W-:Y:S01]  /*98630*/  @P3 LOP3.LUT R7, R7, 0x20, RZ, 0xfc, !PT ;  /* 0x0000002007073812 */ /* 0x000fe200078efcff */
[----:B------:R-:W0:Y:S03]  /*98640*/  LDCU UR55, c[0x0][0x3b8] ;  /* 0x00007700ff3777ac */ /* 0x000e260008000800 */
        /* <DEDUP_REMOVED lines=12> */
[----:B------:R-:W-:Y:S02]  /*98710*/  ISETP.LT.AND P3, PT, R12, UR56, !P0 ;  /* 0x000000380c007c0c */ /* 0x000fe4000c761270 */
[----:B------:R-:W-:-:S02]  /*98720*/  ISETP.LT.AND P2, PT, R13, UR58, !P0 ;  /* 0x0000003a0d007c0c */ /* 0x000fc4000c741270 */
[----:B0-----:R-:W-:Y:S02]  /*98730*/  ISETP.LT.AND P0, PT, R15, UR10, !P0 ;  /* 0x0000000a0f007c0c */ /* 0x001fe4000c701270 */
[----:B------:R-:W-:Y:S01]  /*98740*/  LOP3.LUT R7, R7, 0xfffffffd, RZ, 0xc0, !PT ;  /* 0xfffffffd07077812 */ /* 0x000fe200078ec0ff */
[----:B------:R-:W0:Y:S01]  /*98750*/  LDCU UR10, c[0x0][0x3b8] ;  /* 0x00007700ff0a77ac */ /* 0x000e220008000800 */
[----:B------:R-:W0:Y:S01]  /*98760*/  LDCU UR59, c[0x0][0x3b8] ;  /* 0x00007700ff3b77ac */ /* 0x000e220008000800 */
[----:B------:R-:W0:Y:S01]  /*98770*/  LDCU UR58, c[0x0][0x3b8] ;  /* 0x00007700ff3a77ac */ /* 0x000e220008000800 */
[----:B------:R-:W0:Y:S01]  /*98780*/  LDCU UR56, c[0x0][0x3b8] ;  /* 0x00007700ff3877ac */ /* 0x000e220008000800 */
[----:B------:R-:W-:-:S04]  /*98790*/  @P1 LOP3.LUT R8, R8, 0x80000000, RZ, 0xfc, !PT ;  /* 0x8000000008081812 */ /* 0x000fc800078efcff */
[----:B------:R-:W-:-:S04]  /*987a0*/  LOP3.LUT R8, R8, 0xbfffffff, RZ, 0xc0, !PT ;  /* 0xbfffffff08087812 */ /* 0x000fc800078ec0ff */
[----:B------:R-:W-:Y:S02]  /*987b0*/  @P0 LOP3.LUT R8, R8, 0x40000000, RZ, 0xfc, !PT ;  /* 0x4000000008080812 */ /* 0x000fe400078efcff */
[----:B------:R-:W-:Y:S01]  /*987c0*/  ISETP.GE.AND P0, PT, R17, UR7, PT ;  /* 0x0000000711007c0c */ /* 0x000fe2000bf06270 */
[----:B------:R-:W-:Y:S01]  /*987d0*/  VIADD R17, R18, UR22 ;  /* 0x0000001612117c36 */ /* 0x000fe20008000000 */
[----:B------:R-:W-:Y:S01]  /*987e0*/  @P3 LOP3.LUT R7, R7, 0x2, RZ, 0xfc, !PT ;  /* 0x0000000207073812 */ /* 0x000fe200078efcff */
[----:B------:R-:W0:Y:S01]  /*987f0*/  LDCU UR7, c[0x0][0x3b8] ;  /* 0x00007700ff0777ac */ /* 0x000e220008000800 */
[----:B--2---:R-:W-:Y:S01]  /*98800*/  ISETP.LT.AND P1, PT, R11, UR61, !P0 ;  /* 0x0000003d0b007c0c */ /* 0x004fe2000c721270 */
[----:B------:R-:W-:Y:S01]  /*98810*/  VIADD R21, R17, UR18 ;  /* 0x0000001211157c36 */ /* 0x000fe20008000000 */
[----:B------:R-:W-:Y:S02]  /*98820*/  LOP3.LUT R7, R7, 0xfffffffe, RZ, 0xc0, !PT ;  /* 0xfffffffe07077812 */ /* 0x000fe400078ec0ff */
[----:B------:R-:W-:Y:S01]  /*98830*/  ISETP.LT.AND P3, PT, R12, UR57, !P0 ;  /* 0x000000390c007c0c */ /* 0x000fe2000c761270 */
[----:B------:R-:W2:Y:S01]  /*98840*/  LDCU UR18, c[0x0][0x3b8] ;  /* 0x00007700ff1277ac */ /* 0x000ea20008000800 */
[----:B------:R-:W-:Y:S01]  /*98850*/  VIADD R19, R21, UR26 ;  /* 0x0000001a15137c36 */ /* 0x000fe20008000000 */
[----:B------:R-:W-:Y:S01]  /*98860*/  @P2 LOP3.LUT R7, R7, 0x1, RZ, 0xfc, !PT ;  /* 0x0000000107072812 */ /* 0x000fe200078efcff */
[----:B------:R-:W0:Y:S01]  /*98870*/  LDCU UR22, c[0x0][0x3b8] ;  /* 0x00007700ff1677ac */ /* 0x000e220008000800 */
[----:B------:R-:W0:Y:S01]  /*98880*/  LDCU UR26, c[0x0][0x3b8] ;  /* 0x00007700ff1a77ac */ /* 0x000e220008000800 */
[----:B------:R-:W-:Y:S01]  /*98890*/  VIADD R23, R19, UR23 ;  /* 0x0000001713177c36 */ /* 0x000fe20008000000 */
[----:B------:R-:W-:Y:S01]  /*988a0*/  ISETP.LT.AND P2, PT, R13, UR60, !P0 ;  /* 0x0000003c0d007c0c */ /* 0x000fe2000c741270 */
[----:B------:R-:W0:Y:S01]  /*988b0*/  LDCU UR23, c[0x0][0x3b8] ;  /* 0x00007700ff1777ac */ /* 0x000e220008000800 */
[----:B------:R-:W0:Y:S01]  /*988c0*/  LDCU UR61, c[0x0][0x3b8] ;  /* 0x00007700ff3d77ac */ /* 0x000e220008000800 */
[----:B------:R-:W-:Y:S01]  /*988d0*/  VIADD R22, R23, UR24 ;  /* 0x0000001817167c36 */ /* 0x000fe20008000000 */
[----:B-1----:R-:W-:Y:S01]  /*988e0*/  ISETP.LT.AND P0, PT, R15, UR4, !P0 ;  /* 0x000000040f007c0c */ /* 0x002fe2000c701270 */
[----:B------:R-:W1:Y:S01]  /*988f0*/  LDCU UR4, c[0x0][0x3b8] ;  /* 0x00007700ff0477ac */ /* 0x000e620008000800 */
[----:B------:R-:W0:Y:S01]  /*98900*/  LDCU UR24, c[0x0][0x3b8] ;  /* 0x00007700ff1877ac */ /* 0x000e220008000800 */
[----:B------:R-:W-:Y:S01]  /*98910*/  VIADD R25, R22, UR28 ;  /* 0x0000001c16197c36 */ /* 0x000fe20008000000 */
[----:B------:R-:W0:Y:S01]  /*98920*/  LDCU UR28, c[0x0][0x3b8] ;  /* 0x00007700ff1c77ac */ /* 0x000e220008000800 */
[----:B------:R-:W0:Y:S01]  /*98930*/  LDCU UR60, c[0x0][0x3b8] ;  /* 0x00007700ff3c77ac */ /* 0x000e220008000800 */
[----:B------:R-:W0:Y:S01]  /*98940*/  LDCU UR57, c[0x0][0x3b8] ;  /* 0x00007700ff3977ac */ /* 0x000e220008000800 */
[----:B------:R-:W-:Y:S01]  /*98950*/  VIADD R24, R25, UR27 ;  /* 0x0000001b19187c36 */ /* 0x000fe20008000000 */
[----:B------:R-:W0:Y:S03]  /*98960*/  LDCU UR27, c[0x0][0x3b8] ;  /* 0x00007700ff1b77ac */ /* 0x000e260008000800 */
[----:B------:R-:W-:Y:S01]  /*98970*/  VIADD R29, R24, UR25 ;  /* 0x00000019181d7c36 */ /* 0x000fe20008000000 */
[----:B------:R-:W0:Y:S03]  /*98980*/  LDCU UR25, c[0x0][0x3b8] ;  /* 0x00007700ff1977ac */ /* 0x000e260008000800 */
[----:B----4-:R-:W-:Y:S01]  /*98990*/  VIADD R28, R29, UR33 ;  /* 0x000000211d1c7c36 */ /* 0x010fe20008000000 */
[----:B------:R-:W4:Y:S03]  /*989a0*/  LDCU UR33, c[0x0][0x3b8] ;  /* 0x00007700ff2177ac */ /* 0x000f260008000800 */
[----:B------:R-:W-:Y:S01]  /*989b0*/  VIADD R27, R28, UR31 ;  /* 0x0000001f1c1b7c36 */ /* 0x000fe20008000000 */
[----:B------:R-:W0:Y:S03]  /*989c0*/  LDCU UR31, c[0x0][0x3b8] ;  /* 0x00007700ff1f77ac */ /* 0x000e260008000800 */
        /* <DEDUP_REMOVED lines=48> */
[----:B--2---:R-:W-:Y:S01]  /*98cd0*/  VIADD R9, R9, UR18 ;  /* 0x0000001209097c36 */ /* 0x004fe20008000000 */
[----:B------:R-:W2:Y:S04]  /*98ce0*/  LDCU UR18, c[0x0][0x3b8] ;  /* 0x00007700ff1277ac */ /* 0x000ea80008000800 */
        /* <DEDUP_REMOVED lines=25> */
[----:B---3--:R-:W-:Y:S01]  /*98e80*/  VIADD R9, R9, UR29 ;  /* 0x0000001d09097c36 */ /* 0x008fe20008000000 */
[----:B------:R-:W3:Y:S04]  /*98e90*/  LDCU UR29, c[0x0][0x3b8] ;  /* 0x00007700ff1d77ac */ /* 0x000ee80008000800 */
        /* <DEDUP_REMOVED lines=59> */
[----:B------:R-:W-:Y:S01]  /*99250*/  LOP3.LUT R8, R8, 0xdfffffff, RZ, 0xc0, !PT ;  /* 0xdfffffff08087812 */ /* 0x000fe200078ec0ff */
[----:B------:R-:W1:Y:S03]  /*99260*/  LDCU UR26, c[0x0][0x3b8] ;  /* 0x00007700ff1a77ac */ /* 0x000e660008000800 */
        /* <DEDUP_REMOVED lines=17> */
[----:B------:R-:W-:Y:S01]  /*99380*/  @P3 LOP3.LUT R8, R8, 0x20000000, RZ, 0xfc, !PT ;  /* 0x2000000008083812 */ /* 0x000fe200078efcff */
[----:B------:R-:W4:Y:S03]  /*99390*/  LDCU UR33, c[0x0][0x3b8] ;  /* 0x00007700ff2177ac */ /* 0x000f260008000800 */
[----:B------:R0:W-:Y:S02]  /*993a0*/  STL [R1+0x21c], R9 ;  /* 0x00021c0901007387 */ /* 0x0001e40000100800 */
[----:B0-----:R-:W-:Y:S01]  /*993b0*/  VIADD R9, R9, UR30 ;  /* 0x0000001e09097c36 */ /* 0x001fe20008000000 */
[----:B------:R-:W-:Y:S01]  /*993c0*/  LOP3.LUT R8, R8, 0xefffffff, RZ, 0xc0, !PT ;  /* 0xefffffff08087812 */ /* 0x000fe200078ec0ff */
[----:B------:R-:W0:Y:S03]  /*993d0*/  LDCU UR30, c[0x0][0x3b8] ;  /* 0x00007700ff1e77ac */ /* 0x000e260008000800 */
[----:B------:R1:W-:Y:S02]  /*993e0*/  STL [R1+0x230], R9 ;  /* 0x0002300901007387 */ /* 0x0003e40000100800 */
[----:B-1----:R-:W-:Y:S01]  /*993f0*/  VIADD R9, R9, UR6 ;  /* 0x0000000609097c36 */ /* 0x002fe20008000000 */
[----:B------:R-:W-:Y:S01]  /*99400*/  @P2 LOP3.LUT R8, R8, 0x10000000, RZ, 0xfc, !PT ;  /* 0x1000000008082812 */ /* 0x000fe200078efcff */
[----:B------:R-:W1:Y:S03]  /*99410*/  LDCU UR6, c[0x0][0x3b8] ;  /* 0x00007700ff0677ac */ /* 0x000e660008000800 */
        /* <DEDUP_REMOVED lines=14> */
[----:B------:R-:W1:Y:S04]  /*99500*/  LDCU UR48, c[0x0][0x3b8] ;  /* 0x00007700ff3077ac */ /* 0x000e680008000800 */
[----:B------:R0:W-:Y:S02]  /*99510*/  STL [R1+0xc60], R9 ;  /* 0x000c600901007387 */ /* 0x0001e40000100800 */
[----:B0-----:R-:W-:Y:S01]  /*99520*/  VIADD R9, R9, UR49 ;  /* 0x0000003109097c36 */ /* 0x001fe20008000000 */
[----:B------:R-:W-:Y:S01]  /*99530*/  @P0 LOP3.LUT R8, R8, 0x4000000, RZ, 0xfc, !PT ;  /* 0x0400000008080812 */ /* 0x000fe200078efcff */
[----:B------:R-:W0:Y:S03]  /*99540*/  LDCU UR49, c[0x0][0x3b8] ;  /* 0x00007700ff3177ac */ /* 0x000e260008000800 */
        /* <DEDUP_REMOVED lines=35> */
[----:B0-----:R-:W-:-:S05]  /*99780*/  VIADD R9, R9, UR53 ;  /* 0x0000003509097c36 */ /* 0x001fca0008000000 */
[----:B------:R0:W-:Y:S02]  /*99790*/  STL [R1+0x1150], R9 ;  /* 0x0011500901007387 */ /* 0x0001e40000100800 */
[----:B0-----:R-:W-:-:S05]  /*997a0*/  VIADD R9, R9, UR22 ;  /* 0x0000001609097c36 */ /* 0x001fca0008000000 */
[----:B------:R2:W-:Y:S02]  /*997b0*/  STL [R1+0x1154], R9 ;  /* 0x0011540901007387 */ /* 0x0005e40000100800 */
[----:B--2---:R-:W-:Y:S01]  /*997c0*/  VIADD R9, R9, UR18 ;  /* 0x0000001209097c36 */ /* 0x004fe20008000000 */
        /* <DEDUP_REMOVED lines=21> */
[----:B---3--:R-:W-:-:S05]  /*99920*/  VIADD R9, R9, UR29 ;  /* 0x0000001d09097c36 */ /* 0x008fca0008000000 */
[----:B------:R0:W-:Y:S02]  /*99930*/  STL [R1+0x1178], R9 ;  /* 0x0011780901007387 */ /* 0x0001e40000100800 */
[----:B0-----:R-:W-:Y:S01]  /*99940*/  VIADD R9, R9, UR28 ;  /* 0x0000001c09097c36 */ /* 0x001fe20008000000 */
[----:B------:R-:W0:Y:S04]  /*99950*/  LDCU.64 UR28, c[0x0][0x398] ;  /* 0x00007300ff1c77ac */ /* 0x000e280008000a00 */
[----:B------:R3:W-:Y:S02]  /*99960*/  STL [R1+0x117c], R9 ;  /* 0x00117c0901007387 */ /* 0x0007e40000100800 */
[----:B---3--:R-:W-:-:S05]  /*99970*/  VIADD R9, R9, UR27 ;  /* 0x0000001b09097c36 */ /* 0x008fca0008000000 */
[----:B------:R3:W-:Y:S02]  /*99980*/  STL [R1+0x1180], R9 ;  /* 0x0011800901007387 */ /* 0x0007e40000100800 */
[----:B---3--:R-:W-:-:S05]  /*99990*/  VIADD R9, R9, UR25 ;  /* 0x0000001909097c36 */ /* 0x008fca0008000000 */
[----:B------:R3:W-:Y:S02]  /*999a0*/  STL [R1+0x1184], R9 ;  /* 0x0011840901007387 */ /* 0x0007e40000100800 */
[----:B---3--:R-:W-:Y:S01]  /*999b0*/  VIADD R9, R9, UR24 ;  /* 0x0000001809097c36 */ /* 0x008fe20008000000 */
[----:B------:R-:W3:Y:S04]  /*999c0*/  LDCU.64 UR24, c[0x0][0x398] ;  /* 0x00007300ff1877ac */ /* 0x000ee80008000a00 */
[----:B------:R0:W-:Y:S04]  /*999d0*/  STL [R1+0x1188], R9 ;  /* 0x0011880901007387 */ /* 0x0001e80000100800 */
[----:B------:R1:W-:Y:S01]  /*999e0*/  STL [R1+0x318], R10 ;  /* 0x0003180a01007387 */ /* 0x0003e20000100800 */
[----:B0-----:R-:W-:Y:S01]  /*999f0*/  VIADD R9, R9, UR23 ;  /* 0x0000001709097c36 */ /* 0x001fe20008000000 */
[----:B-1----:R-:W-:Y:S01]  /*99a00*/  PRMT R10, R10, 0x3340, R20 ;  /* 0x000033400a0a7816 */ /* 0x002fe20000000014 */
[----:B------:R-:W0:Y:S03]  /*99a10*/  LDCU.64 UR22, c[0x0][0x398] ;  /* 0x00007300ff1677ac */ /* 0x000e260008000a00 */
[----:B------:R1:W-:Y:S04]  /*99a20*/  STL [R1+0x118c], R9 ;  /* 0x00118c0901007387 */ /* 0x0003e80000100800 */
[----:B------:R2:W-:Y:S04]  /*99a30*/  STL [R1+0x320], R14 ;  /* 0x0003200e01007387 */ /* 0x0005e80000100800 */
[----:B------:R0:W-:Y:S01]  /*99a40*/  STL [R1+0x314], R20 ;  /* 0x0003141401007387 */ /* 0x0001e20000100800 */
[----:B-1----:R-:W-:Y:S01]  /*99a50*/  VIADD R9, R9, UR50 ;  /* 0x0000003209097c36 */ /* 0x002fe20008000000 */
[----:B--2---:R-:W-:-:S02]  /*99a60*/  PRMT R14, R14, 0x3340, R1 ;  /* 0x000033400e0e7816 */ /* 0x004fc40000000001 */
[----:B0-----:R-:W2:Y:S04]  /*99a70*/  LDL.LU R20, [R1+0x3510] ;  /* 0x0035100001147983 */ /* 0x001ea80000300800 */
[----:B------:R0:W-:Y:S01]  /*99a80*/  STL [R1+0x1190], R9 ;  /* 0x0011900901007387 */ /* 0x0001e20000100800 */
[----:B------:R-:W-:Y:S01]  /*99a90*/  PRMT R10, R10, 0x5410, R14 ;  /* 0x000054100a0a7816 */ /* 0x000fe2000000000e */
[----:B0-----:R-:W-:-:S05]  /*99aa0*/  VIADD R9, R9, UR48 ;  /* 0x0000003009097c36 */ /* 0x001fca0008000000 */
[----:B------:R-:W-:Y:S04]  /*99ab0*/  STL [R1+0x1194], R9 ;  /* 0x0011940901007387 */ /* 0x000fe80000100800 */
[----:B------:R0:W-:Y:S02]  /*99ac0*/  STL [R1+0x248], R10 ;  /* 0x0002480a01007387 */ /* 0x0001e40000100800 */
[----:B0-----:R-:W-:-:S05]  /*99ad0*/  VIADD R10, R16, 0x62 ;  /* 0x00000062100a7836 */ /* 0x001fca0000000000 */
[----:B------:R-:W-:-:S04]  /*99ae0*/  ISETP.GE.AND P0, PT, R10, UR13, PT ;  /* 0x0000000d0a007c0c */ /* 0x000fc8000bf06270 */
[----:B------:R-:W-:Y:S02]  /*99af0*/  ISETP.LT.AND P3, PT, R12, UR55, !P0 ;  /* 0x000000370c007c0c */ /* 0x000fe4000c761270 */
[----:B------:R-:W-:Y:S02]  /*99b00*/  ISETP.LT.AND P2, PT, R13, UR52, !P0 ;  /* 0x000000340d007c0c */ /* 0x000fe4000c741270 */
[----:B------:R-:W-:Y:S01]  /*99b10*/  ISETP.LT.AND P1, PT, R11, UR51, !P0 ;  /* 0x000000330b007c0c */ /* 0x000fe2000c721270 */
[----:B------:R-:W0:Y:S08]  /*99b20*/  LDCU UR55, c[0x0][0x398] ;  /* 0x00007300ff3777ac */ /* 0x000e300008000800 */
[----:B------:R-:W-:Y:S01]  /*99b30*/  @P3 LOP3.LUT R8, R8, 0x2000000, RZ, 0xfc, !PT ;  /* 0x0200000008083812 */ /* 0x000fe200078efcff */
[----:B------:R-:W1:Y:S01]  /*99b40*/  LDCU UR52, c[0x0][0x398] ;  /* 0x00007300ff3477ac */ /* 0x000e620008000800 */
[----:B------:R-:W-:Y:S01]  /*99b50*/  VIADD R10, R16, 0x61 ;  /* 0x00000061100a7836 */ /* 0x000fe20000000000 */
[----:B------:R-:W0:Y:S01]  /*99b60*/  LDCU UR51, c[0x0][0x398] ;  /* 0x00007300ff3377ac */ /* 0x000e220008000800 */
[----:B------:R-:W-:-:S02]  /*99b70*/  LOP3.LUT R8, R8, 0xfeffffff, RZ, 0xc0, !PT ;  /* 0xfeffffff08087812 */ /* 0x000fc400078ec0ff */
[----:B------:R-:W-:Y:S01]  /*99b80*/  ISETP.LT.AND P0, PT, R15, UR22, !P0 ;  /* 0x000000160f007c0c */ /* 0x000fe2000c701270 */
[----:B------:R-:W-:Y:S02]  /*99b90*/  VIADD R9, R9, UR49 ;  /* 0x0000003109097c36 */ /* 0x000fe40008000000 */
[----:B------:R-:W-:Y:S01]  /*99ba0*/  VIADD R14, R16, 0x5f ;  /* 0x0000005f100e7836 */ /* 0x000fe20000000000 */
[----:B------:R-:W-:Y:S01]  /*99bb0*/  @P2 LOP3.LUT R8, R8, 0x1000000, RZ, 0xfc, !PT ;  /* 0x0100000008082812 */ /* 0x000fe200078efcff */
[----:B------:R-:W0:Y:S01]  /*99bc0*/  LDCU.64 UR48, c[0x0][0x398] ;  /* 0x00007300ff3077ac */ /* 0x000e220008000a00 */
[----:B------:R-:W0:Y:S02]  /*99bd0*/  LDCU UR22, c[0x0][0x398] ;  /* 0x00007300ff1677ac */ /* 0x000e240008000800 */
[----:B------:R-:W-:-:S04]  /*99be0*/  LOP3.LUT R8, R8, 0xff7fffff, RZ, 0xc0, !PT ;  /* 0xff7fffff08087812 */ /* 0x000fc800078ec0ff */
[----:B------:R-:W-:-:S04]  /*99bf0*/  @P1 LOP3.LUT R8, R8, 0x800000, RZ, 0xfc, !PT ;  /* 0x0080000008081812 */ /* 0x000fc800078efcff */
[----:B------:R-:W-:-:S04]  /*99c00*/  LOP3.LUT R8, R8, 0xffbfffff, RZ, 0xc0, !PT ;  /* 0xffbfffff08087812 */ /* 0x000fc800078ec0ff */
[----:B------:R-:W-:Y:S02]  /*99c10*/  @P0 LOP3.LUT R8, R8, 0x400000, RZ, 0xfc, !PT ;  /* 0x0040000008080812 */ /* 0x000fe400078efcff */
[----:B------:R-:W-:Y:S01]  /*99c20*/  ISETP.GE.AND P0, PT, R10, UR9, PT ;  /* 0x000000090a007c0c */ /* 0x000fe2000bf06270 */
[----:B------:R3:W-:Y:S01]  /*99c30*/  STL [R1+0x1198], R9 ;  /* 0x0011980901007387 */ /* 0x0007e20000100800 */
[----:B------:R-:W-:Y:S02]  /*99c40*/  LOP3.LUT R8, R8, 0xffdfffff, RZ, 0xc0, !PT ;  /* 0xffdfffff08087812 */ /* 0x000fe400078ec0ff */
[----:B0-----:R-:W-:Y:S02]  /*99c50*/  ISETP.LT.AND P3, PT, R12, UR55, !P0 ;  /* 0x000000370c007c0c */ /* 0x001fe4000c761270 */
[----:B-1----:R-:W-:Y:S02]  /*99c60*/  ISETP.LT.AND P2, PT, R13, UR52, !P0 ;  /* 0x000000340d007c0c */ /* 0x002fe4000c741270 */
[----:B------:R-:W-:Y:S01]  /*99c70*/  ISETP.LT.AND P1, PT, R11, UR51, !P0 ;  /* 0x000000330b007c0c */ /* 0x000fe2000c721270 */
[----:B------:R-:W-:Y:S01]  /*99c80*/  VIADD R10, R16, 0x60 ;  /* 0x00000060100a7836 */ /* 0x000fe20000000000 */
[----:B------:R-:W0:Y:S01]  /*99c90*/  LDCU UR55, c[0x0][0x398] ;  /* 0x00007300ff3777ac */ /* 0x000e220008000800 */
[----:B------:R-:W1:Y:S01]  /*99ca0*/  LDCU UR9, c[0x0][0x398] ;  /* 0x00007300ff0977ac */ /* 0x000e620008000800 */
[----:B---3--:R-:W-:-:S05]  /*99cb0*/  VIADD R9, R9, UR26 ;  /* 0x0000001a09097c36 */ /* 0x008fca0008000000 */
[----:B------:R-:W-:Y:S01]  /*99cc0*/  @P3 LOP3.LUT R8, R8, 0x200000, RZ, 0xfc, !PT ;  /* 0x0020000008083812 */ /* 0x000fe200078efcff */
[----:B------:R3:W-:Y:S01]  /*99cd0*/  STL [R1+0x119c], R9 ;  /* 0x00119c0901007387 */ /* 0x0007e20000100800 */
[----:B------:R-:W-:Y:S01]  /*99ce0*/  ISETP.LT.AND P0, PT, R15, UR24, !P0 ;  /* 0x000000180f007c0c */ /* 0x000fe2000c701270 */
[----:B------:R-:W0:Y:S01]  /*99cf0*/  LDCU UR24, c[0x0][0x398] ;  /* 0x00007300ff1877ac */ /* 0x000e220008000800 */
[----:B------:R-:W-:Y:S01]  /*99d00*/  LOP3.LUT R8, R8, 0xffefffff, RZ, 0xc0, !PT ;  /* 0xffefffff08087812 */ /* 0x000fe200078ec0ff */
[----:B------:R-:W0:Y:S01]  /*99d10*/  LDCU.64 UR52, c[0x0][0x398] ;  /* 0x00007300ff3477ac */ /* 0x000e220008000a00 */
[----:B------:R-:W0:Y:S01]  /*99d20*/  LDCU.64 UR50, c[0x0][0x398] ;  /* 0x00007300ff3277ac */ /* 0x000e220008000a00 */
[----:B------:R-:W0:Y:S01]  /*99d30*/  LDCU.64 UR26, c[0x0][0x398] ;  /* 0x00007300ff1a77ac */ /* 0x000e220008000a00 */
[----:B---3--:R-:W-:Y:S01]  /*99d40*/  VIADD R9, R9, UR12 ;  /* 0x0000000c09097c36 */ /* 0x008fe20008000000 */
[----:B------:R-:W-:Y:S01]  /*99d50*/  @P2 LOP3.LUT R8, R8, 0x100000, RZ, 0xfc, !PT ;  /* 0x0010000008082812 */ /* 0x000fe200078efcff */
[----:B------:R-:W3:Y:S03]  /*99d60*/  LDCU.64 UR12, c[0x0][0x398] ;  /* 0x00007300ff0c77ac */ /* 0x000ee60008000a00 */
[----:B------:R0:W-:Y:S01]  /*99d70*/  STL [R1+0x11a0], R9 ;  /* 0x0011a00901007387 */ /* 0x0001e20000100800 */
[----:B------:R-:W-:Y:S01]  /*99d80*/  LOP3.LUT R8, R8, 0xfff7ffff, RZ, 0xc0, !PT ;  /* 0xfff7ffff08087812 */ /* 0x000fe200078ec0ff */
[----:B0-----:R-:W-:-:S03]  /*99d90*/  VIADD R9, R9, UR10 ;  /* 0x0000000a09097c36 */ /* 0x001fc60008000000 */
[----:B------:R-:W-:Y:S02]  /*99da0*/  @P1 LOP3.LUT R8, R8, 0x80000, RZ, 0xfc, !PT ;  /* 0x0008000008081812 */ /* 0x000fe400078efcff */
[----:B------:R0:W-:Y:S02]  /*99db0*/  STL [R1+0x11a4], R9 ;  /* 0x0011a40901007387 */ /* 0x0001e40000100800 */
[----:B------:R-:W-:Y:S01]  /*99dc0*/  LOP3.LUT R8, R8, 0xfffbffff, RZ, 0xc0, !PT ;  /* 0xfffbffff08087812 */ /* 0x000fe200078ec0ff */
[----:B0-----:R-:W-:-:S03]  /*99dd0*/  VIADD R9, R9, UR30 ;  /* 0x0000001e09097c36 */ /* 0x001fc60008000000 */
[----:B------:R-:W-:Y:S01]  /*99de0*/  @P0 LOP3.LUT R8, R8, 0x40000, RZ, 0xfc, !PT ;  /* 0x0004000008080812 */ /* 0x000fe200078efcff */
[----:B------:R-:W0:Y:S01]  /*99df0*/  LDCU.64 UR30, c[0x0][0x398] ;  /* 0x00007300ff1e77ac */ /* 0x000e220008000a00 */
[----:B------:R1:W-:Y:S01]  /*99e00*/  STL [R1+0x11a8], R9 ;  /* 0x0011a80901007387 */ /* 0x0003e20000100800 */
[----:B------:R-:W-:Y:S02]  /*99e10*/  ISETP.GE.AND P0, PT, R10, UR11, PT ;  /* 0x0000000b0a007c0c */ /* 0x000fe4000bf06270 */
[----:B------:R-:W-:Y:S01]  /*99e20*/  LOP3.LUT R8, R8, 0xfffdffff, RZ, 0xc0, !PT ;  /* 0xfffdffff08087812 */ /* 0x000fe200078ec0ff */
[----:B------:R-:W0:Y:S01]  /*99e30*/  LDCU.64 UR10, c[0x0][0x398] ;  /* 0x00007300ff0a77ac */ /* 0x000e220008000a00 */
[----:B-1----:R-:W-:-:S05]  /*99e40*/  VIADD R9, R9, UR7 ;  /* 0x0000000709097c36 */ /* 0x002fca0008000000 */
[----:B------:R1:W-:Y:S04]  /*99e50*/  STL [R1+0x11ac], R9 ;  /* 0x0011ac0901007387 */ /* 0x0003e80000100800 */
[----:B------:R-:W4:Y:S01]  /*99e60*/  LDL.LU R10, [R1+0x3490] ;  /* 0x00349000010a7983 */ /* 0x000f220000300800 */
[----:B------:R-:W-:Y:S02]  /*99e70*/  ISETP.LT.AND P3, PT, R12, UR57, !P0 ;  /* 0x000000390c007c0c */ /* 0x000fe4000c761270 */
[----:B------:R-:W-:Y:S02]  /*99e80*/  ISETP.LT.AND P2, PT, R13, UR54, !P0 ;  /* 0x000000360d007c0c */ /* 0x000fe4000c741270 */
[----:B------:R-:W-:Y:S02]  /*99e90*/  ISETP.LT.AND P1, PT, R11, UR55, !P0 ;  /* 0x000000370b007c0c */ /* 0x000fe4000c721270 */
[----:B---3--:R-:W-:Y:S01]  /*99ea0*/  ISETP.LT.AND P0, PT, R15, UR12, !P0 ;  /* 0x0000000c0f007c0c */ /* 0x008fe2000c701270 */
[----:B------:R-:W3:Y:S01]  /*99eb0*/  LDCU UR12, c[0x0][0x398] ;  /* 0x00007300ff0c77ac */ /* 0x000ee20008000800 */
[----:B------:R-:W0:Y:S01]  /*99ec0*/  LDCU.64 UR54, c[0x0][0x398] ;  /* 0x00007300ff3677ac */ /* 0x000e220008000a00 */
[----:B------:R-:W0:Y:S04]  /*99ed0*/  LDCU.64 UR56, c[0x0][0x398] ;  /* 0x00007300ff3877ac */ /* 0x000e280008000a00 */
[----:B------:R-:W-:-:S04]  /*99ee0*/  @P3 LOP3.LUT R8, R8, 0x20000, RZ, 0xfc, !PT ;  /* 0x0002000008083812 */ /* 0x000fc800078efcff */
[----:B------:R-:W-:-:S04]  /*99ef0*/  LOP3.LUT R8, R8, 0xfffeffff, RZ, 0xc0, !PT ;  /* 0xfffeffff08087812 */ /* 0x000fc800078ec0ff */
[----:B------:R-:W-:-:S04]  /*99f00*/  @P2 LOP3.LUT R8, R8, 0x10000, RZ, 0xfc, !PT ;  /* 0x0001000008082812 */ /* 0x000fc800078efcff */
[----:B------:R-:W-:-:S04]  /*99f10*/  LOP3.LUT R8, R8, 0xffff7fff, RZ, 0xc0, !PT ;  /* 0xffff7fff08087812 */ /* 0x000fc800078ec0ff */
[----:B------:R-:W-:-:S04]  /*99f20*/  @P1 LOP3.LUT R8, R8, 0x8000, RZ, 0xfc, !PT ;  /* 0x0000800008081812 */ /* 0x000fc800078efcff */
[----:B------:R-:W-:-:S04]  /*99f30*/  LOP3.LUT R8, R8, 0xffffbfff, RZ, 0xc0, !PT ;  /* 0xffffbfff08087812 */ /* 0x000fc800078ec0ff */
[----:B------:R-:W-:Y:S02]  /*99f40*/  @P0 LOP3.LUT R8, R8, 0x4000, RZ, 0xfc, !PT ;  /* 0x0000400008080812 */ /* 0x000fe400078efcff */
[----:B------:R-:W-:-:S04]  /*99f50*/  ISETP.GE.AND P0, PT, R14, UR5, PT ;  /* 0x000000050e007c0c */ /* 0x000fc8000bf06270 */
[----:B---3--:R-:W-:Y:S02]  /*99f60*/  ISETP.LT.AND P3, PT, R12, UR12, !P0 ;  /* 0x0000000c0c007c0c */ /* 0x008fe4000c761270 */
[----:B------:R-:W-:Y:S02]  /*99f70*/  ISETP.LT.AND P2, PT, R13, UR24, !P0 ;  /* 0x000000180d007c0c */ /* 0x000fe4000c741270 */
[----:B------:R-:W-:Y:S02]  /*99f80*/  LOP3.LUT R8, R8, 0xffffdfff, RZ, 0xc0, !PT ;  /* 0xffffdfff08087812 */ /* 0x000fe400078ec0ff */
[----:B------:R-:W-:Y:S01]  /*99f90*/  ISETP.LT.AND P1, PT, R11, UR9, !P0 ;  /* 0x000000090b007c0c */ /* 0x000fe2000c721270 */
[----:B------:R-:W3:Y:S01]  /*99fa0*/  LDCU UR12, c[0x0][0x398] ;  /* 0x00007300ff0c77ac */ /* 0x000ee20008000800 */
[----:B------:R-:W0:Y:S05]  /*99fb0*/  LDCU UR24, c[0x0][0x398] ;  /* 0x00007300ff1877ac */ /* 0x000e2a0008000800 */
[----:B------:R-:W-:Y:S01]  /*99fc0*/  @P3 LOP3.LUT R8, R8, 0x2000, RZ, 0xfc, !PT ;  /* 0x0000200008083812 */ /* 0x000fe200078efcff */
[----:B------:R-:W-:Y:S01]  /*99fd0*/  VIADD R14, R16, 0x5e ;  /* 0x0000005e100e7836 */ /* 0x000fe20000000000 */
        /* <DEDUP_REMOVED lines=8> */
[----:B------:R-:W-:-:S04]  /*9a060*/  ISETP.GE.AND P0, PT, R14, UR23, PT ;  /* 0x000000170e007c0c */ /* 0x000fc8000bf06270 */
[----:B---3--:R-:W-:Y:S02]  /*9a070*/  ISETP.LT.AND P3, PT, R12, UR12, !P0 ;  /* 0x0000000c0c007c0c */ /* 0x008fe4000c761270 */
[----:B0-----:R-:W-:Y:S02]  /*9a080*/  ISETP.LT.AND P2, PT, R13, UR24, !P0 ;  /* 0x000000180d007c0c */ /* 0x001fe4000c741270 */
[----:B------:R-:W-:Y:S02]  /*9a090*/  LOP3.LUT R8, R8, 0xfffffdff, RZ, 0xc0, !PT ;  /* 0xfffffdff08087812 */ /* 0x000fe400078ec0ff */
[----:B------:R-:W-:Y:S01]  /*9a0a0*/  ISETP.LT.AND P1, PT, R11, UR9, !P0 ;  /* 0x000000090b007c0c */ /* 0x000fe2000c721270 */
[----:B-1----:R-:W-:Y:S01]  /*9a0b0*/  VIADD R9, R9, UR6 ;  /* 0x0000000609097c36 */ /* 0x002fe20008000000 */
[----:B------:R-:W0:Y:S05]  /*9a0c0*/  LDCU UR24, c[0x0][0x398] ;  /* 0x00007300ff1877ac */ /* 0x000e2a0008000800 */
[----:B------:R-:W-:-:S02]  /*9a0d0*/  @P3 LOP3.LUT R8, R8, 0x200, RZ, 0xfc, !PT ;  /* 0x0000020008083812 */ /* 0x000fc400078efcff */
[----:B------:R-:W-:Y:S01]  /*9a0e0*/  ISETP.LT.AND P0, PT, R15, UR52, !P0 ;  /* 0x000000340f007c0c */ /* 0x000fe2000c701270 */
[----:B------:R-:W1:Y:S01]  /*9a0f0*/  LDCU UR9, c[0x0][0x398] ;  /* 0x00007300ff0977ac */ /* 0x000e620008000800 */
[----:B------:R-:W-:Y:S01]  /*9a100*/  VIADD R14, R16, 0x5c ;  /* 0x0000005c100e7836 */ /* 0x000fe20000000000 */
[----:B------:R-:W-:Y:S01]  /*9a110*/  LOP3.LUT R8, R8, 0xfffffeff, RZ, 0xc0, !PT ;  /* 0xfffffeff08087812 */ /* 0x000fe200078ec0ff */
[----:B------:R-:W3:Y:S03]  /*9a120*/  LDCU.64 UR6, c[0x0][0x398] ;  /* 0x00007300ff0677ac */ /* 0x000ee60008000a00 */
[----:B------:R-:W-:Y:S01]  /*9a130*/  @P2 LOP3.LUT R8, R8, 0x100, RZ, 0xfc, !PT ;  /* 0x0000010008082812 */ /* 0x000fe200078efcff */
[----:B------:R0:W-:Y:S03]  /*9a140*/  STL [R1+0x11b0], R9 ;  /* 0x0011b00901007387 */ /* 0x0001e60000100800 */
[----:B------:R-:W-:-:S04]  /*9a150*/  LOP3.LUT R8, R8, 0xffffff7f, RZ, 0xc0, !PT ;  /* 0xffffff7f08087812 */ /* 0x000fc800078ec0ff */
[----:B------:R-:W-:Y:S01]  /*9a160*/  @P1 LOP3.LUT R8, R8, 0x80, RZ, 0xfc, !PT ;  /* 0x0000008008081812 */ /* 0x000fe200078efcff */
[----:B0-----:R-:W-:-:S03]  /*9a170*/  VIADD R9, R9, UR4 ;  /* 0x0000000409097c36 */ /* 0x001fc60008000000 */
[----:B------:R-:W-:Y:S01]  /*9a180*/  LOP3.LUT R8, R8, 0xffffffbf, RZ, 0xc0, !PT ;  /* 0xffffffbf08087812 */ /* 0x000fe200078ec0ff */
[----:B------:R-:W0:Y:S01]  /*9a190*/  LDCU.64 UR4, c[0x0][0x398] ;  /* 0x00007300ff0477ac */ /* 0x000e220008000a00 */
[----:B------:R1:W-:Y:S02]  /*9a1a0*/  STL [R1+0x11b4], R9 ;  /* 0x0011b40901007387 */ /* 0x0003e40000100800 */
[----:B------:R-:W-:-:S04]  /*9a1b0*/  @P0 LOP3.LUT R8, R8, 0x40, RZ, 0xfc, !PT ;  /* 0x0000004008080812 */ /* 0x000fc800078efcff */
[----:B------:R-:W-:Y:S02]  /*9a1c0*/  LOP3.LUT R8, R8, 0xffffffdf, RZ, 0xc0, !PT ;  /* 0xffffffdf08087812 */ /* 0x000fe400078ec0ff */
[----:B--2---:R-:W-:Y:S01]  /*9a1d0*/  LOP3.LUT R20, R20, 0x7fffffff, RZ, 0xc0, !PT ;  /* 0x7fffffff14147812 */ /* 0x004fe200078ec0ff */
[----:B-1----:R-:W-:Y:S01]  /*9a1e0*/  VIADD R9, R9, UR71 ;  /* 0x0000004709097c36 */ /* 0x002fe20008000000 */
[----:B----4-:R-:W-:-:S05]  /*9a1f0*/  LOP3.LUT R10, R10, 0x1f0, RZ, 0xc0, !PT ;  /* 0x000001f00a0a7812 */ /* 0x010fca00078ec0ff */
[----:B------:R1:W-:Y:S02]  /*9a200*/  STL [R1+0x24], R10 ;  /* 0x0000240a01007387 */ /* 0x0003e40000100800 */
[----:B-1----:R-:W-:-:S05]  /*9a210*/  VIADD R10, R16, 0x5d ;  /* 0x0000005d100a7836 */ /* 0x002fca0000000000 */
[----:B------:R-:W-:-:S04]  /*9a220*/  ISETP.GE.AND P0, PT, R10, UR25, PT ;  /* 0x000000190a007c0c */ /* 0x000fc8000bf06270 */
[----:B------:R-:W-:Y:S02]  /*9a230*/  ISETP.LT.AND P3, PT, R12, UR24, !P0 ;  /* 0x000000180c007c0c */ /* 0x000fe4000c761270 */
[----:B------:R-:W-:Y:S02]  /*9a240*/  ISETP.LT.AND P2, PT, R13, UR9, !P0 ;  /* 0x000000090d007c0c */ /* 0x000fe4000c741270 */
[----:B------:R-:W-:-:S09]  /*9a250*/  ISETP.LT.AND P1, PT, R11, UR77, !P0 ;  /* 0x0000004d0b007c0c */ /* 0x000fd2000c721270 */
[----:B------:R-:W-:-:S04]  /*9a260*/  @P3 LOP3.LUT R8, R8, 0x20, RZ, 0xfc, !PT ;  /* 0x0000002008083812 */ /* 0x000fc800078efcff */
[----:B------:R-:W-:Y:S02]  /*9a270*/  LOP3.LUT R8, R8, 0xffffffef, RZ, 0xc0, !PT ;  /* 0xffffffef08087812 */ /* 0x000fe400078ec0ff */
[----:B------:R-:W-:Y:S02]  /*9a280*/  ISETP.LT.AND P0, PT, R15, UR50, !P0 ;  /* 0x000000320f007c0c */ /* 0x000fe4000c701270 */
        /* <DEDUP_REMOVED lines=8> */
[----:B------:R-:W-:Y:S02]  /*9a310*/  ISETP.LT.AND P3, PT, R13, UR75, !P0 ;  /* 0x0000004b0d007c0c */ /* 0x000fe4000c761270 */
[----:B------:R-:W-:Y:S01]  /*9a320*/  LOP3.LUT R8, R8, 0xfffffffd, RZ, 0xc0, !PT ;  /* 0xfffffffd08087812 */ /* 0x000fe200078ec0ff */
[----:B------:R-:W-:-:S06]  /*9a330*/  VIADD R10, R16, 0x5b ;  /* 0x0000005b100a7836 */ /* 0x000fcc0000000000 */
[----:B------:R-:W-:Y:S02]  /*9a340*/  @P1 LOP3.LUT R8, R8, 0x2, RZ, 0xfc, !PT ;  /* 0x0000000208081812 */ /* 0x000fe400078efcff */
[----:B------:R-:W-:Y:S02]  /*9a350*/  ISETP.LT.AND P1, PT, R15, UR73, !P0 ;  /* 0x000000490f007c0c */ /* 0x000fe4000c721270 */
[----:B------:R-:W-:Y:S02]  /*9a360*/  ISETP.GE.AND P0, PT, R10, UR29, PT ;  /* 0x0000001d0a007c0c */ /* 0x000fe4000bf06270 */
[----:B------:R-:W-:Y:S02]  /*9a370*/  LOP3.LUT R8, R8, 0xfffffffe, RZ, 0xc0, !PT ;  /* 0xfffffffe08087812 */ /* 0x000fe400078ec0ff */
[----:B------:R-:W-:Y:S02]  /*9a380*/  @P2 LOP3.LUT R20, R20, 0x80000000, RZ, 0xfc, !PT ;  /* 0x8000000014142812 */ /* 0x000fe400078efcff */
[----:B------:R-:W-:-:S02]  /*9a390*/  @P3 LOP3.LUT R8, R8, 0x1, RZ, 0xfc, !PT ;  /* 0x0000000108083812 */ /* 0x000fc400078efcff */
[----:B------:R-:W-:Y:S02]  /*9a3a0*/  ISETP.LT.AND P3, PT, R12, UR30, !P0 ;  /* 0x0000001e0c007c0c */ /* 0x000fe4000c761270 */
[----:B------:R-:W-:Y:S02]  /*9a3b0*/  LOP3.LUT R20, R20, 0xbfffffff, RZ, 0xc0, !PT ;  /* 0xbfffffff14147812 */ /* 0x000fe400078ec0ff */
[----:B------:R-:W-:Y:S02]  /*9a3c0*/  ISETP.LT.AND P2, PT, R13, UR72, !P0 ;  /* 0x000000480d007c0c */ /* 0x000fe4000c741270 */
[----:B------:R-:W-:-:S04]  /*9a3d0*/  @P1 LOP3.LUT R20, R20, 0x40000000, RZ, 0xfc, !PT ;  /* 0x4000000014141812 */ /* 0x000fc800078efcff */
[----:B------:R-:W-:Y:S02]  /*9a3e0*/  LOP3.LUT R20, R20, 0xdfffffff, RZ, 0xc0, !PT ;  /* 0xdfffffff14147812 */ /* 0x000fe400078ec0ff */
[----:B------:R-:W-:Y:S02]  /*9a3f0*/  ISETP.LT.AND P1, PT, R11, UR37, !P0 ;  /* 0x000000250b007c0c */ /* 0x000fe4000c721270 */
[----:B------:R-:W-:-:S04]  /*9a400*/  @P3 LOP3.LUT R20, R20, 0x20000000, RZ, 0xfc, !PT ;  /* 0x2000000014143812 */ /* 0x000fc800078efcff */
[----:B------:R-:W-:Y:S02]  /*9a410*/  LOP3.LUT R20, R20, 0xefffffff, RZ, 0xc0, !PT ;  /* 0xefffffff14147812 */ /* 0x000fe400078ec0ff */
[----:B------:R-:W-:Y:S02]  /*9a420*/  ISETP.LT.AND P0, PT, R15, UR36, !P0 ;  /* 0x000000240f007c0c */ /* 0x000fe4000c701270 */
[----:B------:R-:W-:-:S04]  /*9a430*/  @P2 LOP3.LUT R20, R20, 0x10000000, RZ, 0xfc, !PT ;  /* 0x1000000014142812 */ /* 0x000fc800078efcff */
[----:B------:R-:W-:-:S04]  /*9a440*/  LOP3.LUT R20, R20, 0xf7ffffff, RZ, 0xc0, !PT ;  /* 0xf7ffffff14147812 */ /* 0x000fc800078ec0ff */
[----:B------:R-:W-:Y:S01]  /*9a450*/  @P1 LOP3.LUT R20, R20, 0x8000000, RZ, 0xfc, !PT ;  /* 0x0800000014141812 */ /* 0x000fe200078efcff */
[----:B------:R-:W-:-:S03]  /*9a460*/  VIADD R14, R16, 0x5a ;  /* 0x0000005a100e7836 */ /* 0x000fc60000000000 */
[----:B------:R-:W-:-:S04]  /*9a470*/  LOP3.LUT R20, R20, 0xfbffffff, RZ, 0xc0, !PT ;  /* 0xfbffffff14147812 */ /* 0x000fc800078ec0ff */
[----:B------:R-:W-:Y:S02]  /*9a480*/  @P0 LOP3.LUT R20, R20, 0x4000000, RZ, 0xfc, !PT ;  /* 0x0400000014140812 */ /* 0x000fe400078efcff */
[----:B------:R-:W-:-:S04]  /*9a490*/  ISETP.GE.AND P0, PT, R14, UR53, PT ;  /* 0x000000350e007c0c */ /* 0x000fc8000bf06270 */
[----:B------:R-:W-:Y:S02]  /*9a4a0*/  ISETP.LT.AND P1, PT, R12, UR10, !P0 ;  /* 0x0000000a0c007c0c */ /* 0x000fe4000c721270 */
[----:B------:R-:W-:Y:S02]  /*9a4b0*/  ISETP.LT.AND P3, PT, R13, UR39, !P0 ;  /* 0x000000270d007c0c */ /* 0x000fe4000c761270 */
[----:B------:R-:W-:Y:S01]  /*9a4c0*/  LOP3.LUT R20, R20, 0xfdffffff, RZ, 0xc0, !PT ;  /* 0xfdffffff14147812 */ /* 0x000fe200078ec0ff */
[----:B------:R1:W-:Y:S01]  /*9a4d0*/  STL [R1+0x11b8], R9 ;  /* 0x0011b80901007387 */ /* 0x0003e20000100800 */
[----:B------:R-:W-:-:S07]  /*9a4e0*/  ISETP.LT.AND P2, PT, R11, UR38, !P0 ;  /* 0x000000260b007c0c */ /* 0x000fce000c741270 */
[----:B------:R-:W-:Y:S01]  /*9a4f0*/  @P1 LOP3.LUT R20, R20, 0x2000000, RZ, 0xfc, !PT ;  /* 0x0200000014141812 */ /* 0x000fe200078efcff */
[----:B-1----:R-:W-:-:S03]  /*9a500*/  VIADD R9, R9, UR8 ;  /* 0x0000000809097c36 */ /* 0x002fc60008000000 */
[----:B------:R-:W-:Y:S02]  /*9a510*/  LOP3.LUT R20, R20, 0xfeffffff, RZ, 0xc0, !PT ;  /* 0xfeffffff14147812 */ /* 0x000fe400078ec0ff */
[----:B------:R1:W-:Y:S02]  /*9a520*/  STL [R1+0x11bc], R9 ;  /* 0x0011bc0901007387 */ /* 0x0003e40000100800 */
[----:B------:R-:W-:Y:S01]  /*9a530*/  @P3 LOP3.LUT R20, R20, 0x1000000, RZ, 0xfc, !PT ;  /* 0x0100000014143812 */ /* 0x000fe200078efcff */
[----:B------:R-:W-:Y:S01]  /*9a540*/  VIADD R10, R16, 0x59 ;  /* 0x00000059100a7836 */ /* 0x000fe20000000000 */
[----:B------:R-:W-:Y:S02]  /*9a550*/  ISETP.LT.AND P1, PT, R15, UR34, !P0 ;  /* 0x000000220f007c0c */ /* 0x000fe4000c721270 */
[----:B------:R-:W-:Y:S01]  /*9a560*/  LOP3.LUT R20, R20, 0xff7fffff, RZ, 0xc0, !PT ;  /* 0xff7fffff14147812 */ /* 0x000fe200078ec0ff */
[----:B-1----:R-:W-:Y:S01]  /*9a570*/  VIADD R9, R9, UR18 ;  /* 0x0000001209097c36 */ /* 0x002fe20008000000 */
[----:B------:R-:W-:-:S02]  /*9a580*/  ISETP.GE.AND P0, PT, R10, UR51, PT ;  /* 0x000000330a007c0c */ /* 0x000fc4000bf06270 */
[----:B------:R-:W-:Y:S02]  /*9a590*/  @P2 LOP3.LUT R20, R20, 0x800000, RZ, 0xfc, !PT ;  /* 0x0080000014142812 */ /* 0x000fe400078efcff */
[----:B------:R1:W-:Y:S01]  /*9a5a0*/  STL [R1+0x11c0], R9 ;  /* 0x0011c00901007387 */ /* 0x0003e20000100800 */
[----:B------:R-:W-:Y:S02]  /*9a5b0*/  ISETP.LT.AND P3, PT, R12, UR54, !P0 ;  /* 0x000000360c007c0c */ /* 0x000fe4000c761270 */
[----:B------:R-:W-:Y:S01]  /*9a5c0*/  LOP3.LUT R20, R20, 0xffbfffff, RZ, 0xc0, !PT ;  /* 0xffbfffff14147812 */ /* 0x000fe200078ec0ff */
[----:B-1----:R-:W-:-:S05]  /*9a5d0*/  VIADD R9, R9, UR21 ;  /* 0x0000001509097c36 */ /* 0x002fca0008000000 */
[----:B------:R1:W-:Y:S01]  /*9a5e0*/  STL [R1+0x11c4], R9 ;  /* 0x0011c40901007387 */ /* 0x0003e20000100800 */
[----:B------:R-:W-:Y:S02]  /*9a5f0*/  @P1 LOP3.LUT R20, R20, 0x400000, RZ, 0xfc, !PT ;  /* 0x0040000014141812 */ /* 0x000fe400078efcff */
[----:B------:R-:W-:Y:S01]  /*9a600*/  ISETP.LT.AND P2, PT, R13, UR40, !P0 ;  /* 0x000000280d007c0c */ /* 0x000fe2000c741270 */
[----:B-1----:R-:W-:Y:S01]  /*9a610*/  VIADD R9, R9, UR33 ;  /* 0x0000002109097c36 */ /* 0x002fe20008000000 */
[----:B------:R-:W-:-:S04]  /*9a620*/  LOP3.LUT R20, R20, 0xffdfffff, RZ, 0xc0, !PT ;  /* 0xffdfffff14147812 */ /* 0x000fc800078ec0ff */
[----:B------:R1:W-:Y:S01]  /*9a630*/  STL [R1+0x11c8], R9 ;  /* 0x0011c80901007387 */ /* 0x0003e20000100800 */
[----:B------:R-:W-:Y:S01]  /*9a640*/  @P3 LOP3.LUT R20, R20, 0x200000, RZ, 0xfc, !PT ;  /* 0x0020000014143812 */ /* 0x000fe200078efcff */
[----:B-1----:R-:W-:Y:S01]  /*9a650*/  VIADD R9, R9, UR45 ;  /* 0x0000002d09097c36 */ /* 0x002fe20008000000 */
[----:B------:R-:W-:-:S04]  /*9a660*/  ISETP.LT.AND P1, PT, R11, UR20, !P0 ;  /* 0x000000140b007c0c */ /* 0x000fc8000c721270 */
[----:B------:R1:W-:Y:S01]  /*9a670*/  STL [R1+0x11cc], R9 ;  /* 0x0011cc0901007387 */ /* 0x0003e20000100800 */
[----:B------:R-:W-:Y:S01]  /*9a680*/  LOP3.LUT R20, R20, 0xffefffff, RZ, 0xc0, !PT ;  /* 0xffefffff14147812 */ /* 0x000fe200078ec0ff */
[----:B-1----:R-:W-:-:S03]  /*9a690*/  VIADD R9, R9, UR47 ;  /* 0x0000002f09097c36 */ /* 0x002fc60008000000 */
[----:B------:R-:W-:Y:S02]  /*9a6a0*/  @P2 LOP3.LUT R20, R20, 0x100000, RZ, 0xfc, !PT ;  /* 0x0010000014142812 */ /* 0x000fe400078efcff */
[----:B------:R1:W-:Y:S01]  /*9a6b0*/  STL [R1+0x11d0], R9 ;  /* 0x0011d00901007387 */ /* 0x0003e20000100800 */
[----:B------:R-:W-:Y:S02]  /*9a6c0*/  ISETP.LT.AND P0, PT, R15, UR19, !P0 ;  /* 0x000000130f007c0c */ /* 0x000fe4000c701270 */
[----:B------:R-:W-:Y:S01]  /*9a6d0*/  LOP3.LUT R20, R20, 0xfff7ffff, RZ, 0xc0, !PT ;  /* 0xfff7ffff14147812 */ /* 0x000fe200078ec0ff */
[----:B-1----:R-:W-:-:S05]  /*9a6e0*/  VIADD R9, R9, UR58 ;  /* 0x0000003a09097c36 */ /* 0x002fca0008000000 */
[----:B------:R1:W-:Y:S01]  /*9a6f0*/  STL [R1+0x11d4], R9 ;  /* 0x0011d40901007387 */ /* 0x0003e20000100800 */
[----:B------:R-:W-:Y:S01]  /*9a700*/  @P1 LOP3.LUT R20, R20, 0x80000, RZ, 0xfc, !PT ;  /* 0x0008000014141812 */ /* 0x000fe200078efcff */
[----:B------:R-:W-:Y:S02]  /*9a710*/  VIADD R14, R16, 0x58 ;  /* 0x00000058100e7836 */ /* 0x000fe40000000000 */
[----:B-1----:R-:W-:-:S04]  /*9a720*/  VIADD R9, R9, UR59 ;  /* 0x0000003b09097c36 */ /* 0x002fc80008000000 */
[----:B------:R-:W-:Y:S01]  /*9a730*/  VIADD R10, R9, UR60 ;  /* 0x0000003c090a7c36 */ /* 0x000fe20008000000 */
[----:B------:R-:W-:Y:S01]  /*9a740*/  STL [R1+0x11d8], R9 ;  /* 0x0011d80901007387 */ /* 0x000fe20000100800 */
[----:B------:R-:W-:-:S03]  /*9a750*/  LOP3.LUT R20, R20, 0xfffbffff, RZ, 0xc0, !PT ;  /* 0xfffbffff14147812 */ /* 0x000fc600078ec0ff */
[----:B------:R1:W-:Y:S01]  /*9a760*/  STL [R1+0x11dc], R10 ;  /* 0x0011dc0a01007387 */ /* 0x0003e20000100800 */
[----:B------:R-:W-:Y:S02]  /*9a770*/  @P0 LOP3.LUT R20, R20, 0x40000, RZ, 0xfc, !PT ;  /* 0x0004000014140812 */ /* 0x000fe400078efcff */
[----:B------:R-:W-:Y:S01]  /*9a780*/  ISETP.GE.AND P0, PT, R14, UR31, PT ;  /* 0x0000001f0e007c0c */ /* 0x000fe2000bf06270 */
[----:B-1----:R-:W-:-:S04]  /*9a790*/  VIADD R10, R10, UR61 ;  /* 0x0000003d0a0a7c36 */ /* 0x002fc80008000000 */
[----:B------:R-:W-:Y:S01]  /*9a7a0*/  VIADD R14, R10, UR65 ;  /* 0x000000410a0e7c36 */ /* 0x000fe20008000000 */
[----:B------:R1:W-:Y:S04]  /*9a7b0*/  STL [R1+0x11e0], R10 ;  /* 0x0011e00a01007387 */ /* 0x0003e80000100800 */
[----:B------:R2:W-:Y:S04]  /*9a7c0*/  STL [R1+0x11e4], R14 ;  /* 0x0011e40e01007387 */ /* 0x0005e80000100800 */
[----:B-1----:R-:W4:Y:S01]  /*9a7d0*/  LDL.LU R10, [R1+0x34ec] ;  /* 0x0034ec00010a7983 */ /* 0x002f220000300800 */
[----:B------:R-:W-:-:S02]  /*9a7e0*/  ISETP.LT.AND P1, PT, R12, UR56, !P0 ;  /* 0x000000380c007c0c */ /* 0x000fc4000c721270 */
[----:B------:R-:W-:Y:S02]  /*9a7f0*/  ISETP.LT.AND P3, PT, R13, UR17, !P0 ;  /* 0x000000110d007c0c */ /* 0x000fe4000c761270 */
[----:B------:R-:W-:Y:S02]  /*9a800*/  LOP3.LUT R20, R20, 0xfffdffff, RZ, 0xc0, !PT ;  /* 0xfffdffff14147812 */ /* 0x000fe400078ec0ff */
[----:B------:R-:W-:-:S07]  /*9a810*/  ISETP.LT.AND P2, PT, R11, UR16, !P0 ;  /* 0x000000100b007c0c */ /* 0x000fce000c741270 */
[----:B------:R-:W-:-:S04]  /*9a820*/  @P1 LOP3.LUT R20, R20, 0x20000, RZ, 0xfc, !PT ;  /* 0x0002000014141812 */ /* 0x000fc800078efcff */
[----:B------:R-:W-:Y:S01]  /*9a830*/  LOP3.LUT R20, R20, 0xfffeffff, RZ, 0xc0, !PT ;  /* 0xfffeffff14147812 */ /* 0x000fe200078ec0ff */
[----:B------:R-:W-:-:S03]  /*9a840*/  VIADD R9, R16, 0x57 ;  /* 0x0000005710097836 */ /* 0x000fc60000000000 */
[----:B------:R-:W-:Y:S02]  /*9a850*/  @P3 LOP3.LUT R20, R20, 0x10000, RZ, 0xfc, !PT ;  /* 0x0001000014143812 */ /* 0x000fe400078efcff */
[----:B------:R-:W-:Y:S02]  /*9a860*/  ISETP.LT.AND P1, PT, R15, UR14, !P0 ;  /* 0x0000000e0f007c0c */ /* 0x000fe4000c721270 */
[----:B------:R-:W-:Y:S02]  /*9a870*/  LOP3.LUT R20, R20, 0xffff7fff, RZ, 0xc0, !PT ;  /* 0xffff7fff14147812 */ /* 0x000fe400078ec0ff */
[----:B------:R-:W-:Y:S02]  /*9a880*/  ISETP.GE.AND P0, PT, R9, UR11, PT ;  /* 0x0000000b09007c0c */ /* 0x000fe4000bf06270 */
[----:B------:R-:W-:Y:S02]  /*9a890*/  @P2 LOP3.LUT R20, R20, 0x8000, RZ, 0xfc, !PT ;  /* 0x0000800014142812 */ /* 0x000fe400078efcff */
[----:B------:R-:W-:-:S02]  /*9a8a0*/  ISETP.LT.AND P3, PT, R12, UR48, !P0 ;  /* 0x000000300c007c0c */ /* 0x000fc4000c761270 */
        /* <DEDUP_REMOVED lines=8> */
[----:B------:R-:W-:Y:S01]  /*9a930*/  VIADD R9, R16, 0x56 ;  /* 0x0000005610097836 */ /* 0x000fe20000000000 */
[----:B------:R-:W-:Y:S02]  /*9a940*/  ISETP.LT.AND P0, PT, R15, UR41, !P0 ;  /* 0x000000290f007c0c */ /* 0x000fe4000c701270 */
[----:B------:R-:W-:-:S04]  /*9a950*/  LOP3.LUT R20, R20, 0xfffff7ff, RZ, 0xc0, !PT ;  /* 0xfffff7ff14147812 */ /* 0x000fc800078ec0ff */
[----:B------:R-:W-:Y:S02]  /*9a960*/  @P1 LOP3.LUT R20, R20, 0x800, RZ, 0xfc, !PT ;  /* 0x0000080014141812 */ /* 0x000fe400078efcff */
[----:B------:R-:W-:Y:S02]  /*9a970*/  ISETP.GE.AND P1, PT, R9, UR55, PT ;  /* 0x0000003709007c0c */ /* 0x000fe4000bf26270 */
[----:B------:R-:W-:Y:S02]  /*9a980*/  LOP3.LUT R20, R20, 0xfffffeff, RZ, 0xc0, !PT ;  /* 0xfffffeff14147812 */ /* 0x000fe400078ec0ff */
[----:B---3--:R-:W-:Y:S02]  /*9a990*/  ISETP.LT.AND P5, PT, R12, UR6, !P1 ;  /* 0x000000060c007c0c */ /* 0x008fe4000cfa1270 */
[----:B------:R-:W-:Y:S02]  /*9a9a0*/  @P0 LOP3.LUT R20, R20, 0x100, RZ, 0xfc, !PT ;  /* 0x0000010014140812 */ /* 0x000fe400078efcff */
[----:B------:R-:W-:-:S02]  /*9a9b0*/  ISETP.LT.AND P4, PT, R13, UR64, !P1 ;  /* 0x000000400d007c0c */ /* 0x000fc4000cf81270 */
[----:B------:R-:W-:Y:S02]  /*9a9c0*/  LOP3.LUT R20, R20, 0xffffff7f, RZ, 0xc0, !PT ;  /* 0xffffff7f14147812 */ /* 0x000fe400078ec0ff */
[----:B------:R-:W-:-:S05]  /*9a9d0*/  ISETP.LT.AND P3, PT, R11, UR35, !P1 ;  /* 0x000000230b007c0c */ /* 0x000fca000cf61270 */
[----:B------:R-:W-:-:S04]  /*9a9e0*/  @P5 LOP3.LUT R20, R20, 0x80, RZ, 0xfc, !PT ;  /* 0x0000008014145812 */ /* 0x000fc800078efcff */
[----:B------:R-:W-:Y:S02]  /*9a9f0*/  LOP3.LUT R20, R20, 0xffffffbf, RZ, 0xc0, !PT ;  /* 0xffffffbf14147812 */ /* 0x000fe400078ec0ff */
[----:B------:R-:W-:Y:S02]  /*9aa00*/  ISETP.LT.AND P1, PT, R15, UR15, !P1 ;  /* 0x0000000f0f007c0c */ /* 0x000fe4000cf21270 */
[----:B------:R-:W-:Y:S01]  /*9aa10*/  @P4 LOP3.LUT R20, R20, 0x40, RZ, 0xfc, !PT ;  /* 0x0000004014144812 */ /* 0x000fe200078efcff */
[----:B--2---:R-:W-:-:S03]  /*9aa20*/  VIADD R14, R14, UR66 ;  /* 0x000000420e0e7c36 */ /* 0x004fc60008000000 */
[----:B------:R-:W-:Y:S01]  /*9aa30*/  LOP3.LUT R20, R20, 0xffffffdf, RZ, 0xc0, !PT ;  /* 0xffffffdf14147812 */ /* 0x000fe200078ec0ff */
[----:B------:R-:W-:-:S03]  /*9aa40*/  VIADD R16, R16, 0x55 ;  /* 0x0000005510107836 */ /* 0x000fc60000000000 */
[----:B------:R-:W-:-:S04]  /*9aa50*/  @P3 LOP3.LUT R20, R20, 0x20, RZ, 0xfc, !PT ;  /* 0x0000002014143812 */ /* 0x000fc800078efcff */
[----:B------:R-:W-:Y:S02]  /*9aa60*/  LOP3.LUT R20, R20, 0xffffffef, RZ, 0xc0, !PT ;  /* 0xffffffef14147812 */ /* 0x000fe400078ec0ff */
[----:B------:R-:W-:Y:S02]  /*9aa70*/  ISETP.GE.AND P0, PT, R16, UR57, PT ;  /* 0x0000003910007c0c */ /* 0x000fe4000bf06270 */
[----:B------:R-:W-:-:S04]  /*9aa80*/  @P1 LOP3.LUT R20, R20, 0x10, RZ, 0xfc, !PT ;  /* 0x0000001014141812 */ /* 0x000fc800078efcff */
[----:B------:R-:W-:Y:S02]  /*9aa90*/  LOP3.LUT R20, R20, 0xfffffbff, RZ, 0xc0, !PT ;  /* 0xfffffbff14147812 */ /* 0x000fe400078ec0ff */
[----:B------:R-:W-:Y:S02]  /*9aaa0*/  ISETP.GE.AND P1, PT, R15, UR46, PT ;  /* 0x0000002e0f007c0c */ /* 0x000fe4000bf26270 */
[----:B0-----:R-:W-:Y:S02]  /*9aab0*/  ISETP.LT.AND P5, PT, R12, UR4, !P0 ;  /* 0x000000040c007c0c */ /* 0x001fe4000c7a1270 */
[----:B----4-:R-:W-:Y:S02]  /*9aac0*/  ISETP.GE.AND P2, PT, R10, UR27, PT ;  /* 0x0000001b0a007c0c */ /* 0x010fe4000bf46270 */
[----:B------:R-:W2:Y:S04]  /*9aad0*/  LDL.LU R10, [R1+0x350c] ;  /* 0x00350c00010a7983 */ /* 0x000ea80000300800 */
[----:B------:R0:W-:Y:S01]  /*9aae0*/  STL [R1+0x11e8], R14 ;  /* 0x0011e80e01007387 */ /* 0x0001e20000100800 */
[----:B------:R-:W-:-:S03]  /*9aaf0*/  ISETP.LT.AND P4, PT, R11, UR26, !P2 ;  /* 0x0000001a0b007c0c */ /* 0x000fc6000d781270 */
[----:B------:R-:W3:Y:S04]  /*9ab00*/  LDL.LU R9, [R1+0x3508] ;  /* 0x0035080001097983 */ /* 0x000ee80000300800 */
[----:B------:R-:W4:Y:S01]  /*9ab10*/  LDL.LU R16, [R1+0x3504] ;  /* 0x0035040001107983 */ /* 0x000f220000300800 */
[----:B0-----:R-:W-:Y:S01]  /*9ab20*/  VIADD R14, R14, UR67 ;  /* 0x000000430e0e7c36 */ /* 0x001fe20008000000 */
[----:B------:R-:W-:-:S04]  /*9ab30*/  ISETP.LT.AND P3, PT, R15, UR44, !P2 ;  /* 0x0000002c0f007c0c */ /* 0x000fc8000d761270 */
[----:B------:R0:W-:Y:S01]  /*9ab40*/  STL [R1+0x11ec], R14 ;  /* 0x0011ec0e01007387 */ /* 0x0001e20000100800 */
[----:B------:R-:W-:Y:S01]  /*9ab50*/  @P4 LOP3.LUT R20, R20, 0x400, RZ, 0xfc, !PT ;  /* 0x0000040014144812 */ /* 0x000fe200078efcff */
[----:B0-----:R-:W-:-:S05]  /*9ab60*/  VIADD R14, R14, UR68 ;  /* 0x000000440e0e7c36 */ /* 0x001fca0008000000 */
[----:B------:R0:W-:Y:S01]  /*9ab70*/  STL [R1+0x11f0], R14 ;  /* 0x0011f00e01007387 */ /* 0x0001e20000100800 */
[----:B------:R-:W-:Y:S02]  /*9ab80*/  LOP3.LUT R20, R20, 0xfffffdff, RZ, 0xc0, !PT ;  /* 0xfffffdff14147812 */ /* 0x000fe400078ec0ff */
[----:B------:R-:W-:Y:S01]  /*9ab90*/  ISETP.LT.AND P4, PT, R13, UR70, !P0 ;  /* 0x000000460d007c0c */ /* 0x000fe2000c781270 */
[----:B0-----:R-:W-:Y:S01]  /*9aba0*/  VIADD R14, R14, UR69 ;  /* 0x000000450e0e7c36 */ /* 0x001fe20008000000 */
[----:B------:R-:W-:-:S04]  /*9abb0*/  @P3 LOP3.LUT R20, R20, 0x200, RZ, 0xfc, !PT ;  /* 0x0000020014143812 */ /* 0x000fc800078efcff */
[----:B------:R0:W-:Y:S01]  /*9abc0*/  STL [R1+0x11f4], R14 ;  /* 0x0011f40e01007387 */ /* 0x0001e20000100800 */
[----:B------:R-:W-:-:S03]  /*9abd0*/  ISETP.LT.AND P3, PT, R11, UR22, !P0 ;  /* 0x000000160b007c0c */ /* 0x000fc6000c761270 */
[----:B0-----:R-:W2:Y:S04]  /*9abe0*/  LDL.LU R14, [R1+0x3500] ;  /* 0x00350000010e7983 */ /* 0x001ea80000300800 */
[----:B------:R-:W2:Y:S04]  /*9abf0*/  LDL.LU R15, [R1+0x34fc] ;  /* 0x0034fc00010f7983 */ /* 0x000ea80000300800 */
[----:B------:R-:W2:Y:S04]  /*9ac00*/  LDL.LU R12, [R1+0x34f8] ;  /* 0x0034f800010c7983 */ /* 0x000ea80000300800 */
[----:B------:R-:W2:Y:S04]  /*9ac10*/  LDL.LU R13, [R1+0x34f4] ;  /* 0x0034f400010d7983 */ /* 0x000ea80000300800 */
[----:B------:R-:W2:Y:S01]  /*9ac20*/  LDL.LU R11, [R1+0x34f0] ;  /* 0x0034f000010b7983 */ /* 0x000ea20000300800 */
[----:B------:R-:W-:-:S04]  /*9ac30*/  LOP3.LUT R20, R20, 0xfffffff7, RZ, 0xc0, !PT ;  /* 0xfffffff714147812 */ /* 0x000fc800078ec0ff */
[----:B------:R-:W-:-:S04]  /*9ac40*/  @P5 LOP3.LUT R20, R20, 0x8, RZ, 0xfc, !PT ;  /* 0x0000000814145812 */ /* 0x000fc800078efcff */
[----:B------:R-:W-:-:S04]  /*9ac50*/  LOP3.LUT R20, R20, 0xfffffffd, RZ, 0xc0, !PT ;  /* 0xfffffffd14147812 */ /* 0x000fc800078ec0ff */
[----:B------:R-:W-:-:S04]  /*9ac60*/  LOP3.LUT R20, R20, 0xfffffffb, RZ, 0xc0, !PT ;  /* 0xfffffffb14147812 */ /* 0x000fc800078ec0ff */
[----:B------:R-:W-:-:S04]  /*9ac70*/  @P4 LOP3.LUT R20, R20, 0x4, RZ, 0xfc, !PT ;  /* 0x0000000414144812 */ /* 0x000fc800078efcff */
[----:B------:R-:W-:Y:S01]  /*9ac80*/  @P3 LOP3.LUT R20, R20, 0x2, RZ, 0xfc, !PT ;  /* 0x0000000214143812 */ /* 0x000fe200078efcff */
[----:B------:R0:W-:Y:S01]  /*9ac90*/  STL [R1+0x41e8], R17 ;  /* 0x0041e81101007387 */ /* 0x0001e20000100800 */
[----:B------:R-:W1:Y:S01]  /*9aca0*/  LDCU.64 UR50, c[0x0][0x398] ;  /* 0x00007300ff3277ac */ /* 0x000e620008000a00 */
[----:B------:R-:W1:Y:S01]  /*9acb0*/  LDCU.64 UR40, c[0x0][0x398] ;  /* 0x00007300ff2877ac */ /* 0x000e620008000a00 */
[----:B------:R-:W1:Y:S01]  /*9acc0*/  LDCU.64 UR56, c[0x0][0x398] ;  /* 0x00007300ff3877ac */ /* 0x000e620008000a00 */
[----:B0-----:R-:W3:Y:S01]  /*9acd0*/  LDL.LU R17, [R1+0x248] ;  /* 0x0002480001117983 */ /* 0x001ee20000300800 */
[----:B------:R-:W0:Y:S03]  /*9ace0*/  LDCU.64 UR16, c[0x0][0x398] ;  /* 0x00007300ff1077ac */ /* 0x000e260008000a00 */
[----:B------:R1:W-:Y:S01]  /*9acf0*/  STL [R1+0x41d8], R0 ;  /* 0x0041d80001007387 */ /* 0x0003e20000100800 */
[----:B------:R-:W0:Y:S01]  /*9ad00*/  LDCU.64 UR14, c[0x0][0x398] ;  /* 0x00007300ff0e77ac */ /* 0x000e220008000a00 */
[----:B------:R-:W0:Y:S02]  /*9ad10*/  LDCU.64 UR46, c[0x0][0x398] ;  /* 0x00007300ff2e77ac */ /* 0x000e240008000a00 */
[----:B-1----:R-:W3:Y:S01]  /*9ad20*/  LDL.LU R0, [R1+0x1c8] ;  /* 0x0001c80001007983 */ /* 0x002ee20000300800 */
[----:B------:R-:W1:Y:S03]  /*9ad30*/  LDCU.64 UR60, c[0x0][0x398] ;  /* 0x00007300ff3c77ac */ /* 0x000e660008000a00 */
        /* <DEDUP_REMOVED lines=15> */
[----:B0-----:R-:W4:Y:S01]  /*9ae30*/  LDL.LU R23, [R1+0x2c] ;  /* 0x00002c0001177983 */ /* 0x001f220000300800 */
[----:B------:R-:W0:Y:S03]  /*9ae40*/  LDCU.64 UR18, c[0x0][0x398] ;  /* 0x00007300ff1277ac */ /* 0x000e260008000a00 */
[----:B------:R1:W-:Y:S01]  /*9ae50*/  STL [R1+0x4150], R22 ;  /* 0x0041501601007387 */ /* 0x0003e20000100800 */
[----:B------:R-:W0:Y:S01]  /*9ae60*/  LDCU.64 UR24, c[0x0][0x398] ;  /* 0x00007300ff1877ac */ /* 0x000e220008000a00 */
[----:B------:R-:W0:Y:S02]  /*9ae70*/  LDCU UR77, c[0x0][0x398] ;  /* 0x00007300ff4d77ac */ /* 0x000e240008000800 */
[----:B-1----:R-:W4:Y:S01]  /*9ae80*/  LDL.LU R22, [R1+0x260] ;  /* 0x0002600001167983 */ /* 0x002f220000300800 */
[----:B------:R-:W1:Y:S03]  /*9ae90*/  LDCU.64 UR22, c[0x0][0x398] ;  /* 0x00007300ff1677ac */ /* 0x000e660008000a00 */
[----:B------:R0:W-:Y:S01]  /*9aea0*/  STL.64 [R1+0x4140], R24 ;  /* 0x0041401801007387 */ /* 0x0001e20000100a00 */
[----:B------:R-:W1:Y:S01]  /*9aeb0*/  LDCU.64 UR20, c[0x0][0x398] ;  /* 0x00007300ff1477ac */ /* 0x000e620008000a00 */
[----:B------:R-:W1:Y:S01]  /*9aec0*/  LDCU UR75, c[0x0][0x398] ;  /* 0x00007300ff4b77ac */ /* 0x000e620008000800 */
[----:B------:R-:W1:Y:S01]  /*9aed0*/  LDCU UR74, c[0x0][0x398] ;  /* 0x00007300ff4a77ac */ /* 0x000e620008000800 */
[----:B0-----:R-:W4:Y:S01]  /*9aee0*/  LDL.LU R24, [R1+0x24c] ;  /* 0x00024c0001187983 */ /* 0x001f220000300800 */
[----:B------:R-:W0:Y:S03]  /*9aef0*/  LDCU UR48, c[0x0][0x398] ;  /* 0x00007300ff3077ac */ /* 0x000e260008000800 */
[----:B------:R-:W4:Y:S01]  /*9af00*/  LDL.LU R25, [R1+0xf30] ;  /* 0x000f300001197983 */ /* 0x000f220000300800 */
[----:B------:R-:W0:Y:S03]  /*9af10*/  LDCU UR62, c[0x0][0x398] ;  /* 0x00007300ff3e77ac */ /* 0x000e260008000800 */
[----:B------:R1:W-:Y:S01]  /*9af20*/  STL.64 [R1+0x4110], R28 ;  /* 0x0041101c01007387 */ /* 0x0003e20000100a00 */
[----:B------:R-:W0:Y:S01]  /*9af30*/  LDCU UR63, c[0x0][0x398] ;  /* 0x00007300ff3f77ac */ /* 0x000e220008000800 */
[----:B------:R-:W0:Y:S01]  /*9af40*/  LDCU UR73, c[0x0][0x398] ;  /* 0x00007300ff4977ac */ /* 0x000e220008000800 */
[----:B------:R-:W0:Y:S01]  /*9af50*/  LDCU UR72, c[0x0][0x398] ;  /* 0x00007300ff4877ac */ /* 0x000e220008000800 */
[----:B-1----:R-:W4:Y:S01]  /*9af60*/  LDL.LU R28, [R1+0x264] ;  /* 0x00026400011c7983 */ /* 0x002f220000300800 */
[----:B------:R-:W1:Y:S03]  /*9af70*/  LDCU UR65, c[0x0][0x398] ;  /* 0x00007300ff4177ac */ /* 0x000e660008000800 */
[----:B------:R0:W-:Y:S01]  /*9af80*/  STL [R1+0x40b8], R27 ;  /* 0x0040b81b01007387 */ /* 0x0001e20000100800 */
[----:B------:R-:W1:Y:S01]  /*9af90*/  LDCU UR64, c[0x0][0x398] ;  /* 0x00007300ff4077ac */ /* 0x000e620008000800 */
[----:B------:R-:W1:Y:S01]  /*9afa0*/  LDCU UR71, c[0x0][0x398] ;  /* 0x00007300ff4777ac */ /* 0x000e620008000800 */
[----:B------:R-:W1:Y:S01]  /*9afb0*/  LDCU UR70, c[0x0][0x398] ;  /* 0x00007300ff4677ac */ /* 0x000e620008000800 */
[----:B0-----:R-:W4:Y:S01]  /*9afc0*/  LDL.LU R27, [R1+0x28] ;  /* 0x00002800011b7983 */ /* 0x001f220000300800 */
[----:B------:R-:W0:Y:S03]  /*9afd0*/  LDCU UR69, c[0x0][0x398] ;  /* 0x00007300ff4577ac */ /* 0x000e260008000800 */
[----:B------:R-:W-:Y:S01]  /*9afe0*/  STL [R1+0x3570], R20 ;  /* 0x0035701401007387 */ /* 0x000fe20000100800 */
[----:B------:R-:W0:Y:S03]  /*9aff0*/  LDCU UR68, c[0x0][0x398] ;  /* 0x00007300ff4477ac */ /* 0x000e260008000800 */
[----:B------:R1:W-:Y:S01]  /*9b000*/  STL [R1+0x3508], R8 ;  /* 0x0035080801007387 */ /* 0x0003e20000100800 */
[----:B------:R-:W0:Y:S01]  /*9b010*/  LDCU UR66, c[0x0][0x398] ;  /* 0x00007300ff4277ac */ /* 0x000e220008000800 */
[----:B------:R-:W0:Y:S01]  /*9b020*/  S2R R29, SR_TID.X ;  /* 0x00000000001d7919 */ /* 0x000e220000002100 */
[----:B------:R-:W0:Y:S01]  /*9b030*/  LDCU UR67, c[0x0][0x398] ;  /* 0x00007300ff4377ac */ /* 0x000e220008000800 */
[----:B-1----:R-:W4:Y:S01]  /*9b040*/  LDL.LU R8, [R1+0x268] ;  /* 0x0002680001087983 */ /* 0x002f220000300800 */
[----:B------:R-:W1:Y:S03]  /*9b050*/  LDCU UR11, c[0x0][0x398] ;  /* 0x00007300ff0b77ac */ /* 0x000e660008000800 */
[----:B------:R1:W-:Y:S01]  /*9b060*/  STL [R1+0x3504], R7 ;  /* 0x0035040701007387 */ /* 0x0003e20000100800 */
[----:B------:R-:W0:Y:S01]  /*9b070*/  LDCU UR13, c[0x0][0x398] ;  /* 0x00007300ff0d77ac */ /* 0x000e220008000800 */
[----:B------:R-:W0:Y:S01]  /*9b080*/  LDCU UR12, c[0x0][0x398] ;  /* 0x00007300ff0c77ac */ /* 0x000e220008000800 */
[----:B------:R-:W0:Y:S01]  /*9b090*/  LDCU UR8, c[0x0][0x398] ;  /* 0x00007300ff0877ac */ /* 0x000e220008000800 */
[----:B-1----:R-:W4:Y:S01]  /*9b0a0*/  LDL.LU R7, [R1+0x244] ;  /* 0x0002440001077983 */ /* 0x002f220000300800 */
[----:B------:R-:W-:Y:S01]  /*9b0b0*/  SHF.R.S32.HI R20, RZ, 0x1f, R26 ;  /* 0x0000001fff147819 */ /* 0x000fe2000001141a */
[----:B------:R-:W1:Y:S02]  /*9b0c0*/  LDCU UR9, c[0x0][0x398] ;  /* 0x00007300ff0977ac */ /* 0x000e640008000800 */
[----:B------:R-:W-:Y:S01]  /*9b0d0*/  STL [R1+0x3500], R6 ;  /* 0x0035000601007387 */ /* 0x000fe20000100800 */
[----:B------:R-:W1:Y:S03]  /*9b0e0*/  LDCU UR4, c[0x0][0x398] ;  /* 0x00007300ff0477ac */ /* 0x000e660008000800 */
[----:B------:R-:W-:Y:S01]  /*9b0f0*/  STL [R1+0x34fc], R5 ;  /* 0x0034fc0501007387 */ /* 0x000fe20000100800 */
[----:B------:R-:W1:Y:S03]  /*9b100*/  LDCU UR76, c[0x0][0x398] ;  /* 0x00007300ff4c77ac */ /* 0x000e660008000800 */
[----:B------:R-:W-:Y:S01]  /*9b110*/  STL [R1+0x34f8], R4 ;  /* 0x0034f80401007387 */ /* 0x000fe20000100800 */
[----:B0-----:R-:W-:Y:S01]  /*9b120*/  IMAD.SHL.U32 R29, R29, 0x20, RZ ;  /* 0x000000201d1d7824 */ /* 0x001fe200078e00ff */
[----:B------:R-:W0:Y:S02]  /*9b130*/  LDCU UR10, c[0x0][0x398] ;  /* 0x00007300ff0a77ac */ /* 0x000e240008000800 */
[----:B------:R-:W-:Y:S02]  /*9b140*/  STL [R1+0x34f4], R3 ;  /* 0x0034f40301007387 */ /* 0x000fe40000100800 */
[----:B------:R-:W-:Y:S01]  /*9b150*/  LOP3.LUT R29, R29, 0x400, RZ, 0xc0, !PT ;  /* 0x000004001d1d7812 */ /* 0x000fe200078ec0ff */
[----:B------:R-:W0:Y:S01]  /*9b160*/  LDCU UR6, c[0x0][0x398] ;  /* 0x00007300ff0677ac */ /* 0x000e220008000800 */
[----:B------:R2:W-:Y:S01]  /*9b170*/  STL [R1+0x34f0], R2 ;  /* 0x0034f00201007387 */ /* 0x0005e20000100800 */
[----:B------:R-:W-:Y:S01]  /*9b180*/  BAR.SYNC.DEFER_BLOCKING 0x0 ;  /* 0x0000000000007b1d */ /* 0x000fe20000010000 */
[----:B--2---:R-:W-:-:S05]  /*9b190*/  IADD3 R2, P3, PT, R26, R11, RZ ;  /* 0x0000000b1a027210 */ /* 0x004fca0007f7e0ff */
[----:B------:R-:W-:-:S05]  /*9b1a0*/  IMAD.X R3, R20, 0x1, R12, P3 ;  /* 0x0000000114037824 */ /* 0x000fca00018e060c */
[----:B------:R2:W-:Y:S01]  /*9b1b0*/  STL.64 [R1+0x29c0], R2 ;  /* 0x0029c00201007387 */ /* 0x0005e20000100a00 */
[----:B---3--:R-:W-:-:S03]  /*9b1c0*/  IADD3 R19, PT, PT, R19, UR32, R29 ;  /* 0x0000002013137c10 */ /* 0x008fc6000fffe01d */
[----:B------:R-:W3:Y:S01]  /*9b1d0*/  LDL.LU R29, [R1+0xf38] ;  /* 0x000f3800011d7983 */ /* 0x000ee20000300800 */
[----:B----4-:R-:W-:Y:S02]  /*9b1e0*/  LOP3.LUT R23, R23, 0xffff, RZ, 0xc0, !PT ;  /* 0x0000ffff17177812 */ /* 0x010fe400078ec0ff */
[----:B--2---:R-:W-:Y:S02]  /*9b1f0*/  LOP3.LUT R3, R22, 0xffff, RZ, 0xc0, !PT ;  /* 0x0000ffff16037812 */ /* 0x004fe400078ec0ff */
[----:B------:R-:W3:Y:S04]  /*9b200*/  LDL.LU R22, [R1+0xf3c] ;  /* 0x000f3c0001167983 */ /* 0x000ee80000300800 */
[----:B------:R-:W-:Y:S04]  /*9b210*/  STL [R1+0x8a8], R3 ;  /* 0x0008a80301007387 */ /* 0x000fe80000100800 */
[----:B------:R-:W-:Y:S01]  /*9b220*/  STL [R1+0xc], R19 ;  /* 0x00000c1301007387 */ /* 0x000fe20000100800 */
[----:B------:R-:W-:-:S02]  /*9b230*/  PRMT R6, R24, 0x4210, R23 ;  /* 0x0000421018067816 */ /* 0x000fc40000000017 */
[----:B------:R-:W-:Y:S02]  /*9b240*/  F2FP.SATFINITE.E4M3.F32.PACK_AB_MERGE_C R21, R21, R25, RZ ;  /* 0x000000191515723e */ /* 0x000fe400048070ff */
[----:B------:R-:W-:Y:S02]  /*9b250*/  LOP3.LUT R27, R27, 0xffff, RZ, 0xc0, !PT ;  /* 0x0000ffff1b1b7812 */ /* 0x000fe400078ec0ff */
[----:B------:R-:W-:Y:S02]  /*9b260*/  PRMT R4, R8, 0x4210, R3 ;  /* 0x0000421008047816 */ /* 0x000fe40000000003 */
[----:B------:R-:W-:Y:S02]  /*9b270*/  LOP3.LUT R2, R7, 0xffff, RZ, 0xc0, !PT ;  /* 0x0000ffff07027812 */ /* 0x000fe400078ec0ff */
[----:B------:R-:W-:Y:S02]  /*9b280*/  PRMT R7, R17, 0x4210, R27 ;  /* 0x0000421011077816 */ /* 0x000fe4000000001b */
[----:B------:R-:W-:Y:S01]  /*9b290*/  PRMT R5, R28, 0x4210, R2 ;  /* 0x000042101c057816 */ /* 0x000fe20000000002 */
[----:B------:R2:W-:Y:S04]  /*9b2a0*/  STL [R1+0x8a4], R2 ;  /* 0x0008a40201007387 */ /* 0x0005e80000100800 */
[----:B------:R4:W-:Y:S01]  /*9b2b0*/  STSM.16.M88.4 [R19], R4 ;  /* 0x0000000413007844 */ /* 0x0009e20000000200 */
[----:B--2---:R-:W-:-:S05]  /*9b2c0*/  IADD3 R2, P3, PT, R26, R13, RZ ;  /* 0x0000000d1a027210 */ /* 0x004fca0007f7e0ff */
[----:B------:R-:W-:Y:S01]  /*9b2d0*/  IMAD.X R3, R20, 0x1, R14, P3 ;  /* 0x0000000114037824 */ /* 0x000fe200018e060e */
[----:B----4-:R-:W2:Y:S04]  /*9b2e0*/  LDL.LU R4, [R1+0xe40] ;  /* 0x000e400001047983 */ /* 0x010ea80000300800 */
[----:B------:R-:W2:Y:S04]  /*9b2f0*/  LDL.LU R6, [R1+0xe44] ;  /* 0x000e440001067983 */ /* 0x000ea80000300800 */
[----:B------:R-:W4:Y:S04]  /*9b300*/  LDL.LU R8, [R1+0xe48] ;  /* 0x000e480001087983 */ /* 0x000f280000300800 */
[----:B------:R-:W4:Y:S04]  /*9b310*/  LDL.LU R17, [R1+0xe4c] ;  /* 0x000e4c0001117983 */ /* 0x000f280000300800 */
[----:B------:R0:W-:Y:S04]  /*9b320*/  STL [R1+0x4180], R27 ;  /* 0x0041801b01007387 */ /* 0x0001e80000100800 */
[----:B------:R-:W-:Y:S04]  /*9b330*/  STL.64 [R1+0x41f8], R12 ;  /* 0x0041f80c01007387 */ /* 0x000fe80000100a00 */
[----:B------:R-:W2:Y:S04]  /*9b340*/  LDL.LU R28, [R1+0xb74] ;  /* 0x000b7400011c7983 */ /* 0x000ea80000300800 */
[----:B0-----:R-:W2:Y:S04]  /*9b350*/  LDL.LU R27, [R1+0xb78] ;  /* 0x000b7800011b7983 */ /* 0x001ea80000300800 */
[----:B------:R0:W-:Y:S04]  /*9b360*/  STL.64 [R1+0x29b8], R2 ;  /* 0x0029b80201007387 */ /* 0x0001e80000100a00 */
[----:B0-----:R-:W2:Y:S04]  /*9b370*/  LDL.LU R3, [R1+0xb7c] ;  /* 0x000b7c0001037983 */ /* 0x001ea80000300800 */
[----:B------:R-:W2:Y:S04]  /*9b380*/  LDL.LU R25, [R1+0xa84] ;  /* 0x000a840001197983 */ /* 0x000ea80000300800 */
[----:B------:R-:W2:Y:S01]  /*9b390*/  LDL.LU R24, [R1+0xa8c] ;  /* 0x000a8c0001187983 */ /* 0x000ea20000300800 */
[----:B------:R-:W-:-:S05]  /*9b3a0*/  IADD3 R12, P3, PT, R26, R15, RZ ;  /* 0x0000000f1a0c7210 */ /* 0x000fca0007f7e0ff */
[----:B------:R-:W-:Y:S01]  /*9b3b0*/  IMAD.X R13, R20, 0x1, R16, P3 ;  /* 0x00000001140d7824 */ /* 0x000fe200018e0610 */
[----:B---3--:R-:W-:Y:S01]  /*9b3c0*/  F2FP.SATFINITE.E4M3.F32.PACK_AB_MERGE_C R22, R22, R29, RZ ;  /* 0x0000001d1616723e */ /* 0x008fe200048070ff */
[----:B------:R-:W-:Y:S01]  /*9b3d0*/  IMAD.MOV.U32 R29, RZ, RZ, R0 ;  /* 0x000000ffff1d7224 */ /* 0x000fe200078e0000 */
[----:B--2---:R0:W-:Y:S04]  /*9b3e0*/  STL.64 [R1+0x41f0], R24 ;  /* 0x0041f01801007387 */ /* 0x0041e80000100a00 */
[----:B0-----:R-:W2:Y:S04]  /*9b3f0*/  LDL.LU R25, [R1+0xb70] ;  /* 0x000b700001197983 */ /* 0x001ea80000300800 */
[----:B------:R0:W-:Y:S04]  /*9b400*/  STL [R1+0x3564], R26 ;  /* 0x0035641a01007387 */ /* 0x0001e80000100800 */
[----:B------:R-:W3:Y:S04]  /*9b410*/  LDL.LU R0, [R1+0x7b0] ;  /* 0x0007b00001007983 */ /* 0x000ee80000300800 */
[----:B------:R-:W-:Y:S04]  /*9b420*/  STL.64 [R1+0x29b0], R12 ;  /* 0x0029b00c01007387 */ /* 0x000fe80000100a00 */
[----:B0-----:R-:W3:Y:S04]  /*9b430*/  LDL.LU R26, [R1+0x7b4] ;  /* 0x0007b400011a7983 */ /* 0x001ee80000300800 */
[----:B------:R-:W2:Y:S04]  /*9b440*/  LDL.LU R20, [R1+0x7bc] ;  /* 0x0007bc0001147983 */ /* 0x000ea80000300800 */
[----:B--2---:R0:W-:Y:S04]  /*9b450*/  STL.64 [R1+0x41e0], R20 ;  /* 0x0041e01401007387 */ /* 0x0041e80000100a00 */
[----:B0-----:R-:W2:Y:S04]  /*9b460*/  LDL.LU R20, [R1+0xa80] ;  /* 0x000a800001147983 */ /* 0x001ea80000300800 */
[----:B------:R-:W2:Y:S04]  /*9b470*/  LDL.LU R21, [R1+0xa88] ;  /* 0x000a880001157983 */ /* 0x000ea80000300800 */
[----:B------:R-:W2:Y:S04]  /*9b480*/  LDL.LU R5, [R1+0x6c4] ;  /* 0x0006c40001057983 */ /* 0x000ea80000300800 */
[----:B------:R-:W2:Y:S04]  /*9b490*/  LDL.LU R7, [R1+0x6cc] ;  /* 0x0006cc0001077983 */ /* 0x000ea80000300800 */
[----:B------:R0:W-:Y:S04]  /*9b4a0*/  STL.64 [R1+0x41c8], R22 ;  /* 0x0041c81601007387 */ /* 0x0001e80000100a00 */
[----:B0-----:R-:W2:Y:S04]  /*9b4b0*/  LDL.LU R22, [R1+0x420] ;  /* 0x0004200001167983 */ /* 0x001ea80000300800 */
[----:B------:R-:W2:Y:S01]  /*9b4c0*/  LDL.LU R23, [R1+0x424] ;  /* 0x0004240001177983 */ /* 0x000ea20000300800 */
[----:B----4-:R-:W-:-:S02]  /*9b4d0*/  F2FP.SATFINITE.E4M3.F32.PACK_AB_MERGE_C R2, R17, R8, RZ ;  /* 0x000000081102723e */ /* 0x010fc400048070ff */
[----:B------:R-:W-:Y:S02]  /*9b4e0*/  SHF.R.S32.HI R17, RZ, 0x1f, R18 ;  /* 0x0000001fff117819 */ /* 0x000fe40000011412 */
[----:B------:R-:W-:Y:S02]  /*9b4f0*/  IADD3 R12, P3, PT, R18, R9, RZ ;  /* 0x00000009120c7210 */ /* 0x000fe40007f7e0ff */
[----:B------:R-:W-:-:S03]  /*9b500*/  F2FP.SATFINITE.E4M3.F32.PACK_AB_MERGE_C R4, R6, R4, RZ ;  /* 0x000000040604723e */ /* 0x000fc600048070ff */
[----:B------:R-:W-:Y:S01]  /*9b510*/  IMAD.X R13, R17, 0x1, R10, P3 ;  /* 0x00000001110d7824 */ /* 0x000fe200018e060a */
[----:B--2---:R0:W-:Y:S04]  /*9b520*/  STL.64 [R1+0x41d0], R22 ;  /* 0x0041d01601007387 */ /* 0x0041e80000100a00 */
[----:B0-----:R-:W2:Y:S04]  /*9b530*/  LDL.LU R22, [R1+0x7b8] ;  /* 0x0007b80001167983 */ /* 0x001ea80000300800 */
[----:B------:R-:W4:Y:S04]  /*9b540*/  LDL.LU R23, [R1+0x6c0] ;  /* 0x0006c00001177983 */ /* 0x000f280000300800 */
[----:B------:R-:W2:Y:S04]  /*9b550*/  LDL.LU R6, [R1+0x42c] ;  /* 0x00042c0001067983 */ /* 0x000ea80000300800 */
[----:B------:R-:W2:Y:S04]  /*9b560*/  LDL.LU R8, [R1+0x1094] ;  /* 0x0010940001087983 */ /* 0x000ea80000300800 */
[----:B------:R0:W-:Y:S04]  /*9b570*/  STL.64 [R1+0x29a8], R12 ;  /* 0x0029a80c01007387 */ /* 0x0001e80000100a00 */
[----:B0-----:R-:W2:Y:S01]  /*9b580*/  LDL.LU.64 R12, [R1+0x41f8] ;  /* 0x0041f800010c7983 */ /* 0x001ea20000300a00 */
[----:B------:R-:W-:-:S02]  /*9b590*/  IADD3 R24, P3, PT, R18, R11, RZ ;  /* 0x0000000b12187210 */ /* 0x000fc40007f7e0ff */
[----:B------:R-:W-:Y:S02]  /*9b5a0*/  F2FP.SATFINITE.E4M3.F32.PACK_AB_MERGE_C R28, R28, R25, RZ ;  /* 0x000000191c1c723e */ /* 0x000fe400048070ff */
[----:B------:R-:W-:Y:S02]  /*9b5b0*/  F2FP.SATFINITE.E4M3.F32.PACK_AB_MERGE_C R27, R3, R27, RZ ;  /* 0x0000001b031b723e */ /* 0x000fe400048070ff */
[----:B------:R-:W3:Y:S01]  /*9b5c0*/  LDL.LU R3, [R1+0x109c] ;  /* 0x00109c0001037983 */ /* 0x000ee20000300800 */
[----:B--2---:R-:W-:-:S05]  /*9b5d0*/  IMAD.X R25, R17, 0x1, R12, P3 ;  /* 0x0000000111197824 */ /* 0x004fca00018e060c */
[----:B------:R0:W-:Y:S04]  /*9b5e0*/  STL.64 [R1+0x29a0], R24 ;  /* 0x0029a01801007387 */ /* 0x0001e80000100a00 */
[----:B0-----:R-:W2:Y:S02]  /*9b5f0*/  LDL.LU.64 R24, [R1+0x41f0] ;  /* 0x0041f00001187983 */ /* 0x001ea40000300a00 */
[----:B--2---:R-:W-:Y:S02]  /*9b600*/  F2FP.SATFINITE.E4M3.F32.PACK_AB_MERGE_C R25, R25, R20, RZ ;  /* 0x000000141919723e */ /* 0x004fe400048070ff */
[----:B------:R-:W-:Y:S02]  /*9b610*/  IADD3 R20, P3, PT, R18, R13, RZ ;  /* 0x0000000d12147210 */ /* 0x000fe40007f7e0ff */
[----:B------:R-:W-:-:S03]  /*9b620*/  F2FP.SATFINITE.E4M3.F32.PACK_AB_MERGE_C R24, R24, R21, RZ ;  /* 0x000000151818723e */ /* 0x000fc600048070ff */
[----:B------:R-:W-:Y:S02]  /*9b630*/  IMAD.X R21, R17, 0x1, R14, P3 ;  /* 0x0000000111157824 */ /* 0x000fe400018e060e */
[----:B------:R0:W-:Y:S04]  /*9b640*/  STL.64 [R1+0x41c0], R24 ;  /* 0x0041c01801007387 */ /* 0x0001e80000100a00 */
[----:B0-----:R-:W2:Y:S04]  /*9b650*/  LDL.LU R24, [R1+0x428] ;  /* 0x0004280001187983 */ /* 0x001ea80000300800 */
[----:B------:R-:W2:Y:S04]  /*9b660*/  LDL.LU R25, [R1+0x1090] ;  /* 0x0010900001197983 */ /* 0x000ea80000300800 */
[----:B------:R0:W-:Y:S02]  /*9b670*/  STL.64 [R1+0x2998], R20 ;  /* 0x0029981401007387 */ /* 0x0001e40000100a00 */
[----:B0-----:R-:W-:Y:S01]  /*9b680*/  IADD3 R20, P3, PT, R18, R15, RZ ;  /* 0x0000000f12147210 */ /* 0x001fe20007f7e0ff */
[----:B------:R-:W-:-:S02]  /*9b690*/  IMAD.MOV.U32 R21, RZ, RZ, R17 ;  /* 0x000000ffff157224 */ /* 0x000fc400078e0011 */
[----:B------:R-:W2:Y:S02]  /*9b6a0*/  LDL.LU R17, [R1+0x41e8] ;  /* 0x0041e80001117983 */ /* 0x000ea40000300800 */
[----:B------:R-:W-:Y:S02]  /*9b6b0*/  IMAD.X R21, R21, 0x1, R16, P3 ;  /* 0x0000000115157824 */ /* 0x000fe400018e0610 */
[----:B------:R0:W-:Y:S04]  /*9b6c0*/  STL [R1+0x3568], R18 ;  /* 0x0035681201007387 */ /* 0x0001e80000100800 */
[----:B0-----:R-:W2:Y:S04]  /*9b6d0*/  LDL.LU R18, [R1+0x6c8] ;  /* 0x0006c80001127983 */ /* 0x001ea80000300800 */
[----:B------:R0:W-:Y:S04]  /*9b6e0*/  STL.64 [R1+0x2990], R20 ;  /* 0x0029901401007387 */ /* 0x0001e80000100a00 */
[----:B0-----:R-:W2:Y:S01]  /*9b6f0*/  LDL.LU.64 R20, [R1+0x41e0] ;  /* 0x0041e00001147983 */ /* 0x001ea20000300a00 */
[----:B----4-:R-:W-:-:S02]  /*9b700*/  F2FP.SATFINITE.E4M3.F32.PACK_AB_MERGE_C R5, R5, R23, RZ ;  /* 0x000000170505723e */ /* 0x010fc400048070ff */
[----:B---3--:R-:W-:Y:S02]  /*9b710*/  F2FP.SATFINITE.E4M3.F32.PACK_AB_MERGE_C R26, R26, R0, RZ ;  /* 0x000000001a1a723e */ /* 0x008fe400048070ff */
[----:B------:R-:W3:Y:S01]  /*9b720*/  LDL.LU R0, [R1+0x41d8] ;  /* 0x0041d80001007983 */ /* 0x000ee20000300800 */
[----:B--2---:R-:W-:Y:S02]  /*9b730*/  SHF.R.S32.HI R23, RZ, 0x1f, R17 ;  /* 0x0000001fff177819 */ /* 0x004fe40000011411 */
[----:B------:R-:W-:Y:S02]  /*9b740*/  F2FP.SATFINITE.E4M3.F32.PACK_AB_MERGE_C R20, R20, R22, RZ ;  /* 0x000000161414723e */ /* 0x000fe400048070ff */
[----:B------:R-:W-:-:S05]  /*9b750*/  IADD3 R22, P3, PT, R17, R9, RZ ;  /* 0x0000000911167210 */ /* 0x000fca0007f7e0ff */
[----:B------:R-:W-:-:S05]  /*9b760*/  IMAD.X R23, R23, 0x1, R10, P3 ;  /* 0x0000000117177824 */ /* 0x000fca00018e060a */
[----:B------:R0:W-:Y:S04]  /*9b770*/  STL.64 [R1+0x2988], R22 ;  /* 0x0029881601007387 */ /* 0x0001e80000100a00 */
[----:B0-----:R-:W2:Y:S01]  /*9b780*/  LDL.LU.64 R22, [R1+0x41d0] ;  /* 0x0041d00001167983 */ /* 0x001ea20000300a00 */
[----:B------:R-:W-:Y:S02]  /*9b790*/  F2FP.SATFINITE.E4M3.F32.PACK_AB_MERGE_C R7, R7, R18, RZ ;  /* 0x000000120707723e */ /* 0x000fe400048070ff */
[----:B------:R-:W-:Y:S02]  /*9b7a0*/  F2FP.SATFINITE.E4M3.F32.PACK_AB_MERGE_C R6, R6, R24, RZ ;  /* 0x000000180606723e */ /* 0x000fe400048070ff */
[----:B------:R-:W-:Y:S02]  /*9b7b0*/  F2FP.SATFINITE.E4M3.F32.PACK_AB_MERGE_C R8, R8, R25, RZ ;  /* 0x000000190808723e */ /* 0x000fe400048070ff */
[----:B--2---:R-:W-:-:S02]  /*9b7c0*/  F2FP.SATFINITE.E4M3.F32.PACK_AB_MERGE_C R18, R23, R22, RZ ;  /* 0x000000161712723e */ /* 0x004fc400048070ff */
[----:B------:R-:W-:-:S03]  /*9b7d0*/  IADD3 R22, P3, PT, R17, R11, RZ ;  /* 0x0000000b11167210 */ /* 0x000fc60007f7e0ff */
[----:B------:R0:W-:Y:S02]  /*9b7e0*/  STL.64 [R1+0x41b0], R18 ;  /* 0x0041b01201007387 */ /* 0x0001e40000100a00 */
[----:B0-----:R-:W-:Y:S02]  /*9b7f0*/  SHF.R.S32.HI R18, RZ, 0x1f, R17 ;  /* 0x0000001fff127819 */ /* 0x001fe40000011411 */
[----:B------:R-:W2:Y:S03]  /*9b800*/  LDL.LU R19, [R1+0x1098] ;  /* 0x0010980001137983 */ /* 0x000ea60000300800 */
[----:B------:R-:W-:Y:S01]  /*9b810*/  IMAD.X R23, R18, 0x1, R12, P3 ;  /* 0x0000000112177824 */ /* 0x000fe200018e060c */
[----:B------:R-:W-:-:S05]  /*9b820*/  IADD3 R24, P3, PT, R17, R13, RZ ;  /* 0x0000000d11187210 */ /* 0x000fca0007f7e0ff */
[----:B------:R-:W-:Y:S01]  /*9b830*/  IMAD.X R25, R18, 0x1, R14, P3 ;  /* 0x0000000112197824 */ /* 0x000fe200018e060e */
[----:B------:R0:W-:Y:S04]  /*9b840*/  STL.64 [R1+0x2980], R22 ;  /* 0x0029801601007387 */ /* 0x0001e80000100a00 */
[----:B0-----:R-:W4:Y:S04]  /*9b850*/  LDL.LU.64 R22, [R1+0x41c8] ;  /* 0x0041c80001167983 */ /* 0x001f280000300a00 */
[----:B------:R0:W-:Y:S04]  /*9b860*/  STL.64 [R1+0x2950], R24 ;  /* 0x0029501801007387 */ /* 0x0001e80000100a00 */
[----:B------:R-:W-:Y:S01]  /*9b870*/  STL.64 [R1+0x41a0], R14 ;  /* 0x0041a00e01007387 */ /* 0x000fe20000100a00 */
[----:B0-----:R-:W-:-:S03]  /*9b880*/  IADD3 R24, P3, PT, R17, R15, RZ ;  /* 0x0000000f11187210 */ /* 0x001fc60007f7e0ff */
[----:B------:R-:W-:Y:S02]  /*9b890*/  STL.64 [R1+0x4198], R12 ;  /* 0x0041980c01007387 */ /* 0x000fe40000100a00 */
[----:B------:R-:W-:Y:S02]  /*9b8a0*/  IMAD.X R25, R18, 0x1, R16, P3 ;  /* 0x0000000112197824 */ /* 0x000fe400018e0610 */
[----:B------:R-:W-:Y:S04]  /*9b8b0*/  STL [R1+0x356c], R17 ;  /* 0x00356c1101007387 */ /* 0x000fe80000100800 */
[----:B------:R0:W-:Y:S04]  /*9b8c0*/  STL.64 [R1+0x2948], R24 ;  /* 0x0029481801007387 */ /* 0x0001e80000100a00 */
[----:B0-----:R-:W4:Y:S01]  /*9b8d0*/  LDL.LU.64 R24, [R1+0x41c0] ;  /* 0x0041c00001187983 */ /* 0x001f220000300a00 */
[----:B------:R-:W-:-:S03]  /*9b8e0*/  LOP3.LUT R12, R21, 0xffff, RZ, 0xc0, !PT ;  /* 0x0000ffff150c7812 */ /* 0x000fc600078ec0ff */
[----:B------:R-:W4:Y:S01]  /*9b8f0*/  LDL.LU R21, [R1+0x41b8] ;  /* 0x0041b80001157983 */ /* 0x000f220000300800 */
[----:B------:R-:W-:Y:S02]  /*9b900*/  LOP3.LUT R26, R26, 0xffff, RZ, 0xc0, !PT ;  /* 0x0000ffff1a1a7812 */ /* 0x000fe400078ec0ff */
[----:B------:R-:W-:Y:S01]  /*9b910*/  LOP3.LUT R17, R28, 0xffff, RZ, 0xc0, !PT ;  /* 0x0000ffff1c117812 */ /* 0x000fe200078ec0ff */
[----:B------:R0:W-:Y:S01]  /*9b920*/  STL [R1+0x344], R12 ;  /* 0x0003440c01007387 */ /* 0x0001e20000100800 */
[----:B---3--:R-:W-:Y:S02]  /*9b930*/  PRMT R13, R26, 0x3340, R0 ;  /* 0x000033401a0d7816 */ /* 0x008fe40000000000 */
[----:B------:R-:W-:Y:S02]  /*9b940*/  LOP3.LUT R20, R20, 0xffff, RZ, 0xc0, !PT ;  /* 0x0000ffff14147812 */ /* 0x000fe400078ec0ff */
[----:B------:R-:W-:Y:S02]  /*9b950*/  LOP3.LUT R28, R27, 0xffff, RZ, 0xc0, !PT ;  /* 0x0000ffff1b1c7812 */ /* 0x000fe400078ec0ff */
[----:B0-----:R-:W-:-:S02]  /*9b960*/  PRMT R12, R12, 0x3340, R17 ;  /* 0x000033400c0c7816 */ /* 0x001fc40000000011 */
[--C-:B------:R-:W-:Y:S02]  /*9b970*/  PRMT R14, R20, 0x3340, R0.reuse ;  /* 0x00003340140e7816 */ /* 0x100fe40000000000 */
[----:B------:R-:W-:Y:S02]  /*9b980*/  PRMT R12, R12, 0x5410, R13 ;  /* 0x000054100c0c7816 */ /* 0x000fe4000000000d */
[----:B------:R-:W-:Y:S02]  /*9b990*/  LOP3.LUT R4, R4, 0xffff, RZ, 0xc0, !PT ;  /* 0x0000ffff04047812 */ /* 0x000fe400078ec0ff */
[----:B------:R-:W-:Y:S02]  /*9b9a0*/  LOP3.LUT R5, R5, 0xffff, RZ, 0xc0, !PT ;  /* 0x0000ffff05057812 */ /* 0x000fe400078ec0ff */
[----:B------:R-:W-:Y:S02]  /*9b9b0*/  LOP3.LUT R2, R2, 0xffff, RZ, 0xc0, !PT ;  /* 0x0000ffff02027812 */ /* 0x000fe400078ec0ff */
[----:B------:R-:W-:-:S02]  /*9b9c0*/  PRMT R15, R5, 0x3340, R0 ;  /* 0x00003340050f7816 */ /* 0x000fc40000000000 */
[----:B------:R-:W-:-:S04]  /*9b9d0*/  LOP3.LUT R7, R7, 0xffff, RZ, 0xc0, !PT ;  /* 0x0000ffff07077812 */ /* 0x000fc800078ec0ff */
[----:B------:R-:W-:Y:S02]  /*9b9e0*/  PRMT R18, R7, 0x3340, R0 ;  /* 0x0000334007127816 */ /* 0x000fe40000000000 */
[----:B--2---:R-:W-:Y:S02]  /*9b9f0*/  F2FP.SATFINITE.E4M3.F32.PACK_AB_MERGE_C R3, R3, R19, RZ ;  /* 0x000000130303723e */ /* 0x004fe400048070ff */
[----:B----4-:R-:W-:-:S04]  /*9ba00*/  LOP3.LUT R22, R22, 0xffff, RZ, 0xc0, !PT ;  /* 0x0000ffff16167812 */ /* 0x010fc800078ec0ff */
[----:B------:R-:W-:-:S04]  /*9ba10*/  PRMT R13, R22, 0x3340, R28 ;  /* 0x00003340160d7816 */ /* 0x000fc8000000001c */
[----:B------:R-:W-:Y:S02]  /*9ba20*/  PRMT R13, R13, 0x5410, R14 ;  /* 0x000054100d0d7816 */ /* 0x000fe4000000000e */
[----:B------:R-:W-:Y:S02]  /*9ba30*/  LOP3.LUT R25, R25, 0xffff, RZ, 0xc0, !PT ;  /* 0x0000ffff19197812 */ /* 0x000fe400078ec0ff */
[----:B------:R-:W-:Y:S02]  /*9ba40*/  LOP3.LUT R24, R24, 0xffff, RZ, 0xc0, !PT ;  /* 0x0000ffff18187812 */ /* 0x000fe400078ec0ff */
[----:B------:R-:W-:-:S04]  /*9ba50*/  PRMT R14, R4, 0x3340, R25 ;  /* 0x00003340040e7816 */ /* 0x000fc80000000019 */
[----:B------:R-:W-:Y:S02]  /*9ba60*/  PRMT R14, R14, 0x5410, R15 ;  /* 0x000054100e0e7816 */ /* 0x000fe4000000000f */
[----:B------:R-:W-:Y:S02]  /*9ba70*/  PRMT R15, R2, 0x3340, R24 ;  /* 0x00003340020f7816 */ /* 0x000fe40000000018 */
[----:B------:R-:W-:Y:S02]  /*9ba80*/  SHF.R.S32.HI R27, RZ, 0x1f, R21 ;  /* 0x0000001fff1b7819 */ /* 0x000fe40000011415 */
[----:B------:R-:W-:Y:S02]  /*9ba90*/  PRMT R15, R15, 0x5410, R18 ;  /* 0x000054100f0f7816 */ /* 0x000fe40000000012 */
[----:B------:R-:W-:-:S05]  /*9baa0*/  IADD3 R18, P3, PT, R21, R9, RZ ;  /* 0x0000000915127210 */ /* 0x000fca0007f7e0ff */
[----:B------:R-:W-:-:S05]  /*9bab0*/  IMAD.X R19, R27, 0x1, R10, P3 ;  /* 0x000000011b137824 */ /* 0x000fca00018e060a */
[----:B------:R0:W-:Y:S04]  /*9bac0*/  STL.64 [R1+0x2920], R18 ;  /* 0x0029201201007387 */ /* 0x0001e80000100a00 */
[----:B0-----:R-:W2:Y:S01]  /*9bad0*/  LDL.LU.64 R18, [R1+0x41b0] ;  /* 0x0041b00001127983 */ /* 0x001ea20000300a00 */
[----:B------:R-:W-:Y:S02]  /*9bae0*/  LOP3.LUT R6, R6, 0xffff, RZ, 0xc0, !PT ;  /* 0x0000ffff06067812 */ /* 0x000fe400078ec0ff */
[----:B------:R-:W-:Y:S02]  /*9baf0*/  LOP3.LUT R8, R8, 0xffff, RZ, 0xc0, !PT ;  /* 0x0000ffff08087812 */ /* 0x000fe400078ec0ff */
[----:B------:R-:W-:Y:S02]  /*9bb00*/  LOP3.LUT R3, R3, 0xffff, RZ, 0xc0, !PT ;  /* 0x0000ffff03037812 */ /* 0x000fe400078ec0ff */
[----:B------:R-:W-:-:S02]  /*9bb10*/  PRMT R13, R13, 0x4210, R6 ;  /* 0x000042100d0d7816 */ /* 0x000fc40000000006 */
[----:B------:R-:W-:Y:S02]  /*9bb20*/  PRMT R14, R14, 0x4210, R8 ;  /* 0x000042100e0e7816 */ /* 0x000fe40000000008 */
[----:B------:R-:W-:Y:S02]  /*9bb30*/  PRMT R15, R15, 0x4210, R3 ;  /* 0x000042100f0f7816 */ /* 0x000fe40000000003 */
[----:B--2---:R-:W-:-:S04]  /*9bb40*/  LOP3.LUT R18, R18, 0xffff, RZ, 0xc0, !PT ;  /* 0x0000ffff12127812 */ /* 0x004fc800078ec0ff */
[----:B------:R-:W-:-:S05]  /*9bb50*/  PRMT R12, R12, 0x4210, R18 ;  /* 0x000042100c0c7816 */ /* 0x000fca0000000012 */
[----:B------:R0:W-:Y:S04]  /*9bb60*/  STSM.16.M88.4 [R19+0x200], R12 ;  /* 0x0002000c13007844 */ /* 0x0001e80000000200 */
[----:B0-----:R-:W2:Y:S04]  /*9bb70*/  LDL.LU R19, [R1+0x41a8] ;  /* 0x0041a80001137983 */ /* 0x001ea80000300800 */
[----:B------:R-:W3:Y:S04]  /*9bb80*/  LDL.LU.64 R14, [R1+0x41a0] ;  /* 0x0041a000010e7983 */ /* 0x000ee80000300a00 */
[----:B------:R-:W4:Y:S04]  /*9bb90*/  LDL.LU.64 R12, [R1+0x4198] ;  /* 0x00419800010c7983 */ /* 0x000f280000300a00 */
[----:B------:R0:W-:Y:S04]  /*9bba0*/  STL.64 [R1+0x4190], R8 ;  /* 0x0041900801007387 */ /* 0x0001e80000100a00 */
[----:B0-----:R-:W2:Y:S04]  /*9bbb0*/  LDL.LU R8, [R1+0x338] ;  /* 0x0003380001087983 */ /* 0x001ea80000300800 */
[----:B------:R-:W3:Y:S04]  /*9bbc0*/  LDL.LU R9, [R1+0x334] ;  /* 0x0003340001097983 */ /* 0x000ee80000300800 */
[----:B------:R-:W3:Y:S04]  /*9bbd0*/  LDL.LU R27, [R1+0x31c] ;  /* 0x00031c00011b7983 */ /* 0x000ee80000300800 */
[----:B------:R0:W-:Y:S04]  /*9bbe0*/  STL.64 [R1+0x4178], R22 ;  /* 0x0041781601007387 */ /* 0x0001e80000100a00 */
[----:B0-----:R-:W3:Y:S04]  /*9bbf0*/  LDL.LU R22, [R1+0x33c] ;  /* 0x00033c0001167983 */ /* 0x001ee80000300800 */
[----:B------:R0:W-:Y:S01]  /*9bc00*/  STL.64 [R1+0x4168], R6 ;  /* 0x0041680601007387 */ /* 0x0001e20000100a00 */
[----:B------:R-:W-:-:S03]  /*9bc10*/  SHF.R.S32.HI R23, RZ, 0x1f, R21 ;  /* 0x0000001fff177819 */ /* 0x000fc60000011415 */
[----:B0-----:R-:W3:Y:S04]  /*9bc20*/  LDL.LU R6, [R1+0x328] ;  /* 0x0003280001067983 */ /* 0x001ee80000300800 */
[----:B------:R0:W-:Y:S04]  /*9bc30*/  STL.64 [R1+0x4160], R4 ;  /* 0x0041600401007387 */ /* 0x0001e80000100a00 */
[----:B0-----:R-:W3:Y:S04]  /*9bc40*/  LDL.LU R5, [R1+0x324] ;  /* 0x0003240001057983 */ /* 0x001ee80000300800 */
[----:B------:R0:W-:Y:S04]  /*9bc50*/  STL.64 [R1+0x4158], R24 ;  /* 0x0041581801007387 */ /* 0x0001e80000100a00 */
[----:B0-----:R-:W3:Y:S04]  /*9bc60*/  LDL.LU R24, [R1+0x330] ;  /* 0x0003300001187983 */ /* 0x001ee80000300800 */
[----:B------:R-:W3:Y:S04]  /*9bc70*/  LDL.LU R25, [R1+0x32c] ;  /* 0x00032c0001197983 */ /* 0x000ee80000300800 */
[----:B------:R-:W-:Y:S04]  /*9bc80*/  STL [R1+0x4170], R26 ;  /* 0x0041701a01007387 */ /* 0x000fe80000100800 */
[----:B------:R0:W-:Y:S01]  /*9bc90*/  STL.64 [R1+0x4148], R2 ;  /* 0x0041480201007387 */ /* 0x0001e20000100a00 */
[----:B------:R-:W-:Y:S01]  /*9bca0*/  BAR.SYNC.DEFER_BLOCKING 0x0 ;  /* 0x0000000000007b1d */ /* 0x000fe20000010000 */
[----:B0-----:R-:W-:-:S05]  /*9bcb0*/  IADD3 R2, P3, PT, R21, R11, RZ ;  /* 0x0000000b15027210 */ /* 0x001fca0007f7e0ff */
[----:B----4-:R-:W-:-:S05]  /*9bcc0*/  IMAD.X R3, R23, 0x1, R12, P3 ;  /* 0x0000000117037824 */ /* 0x010fca00018e060c */
[----:B------:R2:W-:Y:S02]  /*9bcd0*/  STL.64 [R1+0x28b0], R2 ;  /* 0x0028b00201007387 */ /* 0x0005e40000100a00 */
[----:B--2---:R-:W-:-:S04]  /*9bce0*/  SHF.R.U32.HI R3, RZ, 0x8, R8 ;  /* 0x00000008ff037819 */ /* 0x004fc80000011608 */
[----:B------:R-:W-:Y:S02]  /*9bcf0*/  LOP3.LUT R8, R3, 0xffff, RZ, 0xc0, !PT ;  /* 0x0000ffff03087812 */ /* 0x000fe400078ec0ff */
[----:B---3--:R-:W-:Y:S01]  /*9bd00*/  SHF.R.U32.HI R2, RZ, 0x8, R9 ;  /* 0x00000008ff027819 */ /* 0x008fe20000011609 */
[----:B------:R-:W2:Y:S04]  /*9bd10*/  LDL.LU R3, [R1+0x340] ;  /* 0x0003400001037983 */ /* 0x000ea80000300800 */
[----:B------:R-:W3:Y:S04]  /*9bd20*/  LDL.LU R26, [R1+0x318] ;  /* 0x00031800011a7983 */ /* 0x000ee80000300800 */
[----:B------:R-:W4:Y:S01]  /*9bd30*/  LDL.LU R7, [R1+0x314] ;  /* 0x0003140001077983 */ /* 0x000f220000300800 */
[----:B------:R-:W-:-:S04]  /*9bd40*/  SHF.R.U32.HI R4, RZ, 0x8, R22 ;  /* 0x00000008ff047819 */ /* 0x000fc80000011616 */
[----:B------:R-:W-:-:S04]  /*9bd50*/  LOP3.LUT R4, R4, 0xffff, RZ, 0xc0, !PT ;  /* 0x0000ffff04047812 */ /* 0x000fc800078ec0ff */
[----:B------:R-:W-:Y:S02]  /*9bd60*/  PRMT R4, R4, 0x3340, R8 ;  /* 0x0000334004047816 */ /* 0x000fe40000000008 */
[----:B------:R-:W-:-:S05]  /*9bd70*/  IADD3 R8, P3, PT, R21, R13, RZ ;  /* 0x0000000d15087210 */ /* 0x000fca0007f7e0ff */
[----:B------:R-:W-:-:S05]  /*9bd80*/  IMAD.X R9, R23, 0x1, R14, P3 ;  /* 0x0000000117097824 */ /* 0x000fca00018e060e */
[----:B------:R0:W-:Y:S04]  /*9bd90*/  STL.64 [R1+0x2918], R8 ;  /* 0x0029180801007387 */ /* 0x0001e80000100a00 */
[----:B------:R-:W-:Y:S01]  /*9bda0*/  STL.64 [R1+0x4188], R14 ;  /* 0x0041880e01007387 */ /* 0x000fe20000100a00 */
[----:B0-----:R-:W-:-:S03]  /*9bdb0*/  IADD3 R8, P3, PT, R21, R15, RZ ;  /* 0x0000000f15087210 */ /* 0x001fc60007f7e0ff */
[----:B------:R-:W-:Y:S02]  /*9bdc0*/  STL [R1+0x3574], R21 ;  /* 0x0035741501007387 */ /* 0x000fe40000100800 */
[----:B------:R-:W-:-:S05]  /*9bdd0*/  IMAD.X R9, R23, 0x1, R16, P3 ;  /* 0x0000000117097824 */ /* 0x000fca00018e0610 */
[----:B------:R0:W-:Y:S04]  /*9bde0*/  STL.64 [R1+0x2910], R8 ;  /* 0x0029100801007387 */ /* 0x0001e80000100a00 */
[----:B0-----:R-:W2:Y:S01]  /*9bdf0*/  LDL.LU.64 R8, [R1+0x4190] ;  /* 0x0041900001087983 */ /* 0x001ea20000300a00 */
[----:B------:R-:W-:Y:S02]  /*9be00*/  LOP3.LUT R2, R2, 0xffff, RZ, 0xc0, !PT ;  /* 0x0000ffff02027812 */ /* 0x000fe400078ec0ff */
[----:B------:R-:W-:Y:S01]  /*9be10*/  SHF.R.U32.HI R14, RZ, 0x8, R25 ;  /* 0x00000008ff0e7819 */ /* 0x000fe20000011619 */
[----:B------:R-:W3:Y:S01]  /*9be20*/  LDL.LU R23, [R1+0x320] ;  /* 0x0003200001177983 */ /* 0x000ee20000300800 */
[----:B------:R-:W-:Y:S02]  /*9be30*/  PRMT R22, R2, 0x3340, R0 ;  /* 0x0000334002167816 */ /* 0x000fe40000000000 */
[----:B------:R-:W-:-:S02]  /*9be40*/  SHF.R.U32.HI R2, RZ, 0x8, R24 ;  /* 0x00000008ff027819 */ /* 0x000fc40000011618 */
[----:B------:R-:W-:Y:S01]  /*9be50*/  LOP3.LUT R14, R14, 0xffff, RZ, 0xc0, !PT ;  /* 0x0000ffff0e0e7812 */ /* 0x000fe200078ec0ff */
[----:B------:R-:W3:Y:S01]  /*9be60*/  LDL.LU R24, [R1+0x8a8] ;  /* 0x0008a80001187983 */ /* 0x000ee20000300800 */
[----:B------:R-:W-:Y:S02]  /*9be70*/  LOP3.LUT R2, R2, 0xffff, RZ, 0xc0, !PT ;  /* 0x0000ffff02027812 */ /* 0x000fe400078ec0ff */
[----:B------:R-:W-:Y:S02]  /*9be80*/  SHF.R.U32.HI R6, RZ, 0x8, R6 ;  /* 0x00000008ff067819 */ /* 0x000fe40000011606 */
[----:B------:R-:W-:Y:S02]  /*9be90*/  PRMT R2, R2, 0x3340, R14 ;  /* 0x0000334002027816 */ /* 0x000fe4000000000e */
[----:B------:R-:W-:Y:S02]  /*9bea0*/  SHF.R.U32.HI R14, RZ, 0x8, R5 ;  /* 0x00000008ff0e7819 */ /* 0x000fe40000011605 */
[----:B------:R-:W-:-:S02]  /*9beb0*/  LOP3.LUT R6, R6, 0xffff, RZ, 0xc0, !PT ;  /* 0x0000ffff06067812 */ /* 0x000fc400078ec0ff */
[----:B------:R-:W-:Y:S02]  /*9bec0*/  LOP3.LUT R14, R14, 0xffff, RZ, 0xc0, !PT ;  /* 0x0000ffff0e0e7812 */ /* 0x000fe400078ec0ff */
[----:B------:R-:W-:Y:S02]  /*9bed0*/  SHF.R.U32.HI R5, RZ, 0x8, R27 ;  /* 0x00000008ff057819 */ /* 0x000fe4000001161b */
[----:B------:R-:W-:Y:S02]  /*9bee0*/  PRMT R6, R6, 0x3340, R14 ;  /* 0x0000334006067816 */ /* 0x000fe4000000000e */
[----:B------:R-:W-:Y:S02]  /*9bef0*/  SHF.R.S32.HI R27, RZ, 0x1f, R19 ;  /* 0x0000001fff1b7819 */ /* 0x000fe40000011413 */
[----:B------:R-:W-:-:S04]  /*9bf00*/  LOP3.LUT R5, R5, 0xffff, RZ, 0xc0, !PT ;  /* 0x0000ffff05057812 */ /* 0x000fc800078ec0ff */
[----:B------:R-:W-:Y:S02]  /*9bf10*/  PRMT R25, R5, 0x3340, R0 ;  /* 0x0000334005197816 */ /* 0x000fe40000000000 */
[----:B------:R-:W3:Y:S01]  /*9bf20*/  LDL.LU R5, [R1+0x8a4] ;  /* 0x0008a40001057983 */ /* 0x000ee20000300800 */
[----:B----4-:R-:W-:-:S04]  /*9bf30*/  SHF.R.U32.HI R7, RZ, 0x8, R7 ;  /* 0x00000008ff077819 */ /* 0x010fc80000011607 */
[----:B------:R-:W-:Y:S02]  /*9bf40*/  LOP3.LUT R7, R7, 0xffff, RZ, 0xc0, !PT ;  /* 0x0000ffff07077812 */ /* 0x000fe400078ec0ff */
[----:B--2---:R-:W-:-:S05]  /*9bf50*/  IADD3 R14, P3, PT, R19, R9, RZ ;  /* 0x00000009130e7210 */ /* 0x004fca0007f7e0ff */
[----:B------:R-:W-:-:S05]  /*9bf60*/  IMAD.X R15, R27, 0x1, R10, P3 ;  /* 0x000000011b0f7824 */ /* 0x000fca00018e060a */
[----:B------:R0:W-:Y:S02]  /*9bf70*/  STL.64 [R1+0x2908], R14 ;  /* 0x0029080e01007387 */ /* 0x0001e40000100a00 */
[----:B0-----:R-:W-:-:S04]  /*9bf80*/  SHF.R.U32.HI R14, RZ, 0x8, R3 ;  /* 0x00000008ff0e7819 */ /* 0x001fc80000011603 */
[----:B------:R-:W-:Y:S02]  /*9bf90*/  LOP3.LUT R14, R14, 0xffff, RZ, 0xc0, !PT ;  /* 0x0000ffff0e0e7812 */ /* 0x000fe400078ec0ff */
[----:B---3--:R-:W-:Y:S02]  /*9bfa0*/  SHF.R.U32.HI R3, RZ, 0x8, R26 ;  /* 0x00000008ff037819 */ /* 0x008fe4000001161a */
[----:B------:R-:W-:Y:S02]  /*9bfb0*/  PRMT R26, R14, 0x3340, R0 ;  /* 0x000033400e1a7816 */ /* 0x000fe40000000000 */
[----:B------:R-:W-:Y:S02]  /*9bfc0*/  IADD3 R14, P3, PT, R19, R11, RZ ;  /* 0x0000000b130e7210 */ /* 0x000fe40007f7e0ff */
[----:B------:R-:W-:-:S03]  /*9bfd0*/  LOP3.LUT R3, R3, 0xffff, RZ, 0xc0, !PT ;  /* 0x0000ffff03037812 */ /* 0x000fc600078ec0ff */
[----:B------:R-:W-:Y:S01]  /*9bfe0*/  IMAD.X R15, R27, 0x1, R12, P3 ;  /* 0x000000011b0f7824 */ /* 0x000fe200018e060c */
[----:B------:R-:W-:Y:S02]  /*9bff0*/  PRMT R7, R3, 0x3340, R7 ;  /* 0x0000334003077816 */ /* 0x000fe40000000007 */
[----:B------:R-:W2:Y:S04]  /*9c000*/  LDL.LU R3, [R1+0x344] ;  /* 0x0003440001037983 */ /* 0x000ea80000300800 */
[----:B------:R0:W-:Y:S04]  /*9c010*/  STL.64 [R1+0x2940], R14 ;  /* 0x0029400e01007387 */ /* 0x0001e80000100a00 */
[----:B0-----:R-:W3:Y:S01]  /*9c020*/  LDL.LU.64 R14, [R1+0x4188] ;  /* 0x00418800010e7983 */ /* 0x001ee20000300a00 */
[----:B------:R-:W-:-:S02]  /*9c030*/  PRMT R4, R4, 0x5410, R22 ;  /* 0x0000541004047816 */ /* 0x000fc40000000016 */
[----:B------:R-:W-:Y:S02]  /*9c040*/  IADD3 R22, P3, PT, R19, R13, RZ ;  /* 0x0000000d13167210 */ /* 0x000fe40007f7e0ff */
[----:B------:R-:W-:Y:S02]  /*9c050*/  SHF.R.U32.HI R21, RZ, 0x8, R23 ;  /* 0x00000008ff157819 */ /* 0x000fe40000011617 */
[----:B------:R-:W-:Y:S02]  /*9c060*/  PRMT R6, R6, 0x5410, R25 ;  /* 0x0000541006067816 */ /* 0x000fe40000000019 */
[----:B------:R-:W0:Y:S01]  /*9c070*/  S2R R25, SR_TID.X ;  /* 0x0000000000197919 */ /* 0x000e220000002100 */
[----:B---3--:R-:W-:-:S05]  /*9c080*/  IMAD.X R23, R27, 0x1, R14, P3 ;  /* 0x000000011b177824 */ /* 0x008fca00018e060e */
[----:B------:R3:W-:Y:S02]  /*9c090*/  STL.64 [R1+0x2968], R22 ;  /* 0x0029681601007387 */ /* 0x0007e40000100a00 */
[----:B---3--:R-:W-:Y:S02]  /*9c0a0*/  IMAD.MOV.U32 R23, RZ, RZ, R27 ;  /* 0x000000ffff177224 */ /* 0x008fe400078e001b */
[----:B------:R-:W3:Y:S01]  /*9c0b0*/  LDL.LU R27, [R1+0x4180] ;  /* 0x00418000011b7983 */ /* 0x000ee20000300800 */
[----:B------:R-:W-:-:S05]  /*9c0c0*/  IADD3 R22, P3, PT, R19, R15, RZ ;  /* 0x0000000f13167210 */ /* 0x000fca0007f7e0ff */
[----:B------:R-:W-:Y:S01]  /*9c0d0*/  IMAD.X R23, R23, 0x1, R16, P3 ;  /* 0x0000000117177824 */ /* 0x000fe200018e0610 */
[----:B------:R4:W-:Y:S04]  /*9c0e0*/  STL [R1+0x3578], R19 ;  /* 0x0035781301007387 */ /* 0x0009e80000100800 */
[----:B----4-:R-:W4:Y:S04]  /*9c0f0*/  LDL R19, [R1+0xc] ;  /* 0x00000c0001137983 */ /* 0x010f280000100800 */
[----:B------:R0:W-:Y:S04]  /*9c100*/  STL.64 [R1+0x2960], R22 ;  /* 0x0029601601007387 */ /* 0x0001e80000100a00 */
[----:B0-----:R-:W2:Y:S01]  /*9c110*/  LDL.LU.64 R22, [R1+0x4178] ;  /* 0x0041780001167983 */ /* 0x001ea20000300a00 */
[----:B------:R-:W-:-:S02]  /*9c120*/  PRMT R2, R2, 0x5410, R26 ;  /* 0x0000541002027816 */ /* 0x000fc4000000001a */
[----:B------:R-:W-:Y:S02]  /*9c130*/  LOP3.LUT R21, R21, 0xffff, RZ, 0xc0, !PT ;  /* 0x0000ffff15157812 */ /* 0x000fe400078ec0ff */
[----:B------:R-:W-:Y:S02]  /*9c140*/  PRMT R5, R2, 0x5210, R5 ;  /* 0x0000521002057816 */ /* 0x000fe40000000005 */
[----:B------:R-:W-:Y:S02]  /*9c150*/  PRMT R21, R21, 0x3340, R0 ;  /* 0x0000334015157816 */ /* 0x000fe40000000000 */
[----:B------:R-:W-:Y:S02]  /*9c160*/  LOP3.LUT R2, R25, 0x3f, RZ, 0xc0, !PT ;  /* 0x0000003f19027812 */ /* 0x000fe400078ec0ff */
[----:B------:R-:W-:Y:S02]  /*9c170*/  PRMT R7, R7, 0x5410, R21 ;  /* 0x0000541007077816 */ /* 0x000fe40000000015 */
[----:B------:R-:W-:Y:S01]  /*9c180*/  LEA R2, R2, UR32, 0x4 ;  /* 0x0000002002027c11 */ /* 0x000fe2000f8e20ff */
[----:B------:R-:W0:Y:S01]  /*9c190*/  LDCU.64 UR32, c[0x0][0x398] ;  /* 0x00007300ff2077ac */ /* 0x000e220008000a00 */
[----:B------:R-:W-:-:S02]  /*9c1a0*/  PRMT R4, R4, 0x5210, R24 ;  /* 0x0000521004047816 */ /* 0x000fc40000000018 */
[----:B---3--:R-:W-:Y:S02]  /*9c1b0*/  PRMT R7, R7, 0x5210, R27 ;  /* 0x0000521007077816 */ /* 0x008fe4000000001b */
[----:B------:R-:W3:Y:S01]  /*9c1c0*/  LDS.128 R24, [R2] ;  /* 0x0000000002187984 */ /* 0x000ee20000000c00 */
[----:B--2---:R-:W-:-:S03]  /*9c1d0*/  PRMT R6, R6, 0x5210, R23 ;  /* 0x0000521006067816 */ /* 0x004fc60000000017 */
[----:B------:R-:W2:Y:S04]  /*9c1e0*/  LDL.LU R23, [R1+0x4174] ;  /* 0x0041740001177983 */ /* 0x000ea80000300800 */
[----:B------:R-:W-:Y:S04]  /*9c1f0*/  STL [R1+0x18], R2 ;  /* 0x0000180201007387 */ /* 0x000fe80000100800 */
[----:B---3--:R-:W-:Y:S04]  /*9c200*/  STL.64 [R1+0xa80], R24 ;  /* 0x000a801801007387 */ /* 0x008fe80000100a00 */
[----:B------:R-:W-:Y:S04]  /*9c210*/  STL.64 [R1+0xa88], R26 ;  /* 0x000a881a01007387 */ /* 0x000fe80000100a00 */
[----:B------:R-:W3:Y:S01]  /*9c220*/  LDS.128 R24, [R2+0x400] ;  /* 0x0004000002187984 */ /* 0x000ee20000000c00 */
[----:B------:R-:W-:Y:S06]  /*9c230*/  BAR.SYNC.DEFER_BLOCKING 0x0 ;  /* 0x0000000000007b1d */ /* 0x000fec0000010000 */
[----:B---3--:R-:W-:Y:S04]  /*9c240*/  STL.64 [R1+0x990], R24 ;  /* 0x0009901801007387 */ /* 0x008fe80000100a00 */
[----:B------:R3:W-:Y:S04]  /*9c250*/  STL.64 [R1+0x998], R26 ;  /* 0x0009981a01007387 */ /* 0x0007e80000100a00 */
[----:B---3--:R-:W3:Y:S01]  /*9c260*/  LDL.LU R26, [R1+0x4170] ;  /* 0x00417000011a7983 */ /* 0x008ee20000300800 */
[----:B------:R-:W-:-:S02]  /*9c270*/  SHF.R.U32.HI R3, RZ, 0x8, R3 ;  /* 0x00000008ff037819 */ /* 0x000fc40000011603 */
[----:B------:R-:W-:Y:S02]  /*9c280*/  SHF.R.U32.HI R17, RZ, 0x8, R17 ;  /* 0x00000008ff117819 */ /* 0x000fe40000011611 */
[----:B------:R-:W-:Y:S02]  /*9c290*/  LOP3.LUT R3, R3, 0xffff, RZ, 0xc0, !PT ;  /* 0x0000ffff03037812 */ /* 0x000fe400078ec0ff */
[----:B------:R-:W-:Y:S01]  /*9c2a0*/  LOP3.LUT R17, R17, 0xffff, RZ, 0xc0, !PT ;  /* 0x0000ffff11117812 */ /* 0x000fe200078ec0ff */
[----:B----4-:R4:W-:Y:S03]  /*9c2b0*/  STSM.16.M88.4 [R19], R4 ;  /* 0x0000000413007844 */ /* 0x0109e60000000200 */
[----:B------:R-:W-:Y:S01]  /*9c2c0*/  PRMT R17, R3, 0x3340, R17 ;  /* 0x0000334003117816 */ /* 0x000fe20000000011 */
[----:B----4-:R-:W4:Y:S04]  /*9c2d0*/  LDL.LU.64 R6, [R1+0x4168] ;  /* 0x0041680001067983 */ /* 0x010f280000300a00 */
[----:B------:R-:W4:Y:S04]  /*9c2e0*/  LDL.LU.64 R4, [R1+0x4160] ;  /* 0x0041600001047983 */ /* 0x000f280000300a00 */
[----:B------:R0:W-:Y:S02]  /*9c2f0*/  STL [R1+0x4138], R19 ;  /* 0x0041381301007387 */ /* 0x0001e40000100800 */
[----:B0-----:R-:W-:-:S04]  /*9c300*/  SHF.R.U32.HI R19, RZ, 0x8, R28 ;  /* 0x00000008ff137819 */ /* 0x001fc8000001161c */
[----:B------:R-:W-:Y:S02]  /*9c310*/  LOP3.LUT R19, R19, 0xffff, RZ, 0xc0, !PT ;  /* 0x0000ffff13137812 */ /* 0x000fe400078ec0ff */
[----:B--2---:R-:W-:Y:S02]  /*9c320*/  SHF.R.S32.HI R27, RZ, 0x1f, R23 ;  /* 0x0000001fff1b7819 */ /* 0x004fe40000011417 */
[----:B------:R-:W-:-:S05]  /*9c330*/  IADD3 R24, P3, PT, R23, R9, RZ ;  /* 0x0000000917187210 */ /* 0x000fca0007f7e0ff */
[----:B------:R-:W-:-:S05]  /*9c340*/  IMAD.X R25, R27, 0x1, R10, P3 ;  /* 0x000000011b197824 */ /* 0x000fca00018e060a */
[----:B------:R0:W-:Y:S04]  /*9c350*/  STL.64 [R1+0x2900], R24 ;  /* 0x0029001801007387 */ /* 0x0001e80000100a00 */
[----:B0-----:R-:W2:Y:S01]  /*9c360*/  LDL.LU.64 R24, [R1+0x4158] ;  /* 0x0041580001187983 */ /* 0x001ea20000300a00 */
[----:B---3--:R-:W-:-:S04]  /*9c370*/  SHF.R.U32.HI R2, RZ, 0x8, R26 ;  /* 0x00000008ff027819 */ /* 0x008fc8000001161a */
[----:B------:R-:W-:-:S04]  /*9c380*/  LOP3.LUT R2, R2, 0xffff, RZ, 0xc0, !PT ;  /* 0x0000ffff02027812 */ /* 0x000fc800078ec0ff */
[----:B------:R-:W-:Y:S02]  /*9c390*/  PRMT R26, R2, 0x3340, R0 ;  /* 0x00003340021a7816 */ /* 0x000fe40000000000 */
[----:B------:R-:W-:-:S05]  /*9c3a0*/  IADD3 R2, P3, PT, R23, R11, RZ ;  /* 0x0000000b17027210 */ /* 0x000fca0007f7e0ff */
[----:B------:R-:W-:-:S05]  /*9c3b0*/  IMAD.X R3, R27, 0x1, R12, P3 ;  /* 0x000000011b037824 */ /* 0x000fca00018e060c */
[----:B------:R0:W-:Y:S02]  /*9c3c0*/  STL.64 [R1+0x28f8], R2 ;  /* 0x0028f80201007387 */ /* 0x0001e40000100a00 */
[----:B0-----:R-:W-:Y:S02]  /*9c3d0*/  SHF.R.U32.HI R2, RZ, 0x8, R20 ;  /* 0x00000008ff027819 */ /* 0x001fe40000011614 */
[----:B------:R-:W-:Y:S02]  /*9c3e0*/  SHF.R.U32.HI R3, RZ, 0x8, R22 ;  /* 0x00000008ff037819 */ /* 0x000fe40000011616 */
[----:B------:R-:W-:Y:S01]  /*9c3f0*/  LOP3.LUT R2, R2, 0xffff, RZ, 0xc0, !PT ;  /* 0x0000ffff02027812 */ /* 0x000fe200078ec0ff */
[----:B------:R-:W3:Y:S01]  /*9c400*/  LDL.LU R22, [R1+0x4150] ;  /* 0x0041500001167983 */ /* 0x000ee20000300800 */
[----:B------:R-:W-:Y:S02]  /*9c410*/  LOP3.LUT R3, R3, 0xffff, RZ, 0xc0, !PT ;  /* 0x0000ffff03037812 */ /* 0x000fe400078ec0ff */
[----:B------:R-:W-:-:S02]  /*9c420*/  PRMT R21, R2, 0x3340, R0 ;  /* 0x0000334002157816 */ /* 0x000fc40000000000 */
[----:B------:R-:W-:Y:S02]  /*9c430*/  IADD3 R2, P3, PT, R23, R13, RZ ;  /* 0x0000000d17027210 */ /* 0x000fe40007f7e0ff */
[----:B------:R-:W-:-:S03]  /*9c440*/  PRMT R20, R3, 0x3340, R19 ;  /* 0x0000334003147816 */ /* 0x000fc60000000013 */
[----:B------:R-:W-:-:S05]  /*9c450*/  IMAD.X R3, R27, 0x1, R14, P3 ;  /* 0x000000011b037824 */ /* 0x000fca00018e060e */
[----:B------:R0:W-:Y:S02]  /*9c460*/  STL.64 [R1+0x28f0], R2 ;  /* 0x0028f00201007387 */ /* 0x0001e40000100a00 */
[----:B0-----:R-:W-:Y:S02]  /*9c470*/  IADD3 R2, P3, PT, R23, R15, RZ ;  /* 0x0000000f17027210 */ /* 0x001fe40007f7e0ff */
[----:B------:R-:W-:Y:S03]  /*9c480*/  STL [R1+0x357c], R23 ;  /* 0x00357c1701007387 */ /* 0x000fe60000100800 */
[----:B------:R-:W-:-:S05]  /*9c490*/  IMAD.X R3, R27, 0x1, R16, P3 ;  /* 0x000000011b037824 */ /* 0x000fca00018e0610 */
[----:B------:R0:W-:Y:S04]  /*9c4a0*/  STL.64 [R1+0x28e8], R2 ;  /* 0x0028e80201007387 */ /* 0x0001e80000100a00 */
[----:B0-----:R-:W3:Y:S01]  /*9c4b0*/  LDL.LU.64 R2, [R1+0x4148] ;  /* 0x0041480001027983 */ /* 0x001ee20000300a00 */
[----:B----4-:R-:W-:-:S04]  /*9c4c0*/  SHF.R.U32.HI R4, RZ, 0x8, R4 ;  /* 0x00000008ff047819 */ /* 0x010fc80000011604 */
[----:B------:R-:W-:Y:S02]  /*9c4d0*/  LOP3.LUT R4, R4, 0xffff, RZ, 0xc0, !PT ;  /* 0x0000ffff04047812 */ /* 0x000fe400078ec0ff */
[----:B------:R-:W-:-:S04]  /*9c4e0*/  SHF.R.U32.HI R7, RZ, 0x8, R7 ;  /* 0x00000008ff077819 */ /* 0x000fc80000011607 */
[----:B------:R-:W-:Y:S02]  /*9c4f0*/  LOP3.LUT R7, R7, 0xffff, RZ, 0xc0, !PT ;  /* 0x0000ffff07077812 */ /* 0x000fe400078ec0ff */
[----:B--2---:R-:W-:-:S04]  /*9c500*/  SHF.R.U32.HI R19, RZ, 0x8, R25 ;  /* 0x00000008ff137819 */ /* 0x004fc80000011619 */
[----:B------:R-:W-:-:S04]  /*9c510*/  LOP3.LUT R19, R19, 0xffff, RZ, 0xc0, !PT ;  /* 0x0000ffff13137812 */ /* 0x000fc800078ec0ff */
[----:B------:R-:W-:Y:S02]  /*9c520*/  PRMT R4, R4, 0x3340, R19 ;  /* 0x0000334004047816 */ /* 0x000fe40000000013 */
[----:B------:R-:W-:-:S04]  /*9c530*/  SHF.R.U32.HI R19, RZ, 0x8, R24 ;  /* 0x00000008ff137819 */ /* 0x000fc80000011618 */
[----:B------:R-:W-:Y:S02]  /*9c540*/  LOP3.LUT R19, R19, 0xffff, RZ, 0xc0, !PT ;  /* 0x0000ffff13137812 */ /* 0x000fe400078ec0ff */
[----:B---3--:R-:W-:Y:S02]  /*9c550*/  IADD3 R24, P3, PT, R22, R9, RZ ;  /* 0x0000000916187210 */ /* 0x008fe40007f7e0ff */
[----:B------:R-:W-:-:S04]  /*9c560*/  SHF.R.U32.HI R2, RZ, 0x8, R2 ;  /* 0x00000008ff027819 */ /* 0x000fc80000011602 */
[----:B------:R-:W-:-:S04]  /*9c570*/  LOP3.LUT R2, R2, 0xffff, RZ, 0xc0, !PT ;  /* 0x0000ffff02027812 */ /* 0x000fc800078ec0ff */
[----:B------:R-:W-:Y:S02]  /*9c580*/  PRMT R2, R2, 0x3340, R19 ;  /* 0x0000334002027816 */ /* 0x000fe40000000013 */
[----:B------:R-:W-:Y:S02]  /*9c590*/  PRMT R19, R7, 0x3340, R0 ;  /* 0x0000334007137816 */ /* 0x000fe40000000000 */
[----:B------:R-:W-:-:S05]  /*9c5a0*/  SHF.R.S32.HI R7, RZ, 0x1f, R22 ;  /* 0x0000001fff077819 */ /* 0x000fca0000011416 */
[----:B------:R-:W-:-:S05]  /*9c5b0*/  IMAD.X R25, R7, 0x1, R10, P3 ;  /* 0x0000000107197824 */ /* 0x000fca00018e060a */
[----:B------:R0:W-:Y:S04]  /*9c5c0*/  STL.64 [R1+0x28e0], R24 ;  /* 0x0028e01801007387 */ /* 0x0001e80000100a00 */
[----:B0-----:R-:W2:Y:S01]  /*9c5d0*/  LDL.LU.64 R24, [R1+0x4140] ;  /* 0x0041400001187983 */ /* 0x001ea20000300a00 */
[----:B------:R-:W-:Y:S02]  /*9c5e0*/  SHF.R.U32.HI R5, RZ, 0x8, R5 ;  /* 0x00000008ff057819 */ /* 0x000fe40000011605 */
[----:B------:R-:W-:Y:S02]  /*9c5f0*/  PRMT R17, R17, 0x5410, R26 ;  /* 0x0000541011117816 */ /* 0x000fe4000000001a */
[----:B------:R-:W-:Y:S02]  /*9c600*/  LOP3.LUT R5, R5, 0xffff, RZ, 0xc0, !PT ;  /* 0x0000ffff05057812 */ /* 0x000fe400078ec0ff */
[----:B------:R-:W-:Y:S01]  /*9c610*/  IADD3 R26, P3, PT, R22, R11, RZ ;  /* 0x0000000b161a7210 */ /* 0x000fe20007f7e0ff */
[----:B------:R0:W-:Y:S01]  /*9c620*/  STL [R1+0x4118], R0 ;  /* 0x0041180001007387 */ /* 0x0001e20000100800 */
[----:B------:R-:W-:-:S03]  /*9c630*/  PRMT R5, R5, 0x3340, R0 ;  /* 0x0000334005057816 */ /* 0x000fc60000000000 */
[C---:B------:R-:W-:Y:S01]  /*9c640*/  IMAD.X R27, R7.reuse, 0x1, R12, P3 ;  /* 0x00000001071b7824 */ /* 0x040fe200018e060c */
[----:B0-----:R-:W-:Y:S02]  /*9c650*/  PRMT R0, R20, 0x5410, R21 ;  /* 0x0000541014007816 */ /* 0x001fe40000000015 */
[----:B------:R-:W-:Y:S02]  /*9c660*/  IADD3 R20, P3, PT, R22, R13, RZ ;  /* 0x0000000d16147210 */ /* 0x000fe40007f7e0ff */
[----:B------:R-:W-:Y:S03]  /*9c670*/  STL.64 [R1+0x28d8], R26 ;  /* 0x0028d81a01007387 */ /* 0x000fe60000100a00 */
[----:B------:R-:W-:-:S05]  /*9c680*/  IMAD.X R21, R7, 0x1, R14, P3 ;  /* 0x0000000107157824 */ /* 0x000fca00018e060e */
[----:B------:R0:W-:Y:S01]  /*9c690*/  STL.64 [R1+0x2938], R20 ;  /* 0x0029381401007387 */ /* 0x0001e20000100a00 */
[----:B------:R-:W-:Y:S02]  /*9c6a0*/  PRMT R18, R17, 0x5210, R18 ;  /* 0x0000521011127816 */ /* 0x000fe40000000012 */
[----:B------:R-:W-:Y:S01]  /*9c6b0*/  PRMT R17, R0, 0x5210, R6 ;  /* 0x0000521000117816 */ /* 0x000fe20000000006 */
[----:B------:R-:W-:Y:S01]  /*9c6c0*/  STL [R1+0x3580], R22 ;  /* 0x0035801601007387 */ /* 0x000fe20000100800 */
[----:B0-----:R-:W-:-:S05]  /*9c6d0*/  IADD3 R20, P3, PT, R22, R15, RZ ;  /* 0x0000000f16147210 */ /* 0x001fca0007f7e0ff */
[----:B------:R-:W-:Y:S01]  /*9c6e0*/  IMAD.X R21, R7, 0x1, R16, P3 ;  /* 0x0000000107157824 */ /* 0x000fe200018e0610 */
[----:B------:R-:W-:Y:S02]  /*9c6f0*/  PRMT R7, R4, 0x5410, R5 ;  /* 0x0000541004077816 */ /* 0x000fe40000000005 */
[----:B------:R-:W3:Y:S04]  /*9c700*/  LDL.LU R4, [R1+0x60] ;  /* 0x0000600001047983 */ /* 0x000ee80000300800 */
[----:B------:R-:W3:Y:S04]  /*9c710*/  LDL.LU R5, [R1+0x64] ;  /* 0x0000640001057983 */ /* 0x000ee80000300800 */
[----:B------:R0:W-:Y:S04]  /*9c720*/  STL.64 [R1+0x2930], R20 ;  /* 0x0029301401007387 */ /* 0x0001e80000100a00 */
[----:B------:R-:W4:Y:S04]  /*9c730*/  LDL.LU R6, [R1+0x68] ;  /* 0x0000680001067983 */ /* 0x000f280000300800 */
[----:B0-----:R-:W3:Y:S01]  /*9c740*/  LDL.LU R20, [R1+0x6c] ;  /* 0x00006c0001147983 */ /* 0x001ee20000300800 */
[----:B------:R-:W-:-:S04]  /*9c750*/  PRMT R2, R2, 0x5410, R19 ;  /* 0x0000541002027816 */ /* 0x000fc80000000013 */
[----:B------:R-:W-:Y:S02]  /*9c760*/  PRMT R3, R2, 0x5210, R3 ;  /* 0x0000521002037816 */ /* 0x000fe40000000003 */
[----:B------:R-:W-:Y:S02]  /*9c770*/  PRMT R8, R7, 0x5210, R8 ;  /* 0x0000521007087816 */ /* 0x000fe40000000008 */
[----:B--2---:R-:W-:Y:S02]  /*9c780*/  SHF.R.S32.HI R0, RZ, 0x1f, R25 ;  /* 0x0000001fff007819 */ /* 0x004fe40000011419 */
[----:B------:R-:W-:-:S05]  /*9c790*/  IADD3 R22, P3, PT, R25, R9, RZ ;  /* 0x0000000919167210 */ /* 0x000fca0007f7e0ff */
[----:B------:R-:W-:-:S05]  /*9c7a0*/  IMAD.X R23, R0, 0x1, R10, P3 ;  /* 0x0000000100177824 */ /* 0x000fca00018e060a */
[----:B------:R0:W-:Y:S02]  /*9c7b0*/  STL.64 [R1+0x2928], R22 ;  /* 0x0029281601007387 */ /* 0x0001e40000100a00 */
[----:B0-----:R-:W-:-:S05]  /*9c7c0*/  IADD3 R22, P3, PT, R25, R11, RZ ;  /* 0x0000000b19167210 */ /* 0x001fca0007f7e0ff */
[----:B------:R-:W-:-:S05]  /*9c7d0*/  IMAD.X R23, R0, 0x1, R12, P3 ;  /* 0x0000000100177824 */ /* 0x000fca00018e060c */
[----:B------:R0:W-:Y:S04]  /*9c7e0*/  STL.64 [R1+0x2958], R22 ;  /* 0x0029581601007387 */ /* 0x0001e80000100a00 */
[----:B------:R-:W2:Y:S01]  /*9c7f0*/  LDL.LU R2, [R1+0x1014] ;  /* 0x0010140001027983 */ /* 0x000ea20000300800 */
[----:B0-----:R-:W-:-:S05]  /*9c800*/  IADD3 R22, P3, PT, R25, R13, RZ ;  /* 0x0000000d19167210 */ /* 0x001fca0007f7e0ff */
[----:B------:R-:W-:-:S05]  /*9c810*/  IMAD.X R23, R0, 0x1, R14, P3 ;  /* 0x0000000100177824 */ /* 0x000fca00018e060e */
[----:B------:R0:W-:Y:S04]  /*9c820*/  STL.64 [R1+0x2978], R22 ;  /* 0x0029781601007387 */ /* 0x0001e80000100a00 */
[----:B0-----:R-:W2:Y:S04]  /*9c830*/  LDL.LU R23, [R1+0x1018] ;  /* 0x0010180001177983 */ /* 0x001ea80000300800 */
[----:B------:R-:W4:Y:S01]  /*9c840*/  LDL.LU R7, [R1+0x101c] ;  /* 0x00101c0001077983 */ /* 0x000f220000300800 */
[----:B------:R-:W-:-:S03]  /*9c850*/  IMAD.MOV.U32 R27, RZ, RZ, R29 ;  /* 0x000000ffff1b7224 */ /* 0x000fc600078e001d */
[----:B----4-:R-:W-:Y:S04]  /*9c860*/  STL.64 [R1+0x4130], R6 ;  /* 0x0041300601007387 */ /* 0x010fe80000100a00 */
[----:B---3--:R0:W-:Y:S04]  /*9c870*/  STL.64 [R1+0x4128], R4 ;  /* 0x0041280401007387 */ /* 0x0081e80000100a00 */
[----:B------:R-:W3:Y:S04]  /*9c880*/  LDL.LU R28, [R1+0xd40] ;  /* 0x000d4000011c7983 */ /* 0x000ee80000300800 */
[----:B------:R-:W3:Y:S01]  /*9c890*/  LDL.LU R29, [R1+0xd44] ;  /* 0x000d4400011d7983 */ /* 0x000ee20000300800 */
[----:B0-----:R-:W-:Y:S01]  /*9c8a0*/  IMAD.MOV.U32 R4, RZ, RZ, R18 ;  /* 0x000000ffff047224 */ /* 0x001fe200078e0012 */
[----:B------:R-:W-:-:S05]  /*9c8b0*/  IADD3 R18, P3, PT, R25, R15, RZ ;  /* 0x0000000f19127210 */ /* 0x000fca0007f7e0ff */
[----:B------:R-:W-:Y:S01]  /*9c8c0*/  IMAD.X R19, R0, 0x1, R16, P3 ;  /* 0x0000000100137824 */ /* 0x000fe200018e0610 */
[----:B---3--:R0:W-:Y:S04]  /*9c8d0*/  STL.64 [R1+0x4120], R28 ;  /* 0x0041201c01007387 */ /* 0x0081e80000100a00 */
[----:B0-----:R-:W2:Y:S04]  /*9c8e0*/  LDL.LU R29, [R1+0x1010] ;  /* 0x00101000011d7983 */ /* 0x001ea80000300800 */
[----:B------:R-:W-:Y:S04]  /*9c8f0*/  STL [R1+0x3584], R25 ;  /* 0x0035841901007387 */ /* 0x000fe80000100800 */
[----:B------:R0:W-:Y:S04]  /*9c900*/  STL.64 [R1+0x2970], R18 ;  /* 0x0029701201007387 */ /* 0x0001e80000100a00 */
[----:B0-----:R-:W3:Y:S01]  /*9c910*/  LDL.LU R19, [R1+0x4138] ;  /* 0x0041380001137983 */ /* 0x001ee20000300800 */
[----:B------:R-:W-:-:S02]  /*9c920*/  IMAD.MOV.U32 R5, RZ, RZ, R17 ;  /* 0x000000ffff057224 */ /* 0x000fc400078e0011 */
[----:B------:R-:W-:Y:S01]  /*9c930*/  IMAD.MOV.U32 R6, RZ, RZ, R8 ;  /* 0x000000ffff067224 */ /* 0x000fe200078e0008 */
[----:B------:R-:W4:Y:S01]  /*9c940*/  LDL.LU R21, [R1+0xd4c] ;  /* 0x000d4c0001157983 */ /* 0x000f220000300800 */
[----:B------:R-:W-:-:S03]  /*9c950*/  IMAD.MOV.U32 R7, RZ, RZ, R3 ;  /* 0x000000ffff077224 */ /* 0x000fc600078e0003 */
[----:B------:R-:W2:Y:S04]  /*9c960*/  LDL.LU R18, [R1+0xc54] ;  /* 0x000c540001127983 */ /* 0x000ea80000300800 */
[----:B------:R-:W2:Y:S04]  /*9c970*/  LDL.LU R17, [R1+0xc58] ;  /* 0x000c580001117983 */ /* 0x000ea80000300800 */
[----:B------:R-:W2:Y:S04]  /*9c980*/  LDL.LU R8, [R1+0xc5c] ;  /* 0x000c5c0001087983 */ /* 0x000ea80000300800 */
[----:B------:R-:W2:Y:S04]  /*9c990*/  LDL.LU R22, [R1+0x98c] ;  /* 0x00098c0001167983 */ /* 0x000ea80000300800 */
[----:B---3--:R0:W-:Y:S04]  /*9c9a0*/  STSM.16.M88.4 [R19+0x200], R4 ;  /* 0x0002000413007844 */ /* 0x0081e80000000200 */
[----:B0-----:R-:W3:Y:S04]  /*9c9b0*/  LDL.LU.64 R6, [R1+0x4130] ;  /* 0x0041300001067983 */ /* 0x001ee80000300a00 */
[----:B------:R-:W3:Y:S01]  /*9c9c0*/  LDL.LU.64 R4, [R1+0x4128] ;  /* 0x0041280001047983 */ /* 0x000ee20000300a00 */
[----:B------:R-:W-:-:S02]  /*9c9d0*/  SHF.R.S32.HI R0, RZ, 0x1f, R24 ;  /* 0x0000001fff007819 */ /* 0x000fc40000011418 */
[----:B--2---:R-:W-:Y:S02]  /*9c9e0*/  F2FP.SATFINITE.E4M3.F32.PACK_AB_MERGE_C R2, R2, R29, RZ ;  /* 0x0000001d0202723e */ /* 0x004fe400048070ff */
[----:B------:R-:W-:Y:S01]  /*9c9f0*/  F2FP.SATFINITE.E4M3.F32.PACK_AB_MERGE_C R8, R8, R17, RZ ;  /* 0x000000110808723e */ /* 0x000fe200048070ff */
[----:B------:R-:W-:Y:S01]  /*9ca00*/  BAR.SYNC.DEFER_BLOCKING 0x0 ;  /* 0x0000000000007b1d */ /* 0x000fe20000010000 */
[----:B---3--:R-:W-:Y:S02]  /*9ca10*/  F2FP.SATFINITE.E4M3.F32.PACK_AB_MERGE_C R25, R5, R4, RZ ;  /* 0x000000040519723e */ /* 0x008fe400048070ff */
[----:B------:R-:W-:-:S05]  /*9ca20*/  IADD3 R4, P3, PT, R24, R9, RZ ;  /* 0x0000000918047210 */ /* 0x000fca0007f7e0ff */
[----:B------:R-:W-:-:S05]  /*9ca30*/  IMAD.X R5, R0, 0x1, R10, P3 ;  /* 0x0000000100057824 */ /* 0x000fca00018e060a */
[----:B------:R0:W-:Y:S02]  /*9ca40*/  STL.64 [R1+0x28d0], R4 ;  /* 0x0028d00401007387 */ /* 0x0001e40000100a00 */
[----:B0-----:R-:W-:Y:S02]  /*9ca50*/  F2FP.SATFINITE.E4M3.F32.PACK_AB_MERGE_C R4, R20, R6, RZ ;  /* 0x000000061404723e */ /* 0x001fe400048070ff */
[----:B------:R-:W2:Y:S04]  /*9ca60*/  LDL.LU R20, [R1+0x894] ;  /* 0x0008940001147983 */ /* 0x000ea80000300800 */
[----:B------:R-:W3:Y:S04]  /*9ca70*/  LDL.LU R6, [R1+0x89c] ;  /* 0x00089c0001067983 */ /* 0x000ee80000300800 */
[----:B------:R-:W2:Y:S01]  /*9ca80*/  LDL.LU R5, [R1+0x5ec] ;  /* 0x0005ec0001057983 */ /* 0x000ea20000300800 */
[----:B------:R-:W-:-:S03]  /*9ca90*/  IADD3 R28, P3, PT, R24, R11, RZ ;  /* 0x0000000b181c7210 */ /* 0x000fc60007f7e0ff */
[----:B--2---:R0:W-:Y:S04]  /*9caa0*/  STL.64 [R1+0x4100], R4 ;  /* 0x0041000401007387 */ /* 0x0041e80000100a00 */
[----:B0-----:R-:W2:Y:S04]  /*9cab0*/  LDL.LU R4, [R1+0x984] ;  /* 0x0009840001047983 */ /* 0x001ea80000300800 */
[----:B------:R-:W2:Y:S01]  /*9cac0*/  LDL.LU R5, [R1+0x988] ;  /* 0x0009880001057983 */ /* 0x000ea20000300800 */
[----:B------:R-:W-:-:S03]  /*9cad0*/  IMAD.X R29, R0, 0x1, R12, P3 ;  /* 0x00000001001d7824 */ /* 0x000fc600018e060c */
[----:B--2---:R0:W-:Y:S04]  /*9cae0*/  STL.64 [R1+0x4108], R4 ;  /* 0x0041080401007387 */ /* 0x0041e80000100a00 */
[----:B0-----:R-:W4:Y:S04]  /*9caf0*/  LDL.LU R4, [R1+0xd48] ;  /* 0x000d480001047983 */ /* 0x001f280000300800 */
[----:B------:R-:W2:Y:S04]  /*9cb00*/  LDL.LU R5, [R1+0xc50] ;  /* 0x000c500001057983 */ /* 0x000ea80000300800 */
[----:B------:R-:W2:Y:S04]  /*9cb10*/  LDL.LU R3, [R1+0x504] ;  /* 0x0005040001037983 */ /* 0x000ea80000300800 */
[----:B------:R-:W2:Y:S04]  /*9cb20*/  LDL.LU R26, [R1+0x50c] ;  /* 0x00050c00011a7983 */ /* 0x000ea80000300800 */
[----:B------:R0:W-:Y:S04]  /*9cb30*/  STL.64 [R1+0x28c8], R28 ;  /* 0x0028c81c01007387 */ /* 0x0001e80000100a00 */
[----:B0-----:R-:W2:Y:S01]  /*9cb40*/  LDL.LU.64 R28, [R1+0x4120] ;  /* 0x00412000011c7983 */ /* 0x001ea20000300a00 */
[----:B------:R-:W-:-:S02]  /*9cb50*/  F2FP.SATFINITE.E4M3.F32.PACK_AB_MERGE_C R7, R7, R23, RZ ;  /* 0x000000170707723e */ /* 0x000fc400048070ff */
[----:B--2---:R-:W-:Y:S02]  /*9cb60*/  F2FP.SATFINITE.E4M3.F32.PACK_AB_MERGE_C R23, R29, R28, RZ ;  /* 0x0000001c1d17723e */ /* 0x004fe400048070ff */
[----:B------:R-:W-:-:S05]  /*9cb70*/  IADD3 R28, P3, PT, R24, R13, RZ ;  /* 0x0000000d181c7210 */ /* 0x000fca0007f7e0ff */
[----:B------:R-:W-:-:S05]  /*9cb80*/  IMAD.X R29, R0, 0x1, R14, P3 ;  /* 0x00000001001d7824 */ /* 0x000fca00018e060e */
[----:B------:R0:W-:Y:S02]  /*9cb90*/  STL.64 [R1+0x28c0], R28 ;  /* 0x0028c01c01007387 */ /* 0x0001e40000100a00 */
[----:B0-----:R-:W-:Y:S01]  /*9cba0*/  IADD3 R28, P3, PT, R24, R15, RZ ;  /* 0x0000000f181c7210 */ /* 0x001fe20007f7e0ff */
[----:B------:R-:W-:Y:S02]  /*9cbb0*/  IMAD.MOV.U32 R29, RZ, RZ, R0 ;  /* 0x000000ffff1d7224 */ /* 0x000fe400078e0000 */
[----:B------:R-:W2:Y:S02]  /*9cbc0*/  LDL.LU R0, [R1+0x4118] ;  /* 0x0041180001007983 */ /* 0x000ea40000300800 */
[----:B------:R-:W-:Y:S02]  /*9cbd0*/  IMAD.X R29, R29, 0x1, R16, P3 ;  /* 0x000000011d1d7824 */ /* 0x000fe400018e0610 */
[----:B------:R0:W-:Y:S04]  /*9cbe0*/  STL [R1+0x3588], R24 ;  /* 0x0035881801007387 */ /* 0x0001e80000100800 */
[----:B0-----:R-:W2:Y:S04]  /*9cbf0*/  LDL.LU R24, [R1+0x980] ;  /* 0x0009800001187983 */ /* 0x001ea80000300800 */
[----:B------:R0:W-:Y:S04]  /*9cc00*/  STL.64 [R1+0x28b8], R28 ;  /* 0x0028b81c01007387 */ /* 0x0001e80000100a00 */
[----:B0-----:R-:W2:Y:S01]  /*9cc10*/  LDL.LU.64 R28, [R1+0x4110] ;  /* 0x00411000011c7983 */ /* 0x001ea20000300a00 */
[----:B----4-:R-:W-:-:S02]  /*9cc20*/  F2FP.SATFINITE.E4M3.F32.PACK_AB_MERGE_C R21, R21, R4, RZ ;  /* 0x000000041515723e */ /* 0x010fc400048070ff */
[----:B------:R-:W-:Y:S02]  /*9cc30*/  F2FP.SATFINITE.E4M3.F32.PACK_AB_MERGE_C R18, R18, R5, RZ ;  /* 0x000000051212723e */ /* 0x000fe400048070ff */
[----:B--2---:R-:W-:Y:S02]  /*9cc40*/  SHF.R.S32.HI R17, RZ, 0x1f, R29 ;  /* 0x0000001fff117819 */ /* 0x004fe4000001141d */
[----:B------:R-:W-:-:S05]  /*9cc50*/  IADD3 R4, P3, PT, R29, R9, RZ ;  /* 0x000000091d047210 */ /* 0x000fca0007f7e0ff */
[----:B------:R-:W-:-:S05]  /*9cc60*/  IMAD.X R5, R17, 0x1, R10, P3 ;  /* 0x0000000111057824 */ /* 0x000fca00018e060a */
[----:B------:R0:W-:Y:S04]  /*9cc70*/  STL.64 [R1+0x28a8], R4 ;  /* 0x0028a80401007387 */ /* 0x0001e80000100a00 */
[----:B0-----:R-:W2:Y:S02]  /*9cc80*/  LDL.LU.64 R4, [R1+0x4108] ;  /* 0x0041080001047983 */ /* 0x001ea40000300a00 */
[----:B--2---:R-:W-:Y:S02]  /*9cc90*/  F2FP.SATFINITE.E4M3.F32.PACK_AB_MERGE_C R24, R4, R24, RZ ;  /* 0x000000180418723e */ /* 0x004fe400048070ff */
[----:B------:R-:W-:Y:S02]  /*9cca0*/  IADD3 R4, P3, PT, R29, R11, RZ ;  /* 0x0000000b1d047210 */ /* 0x000fe40007f7e0ff */
[----:B------:R-:W-:-:S03]  /*9ccb0*/  F2FP.SATFINITE.E4M3.F32.PACK_AB_MERGE_C R22, R22, R5, RZ ;  /* 0x000000051616723e */ /* 0x000fc600048070ff */
[----:B------:R-:W-:-:S05]  /*9ccc0*/  IMAD.X R5, R17, 0x1, R12, P3 ;  /* 0x0000000111057824 */ /* 0x000fca00018e060c */
[----:B------:R0:W-:Y:S04]  /*9ccd0*/  STL.64 [R1+0x28a0], R4 ;  /* 0x0028a00401007387 */ /* 0x0001e80000100a00 */
[----:B0-----:R-:W2:Y:S04]  /*9cce0*/  LDL.LU.64 R4, [R1+0x4100] ;  /* 0x0041000001047983 */ /* 0x001ea80000300a00 */
[----:B------:R0:W-:Y:S04]  /*9ccf0*/  STL [R1+0x40f8], R19 ;  /* 0x0040f81301007387 */ /* 0x0001e80000100800 */
[----:B0-----:R-:W4:Y:S04]  /*9cd00*/  LDL.LU R19, [R1+0x508] ;  /* 0x0005080001137983 */ /* 0x001f280000300800 */
[----:B------:R0:W-:Y:S04]  /*9cd10*/  STL.64 [R1+0x40f0], R16 ;  /* 0x0040f01001007387 */ /* 0x0001e80000100a00 */
[----:B0-----:R-:W2:Y:S04]  /*9cd20*/  LDL.LU R16, [R1+0x5e8] ;  /* 0x0005e80001107983 */ /* 0x001ea80000300800 */
[----:B------:R-:W2:Y:S04]  /*9cd30*/  LDL.LU R17, [R1+0x500] ;  /* 0x0005000001117983 */ /* 0x000ea80000300800 */
[----:B------:R0:W-:Y:S04]  /*9cd40*/  STL.64 [R1+0x40e8], R14 ;  /* 0x0040e80e01007387 */ /* 0x0001e80000100a00 */
[----:B0-----:R-:W3:Y:S04]  /*9cd50*/  LDL.LU R14, [R1+0x5e0] ;  /* 0x0005e000010e7983 */ /* 0x001ee80000300800 */
[----:B------:R-:W3:Y:S04]  /*9cd60*/  LDL.LU R15, [R1+0x5e4] ;  /* 0x0005e400010f7983 */ /* 0x000ee80000300800 */
[----:B------:R0:W-:Y:S04]  /*9cd70*/  STL.64 [R1+0x40e0], R12 ;  /* 0x0040e00c01007387 */ /* 0x0001e80000100a00 */
[----:B0-----:R-:W3:Y:S04]  /*9cd80*/  LDL.LU R12, [R1+0x890] ;  /* 0x00089000010c7983 */ /* 0x001ee80000300800 */
[----:B------:R-:W4:Y:S01]  /*9cd90*/  LDL.LU R13, [R1+0x898] ;  /* 0x00089800010d7983 */ /* 0x000f220000300800 */
[----:B--2---:R-:W-:-:S02]  /*9cda0*/  F2FP.SATFINITE.E4M3.F32.PACK_AB_MERGE_C R3, R3, R17, RZ ;  /* 0x000000110303723e */ /* 0x004fc400048070ff */
[----:B------:R-:W-:Y:S02]  /*9cdb0*/  LOP3.LUT R17, R24, 0xffff, RZ, 0xc0, !PT ;  /* 0x0000ffff18117812 */ /* 0x000fe400078ec0ff */
[----:B---3--:R-:W-:Y:S02]  /*9cdc0*/  F2FP.SATFINITE.E4M3.F32.PACK_AB_MERGE_C R20, R20, R12, RZ ;  /* 0x0000000c1414723e */ /* 0x008fe400048070ff */
[----:B------:R-:W-:-:S05]  /*9cdd0*/  LOP3.LUT R12, R25, 0xffff, RZ, 0xc0, !PT ;  /* 0x0000ffff190c7812 */ /* 0x000fca00078ec0ff */
[----:B------:R0:W-:Y:S04]  /*9cde0*/  STL [R1+0x320], R12 ;  /* 0x0003200c01007387 */ /* 0x0001e80000100800 */
[----:B------:R-:W-:Y:S04]  /*9cdf0*/  STL [R1+0x344], R17 ;  /* 0x0003441101007387 */ /* 0x000fe80000100800 */
[----:B------:R-:W2:Y:S01]  /*9ce00*/  LDL R25, [R1+0x18] ;  /* 0x0000180001197983 */ /* 0x000ea20000100800 */
[----:B------:R-:W-:Y:S02]  /*9ce10*/  F2FP.SATFINITE.E4M3.F32.PACK_AB_MERGE_C R5, R5, R16, RZ ;  /* 0x000000100505723e */ /* 0x000fe400048070ff */
[----:B------:R-:W-:-:S02]  /*9ce20*/  LOP3.LUT R16, R23, 0xffff, RZ, 0xc0, !PT ;  /* 0x0000ffff17107812 */ /* 0x000fc400078ec0ff */
[----:B----4-:R-:W-:Y:S02]  /*9ce30*/  F2FP.SATFINITE.E4M3.F32.PACK_AB_MERGE_C R6, R6, R13, RZ ;  /* 0x0000000d0606723e */ /* 0x010fe400048070ff */
[----:B------:R-:W-:Y:S02]  /*9ce40*/  F2FP.SATFINITE.E4M3.F32.PACK_AB_MERGE_C R13, R15, R14, RZ ;  /* 0x0000000e0f0d723e */ /* 0x000fe400048070ff */
[----:B------:R-:W-:Y:S01]  /*9ce50*/  LOP3.LUT R4, R4, 0xffff, RZ, 0xc0, !PT ;  /* 0x0000ffff04047812 */ /* 0x000fe200078ec0ff */
[----:B------:R3:W-:Y:S01]  /*9ce60*/  STL [R1+0x318], R16 ;  /* 0x0003181001007387 */ /* 0x0007e20000100800 */
[----:B------:R-:W-:Y:S02]  /*9ce70*/  LOP3.LUT R15, R22, 0xffff, RZ, 0xc0, !PT ;  /* 0x0000ffff160f7812 */ /* 0x000fe400078ec0ff */
[----:B0-----:R-:W-:Y:S01]  /*9ce80*/  PRMT R12, R12, 0x3340, R16 ;  /* 0x000033400c0c7816 */ /* 0x001fe20000000010 */
[----:B------:R0:W-:Y:S01]  /*9ce90*/  STL [R1+0x330], R4 ;  /* 0x0003300401007387 */ /* 0x0001e20000100800 */
[----:B---3--:R-:W-:-:S03]  /*9cea0*/  LOP3.LUT R16, R21, 0xffff, RZ, 0xc0, !PT ;  /* 0x0000ffff15107812 */ /* 0x008fc600078ec0ff */
[----:B------:R3:W-:Y:S01]  /*9ceb0*/  STL [R1+0x338], R15 ;  /* 0x0003380f01007387 */ /* 0x0007e20000100800 */
[----:B------:R-:W-:Y:S02]  /*9cec0*/  LOP3.LUT R2, R2, 0xffff, RZ, 0xc0, !PT ;  /* 0x0000ffff02027812 */ /* 0x000fe400078ec0ff */
[----:B0-----:R-:W-:Y:S01]  /*9ced0*/  PRMT R4, R4, 0x3340, R16 ;  /* 0x0000334004047816 */ /* 0x001fe20000000010 */
[----:B------:R0:W-:Y:S01]  /*9cee0*/  STL [R1+0x324], R16 ;  /* 0x0003241001007387 */ /* 0x0001e20000100800 */
[--C-:B------:R-:W-:Y:S02]  /*9cef0*/  PRMT R17, R17, 0x3340, R0.reuse ;  /* 0x0000334011117816 */ /* 0x100fe40000000000 */
[----:B---3--:R-:W-:Y:S02]  /*9cf00*/  PRMT R15, R15, 0x3340, R0 ;  /* 0x000033400f0f7816 */ /* 0x008fe40000000000 */
[----:B------:R-:W-:Y:S02]  /*9cf10*/  LOP3.LUT R24, R20, 0xffff, RZ, 0xc0, !PT ;  /* 0x0000ffff14187812 */ /* 0x000fe400078ec0ff */
[----:B0-----:R-:W-:-:S02]  /*9cf20*/  LOP3.LUT R16, R18, 0xffff, RZ, 0xc0, !PT ;  /* 0x0000ffff12107812 */ /* 0x001fc400078ec0ff */
[----:B------:R-:W-:Y:S02]  /*9cf30*/  PRMT R4, R4, 0x5410, R15 ;  /* 0x0000541004047816 */ /* 0x000fe4000000000f */
[----:B------:R-:W-:Y:S01]  /*9cf40*/  LOP3.LUT R15, R7, 0xffff, RZ, 0xc0, !PT ;  /* 0x0000ffff070f7812 */ /* 0x000fe200078ec0ff */
[----:B------:R0:W-:Y:S01]  /*9cf50*/  STL [R1+0x334], R2 ;  /* 0x0003340201007387 */ /* 0x0001e20000100800 */
[----:B------:R-:W-:Y:S02]  /*9cf60*/  LOP3.LUT R6, R6, 0xffff, RZ, 0xc0, !PT ;  /* 0x0000ffff06067812 */ /* 0x000fe400078ec0ff */
[----:B------:R-:W-:Y:S01]  /*9cf70*/  PRMT R12, R12, 0x5410, R17 ;  /* 0x000054100c0c7816 */ /* 0x000fe20000000011 */
[----:B------:R3:W-:Y:S01]  /*9cf80*/  STL [R1+0x328], R16 ;  /* 0x0003281001007387 */ /* 0x0007e20000100800 */
[----:B------:R-:W-:Y:S02]  /*9cf90*/  PRMT R7, R24, 0x3340, R0 ;  /* 0x0000334018077816 */ /* 0x000fe40000000000 */
[----:B------:R-:W-:Y:S01]  /*9cfa0*/  LOP3.LUT R17, R8, 0xffff, RZ, 0xc0, !PT ;  /* 0x0000ffff08117812 */ /* 0x000fe200078ec0ff */
[----:B------:R-:W-:Y:S01]  /*9cfb0*/  STL [R1+0x4078], R24 ;  /* 0x0040781801007387 */ /* 0x000fe20000100800 */
[----:B0-----:R-:W-:-:S03]  /*9cfc0*/  PRMT R2, R2, 0x3340, R16 ;  /* 0x0000334002027816 */ /* 0x001fc60000000010 */
[----:B------:R0:W-:Y:S01]  /*9cfd0*/  STL [R1+0x348], R15 ;  /* 0x0003480f01007387 */ /* 0x0001e20000100800 */
[----:B---3--:R-:W-:-:S03]  /*9cfe0*/  PRMT R16, R6, 0x3340, R0 ;  /* 0x0000334006107816 */ /* 0x008fc60000000000 */
[----:B------:R3:W-:Y:S01]  /*9cff0*/  STL [R1+0x340], R6 ;  /* 0x0003400601007387 */ /* 0x0007e20000100800 */
[----:B------:R-:W-:Y:S02]  /*9d000*/  PRMT R2, R2, 0x5410, R7 ;  /* 0x0000541002027816 */ /* 0x000fe40000000007 */
[----:B0-----:R-:W-:Y:S01]  /*9d010*/  PRMT R15, R15, 0x3340, R17 ;  /* 0x000033400f0f7816 */ /* 0x001fe20000000011 */
[----:B---3--:R-:W3:Y:S04]  /*9d020*/  LDL.LU R6, [R1+0xf20] ;  /* 0x000f200001067983 */ /* 0x008ee80000300800 */
[----:B------:R-:W-:Y:S04]  /*9d030*/  STL [R1+0x33c], R17 ;  /* 0x00033c1101007387 */ /* 0x000fe80000100800 */
[----:B------:R-:W3:Y:S01]  /*9d040*/  LDL.LU R7, [R1+0xf24] ;  /* 0x000f240001077983 */ /* 0x000ee20000300800 */
[----:B------:R-:W-:-:S03]  /*9d050*/  F2FP.SATFINITE.E4M3.F32.PACK_AB_MERGE_C R14, R26, R19, RZ ;  /* 0x000000131a0e723e */ /* 0x000fc600048070ff */
[----:B------:R-:W4:Y:S04]  /*9d060*/  LDL.LU R8, [R1+0xf28] ;  /* 0x000f280001087983 */ /* 0x000f280000300800 */
[----:B------:R-:W4:Y:S04]  /*9d070*/  LDL.LU R20, [R1+0xf2c] ;  /* 0x000f2c0001147983 */ /* 0x000f280000300800 */
[----:B------:R0:W-:Y:S02]  /*9d080*/  STL [R1+0x40c8], R0 ;  /* 0x0040c80001007387 */ /* 0x0001e40000100800 */
[----:B0-----:R-:W-:-:S02]  /*9d090*/  PRMT R0, R15, 0x5410, R16 ;  /* 0x000054100f007816 */ /* 0x001fc40000000010 */
[----:B------:R-:W-:Y:S02]  /*9d0a0*/  LOP3.LUT R13, R13, 0xffff, RZ, 0xc0, !PT ;  /* 0x0000ffff0d0d7812 */ /* 0x000fe400078ec0ff */
[----:B------:R-:W-:Y:S02]  /*9d0b0*/  LOP3.LUT R5, R5, 0xffff, RZ, 0xc0, !PT ;  /* 0x0000ffff05057812 */ /* 0x000fe400078ec0ff */
[----:B------:R-:W-:Y:S01]  /*9d0c0*/  LOP3.LUT R3, R3, 0xffff, RZ, 0xc0, !PT ;  /* 0x0000ffff03037812 */ /* 0x000fe200078ec0ff */
[----:B------:R-:W-:Y:S04]  /*9d0d0*/  STL [R1+0x428], R13 ;  /* 0x0004280d01007387 */ /* 0x000fe80000100800 */
[----:B------:R-:W-:Y:S04]  /*9d0e0*/  STL [R1+0x424], R5 ;  /* 0x0004240501007387 */ /* 0x000fe80000100800 */
[----:B------:R-:W-:Y:S04]  /*9d0f0*/  STL [R1+0x420], R3 ;  /* 0x0004200301007387 */ /* 0x000fe80000100800 */
[----:B--2---:R-:W0:Y:S04]  /*9d100*/  LDS.128 R16, [R25] ;  /* 0x0000000019107984 */ /* 0x004e280000000c00 */
[----:B0-----:R-:W-:Y:S04]  /*9d110*/  STL.64 [R1+0x8a0], R16 ;  /* 0x0008a01001007387 */ /* 0x001fe80000100a00 */
[----:B------:R-:W-:Y:S04]  /*9d120*/  STL.64 [R1+0x8a8], R18 ;  /* 0x0008a81201007387 */ /* 0x000fe80000100a00 */
[----:B------:R-:W0:Y:S04]  /*9d130*/  LDS.128 R16, [R25+0x400] ;  /* 0x0004000019107984 */ /* 0x000e280000000c00 */
[----:B0-----:R-:W-:Y:S04]  /*9d140*/  STL.64 [R1+0x890], R16 ;  /* 0x0008901001007387 */ /* 0x001fe80000100a00 */
[----:B------:R0:W-:Y:S04]  /*9d150*/  STL.64 [R1+0x898], R18 ;  /* 0x0008981201007387 */ /* 0x0001e80000100a00 */
[----:B0-----:R-:W2:Y:S01]  /*9d160*/  LDL.LU R19, [R1+0x40f8] ;  /* 0x0040f80001137983 */ /* 0x001ea20000300800 */
[----:B------:R-:W-:-:S02]  /*9d170*/  LOP3.LUT R26, R14, 0xffff, RZ, 0xc0, !PT ;  /* 0x0000ffff0e1a7812 */ /* 0x000fc400078ec0ff */
[----:B------:R-:W-:Y:S01]  /*9d180*/  PRMT R12, R12, 0x4210, R13 ;  /* 0x000042100c0c7816 */ /* 0x000fe2000000000d */
[----:B------:R-:W3:Y:S01]  /*9d190*/  LDL.LU.64 R16, [R1+0x40f0] ;  /* 0x0040f00001107983 */ /* 0x000ee20000300a00 */
[----:B------:R-:W-:Y:S02]  /*9d1a0*/  PRMT R13, R4, 0x4210, R5 ;  /* 0x00004210040d7816 */ /* 0x000fe40000000005 */
[----:B------:R-:W-:Y:S02]  /*9d1b0*/  PRMT R14, R2, 0x4210, R3 ;  /* 0x00004210020e7816 */ /* 0x000fe40000000003 */
[----:B------:R-:W-:Y:S01]  /*9d1c0*/  PRMT R15, R0, 0x4210, R26 ;  /* 0x00004210000f7816 */ /* 0x000fe2000000001a */
[----:B------:R-:W-:Y:S06]  /*9d1d0*/  BAR.SYNC.DEFER_BLOCKING 0x0 ;  /* 0x0000000000007b1d */ /* 0x000fec0000010000 */
[----:B------:R-:W-:Y:S04]  /*9d1e0*/  STL [R1+0x404c], R25 ;  /* 0x00404c1901007387 */ /* 0x000fe80000100800 */
[----:B--2---:R0:W-:Y:S04]  /*9d1f0*/  STSM.16.M88.4 [R19], R12 ;  /* 0x0000000c13007844 */ /* 0x0041e80000000200 */
[----:B0-----:R-:W3:Y:S04]  /*9d200*/  LDL.LU.64 R14, [R1+0x40e8] ;  /* 0x0040e800010e7983 */ /* 0x001ee80000300a00 */
[----:B------:R-:W2:Y:S04]  /*9d210*/  LDL.LU.64 R12, [R1+0x40e0] ;  /* 0x0040e000010c7983 */ /* 0x000ea80000300a00 */
[----:B------:R-:W3:Y:S04]  /*9d220*/  LDL.LU R2, [R1+0xe30] ;  /* 0x000e300001027983 */ /* 0x000ee80000300800 */
[----:B------:R-:W4:Y:S04]  /*9d230*/  LDL.LU R4, [R1+0xe34] ;  /* 0x000e340001047983 */ /* 0x000f280000300800 */
[----:B------:R-:W-:Y:S01]  /*9d240*/  STL [R1+0x4050], R26 ;  /* 0x0040501a01007387 */ /* 0x000fe20000100800 */
[----:B--2---:R-:W-:-:S03]  /*9d250*/  IADD3 R22, P3, PT, R29, R13, RZ ;  /* 0x0000000d1d167210 */ /* 0x004fc60007f7e0ff */
[----:B------:R0:W-:Y:S02]  /*9d260*/  STL.64 [R1+0x40d8], R12 ;  /* 0x0040d80c01007387 */ /* 0x0001e40000100a00 */
[----:B---3--:R-:W-:Y:S02]  /*9d270*/  IMAD.X R23, R17, 0x1, R14, P3 ;  /* 0x0000000111177824 */ /* 0x008fe400018e060e */
[----:B------:R-:W2:Y:S04]  /*9d280*/  LDL.LU R3, [R1+0xe38] ;  /* 0x000e380001037983 */ /* 0x000ea80000300800 */
[----:B------:R-:W2:Y:S01]  /*9d290*/  LDL.LU R5, [R1+0xe3c] ;  /* 0x000e3c0001057983 */ /* 0x000ea20000300800 */
[----:B0-----:R-:W-:-:S03]  /*9d2a0*/  IADD3 R12, P3, PT, R29, R15, RZ ;  /* 0x0000000f1d0c7210 */ /* 0x001fc60007f7e0ff */
[----:B------:R-:W-:Y:S02]  /*9d2b0*/  STL.64 [R1+0x2820], R22 ;  /* 0x0028201601007387 */ /* 0x000fe40000100a00 */
[----:B------:R-:W-:Y:S02]  /*9d2c0*/  IMAD.X R13, R17, 0x1, R16, P3 ;  /* 0x00000001110d7824 */ /* 0x000fe400018e0610 */
[----:B------:R0:W-:Y:S04]  /*9d2d0*/  STL.64 [R1+0x40d0], R14 ;  /* 0x0040d00e01007387 */ /* 0x0001e80000100a00 */
[----:B------:R3:W-:Y:S04]  /*9d2e0*/  STL [R1+0x3550], R29 ;  /* 0x0035501d01007387 */ /* 0x0007e80000100800 */
[----:B0-----:R-:W2:Y:S01]  /*9d2f0*/  LDL.LU R15, [R1+0xb60] ;  /* 0x000b6000010f7983 */ /* 0x001ea20000300800 */
[----:B---3--:R-:W-:-:S03]  /*9d300*/  F2FP.SATFINITE.E4M3.F32.PACK_AB_MERGE_C R29, R7, R6, RZ ;  /* 0x00000006071d723e */ /* 0x008fc600048070ff */
[----:B------:R-:W-:Y:S01]  /*9d310*/  STL.64 [R1+0x2818], R12 ;  /* 0x0028180c01007387 */ /* 0x000fe20000100a00 */
[----:B----4-:R-:W-:Y:S01]  /*9d320*/  F2FP.SATFINITE.E4M3.F32.PACK_AB_MERGE_C R6, R20, R8, RZ ;  /* 0x000000081406723e */ /* 0x010fe200048070ff */
[----:B------:R-:W-:Y:S02]  /*9d330*/  IMAD.MOV.U32 R20, RZ, RZ, R27 ;  /* 0x000000ffff147224 */ /* 0x000fe400078e001b */
[----:B------:R-:W3:Y:S04]  /*9d340*/  LDL.LU R25, [R1+0xb64] ;  /* 0x000b640001197983 */ /* 0x000ee80000300800 */
[----:B------:R-:W4:Y:S04]  /*9d350*/  LDL.LU R24, [R1+0xb6c] ;  /* 0x000b6c0001187983 */ /* 0x000f280000300800 */
[----:B------:R-:W2:Y:S04]  /*9d360*/  LDL.LU R21, [R1+0xa74] ;  /* 0x000a740001157983 */ /* 0x000ea80000300800 */
[----:B------:R-:W2:Y:S04]  /*9d370*/  LDL.LU R27, [R1+0xa78] ;  /* 0x000a7800011b7983 */ /* 0x000ea80000300800 */
[----:B------:R-:W2:Y:S04]  /*9d380*/  LDL.LU R22, [R1+0xa7c] ;  /* 0x000a7c0001167983 */ /* 0x000ea80000300800 */
[----:B------:R-:W2:Y:S04]  /*9d390*/  LDL.LU R26, [R1+0x7a4] ;  /* 0x0007a400011a7983 */ /* 0x000ea80000300800 */
[----:B--2---:R0:W-:Y:S04]  /*9d3a0*/  STL.64 [R1+0x40c0], R26 ;  /* 0x0040c01a01007387 */ /* 0x0041e80000100a00 */
[----:B0-----:R-:W4:Y:S04]  /*9d3b0*/  LDL.LU R26, [R1+0xb68] ;  /* 0x000b6800011a7983 */ /* 0x001f280000300800 */
[----:B------:R-:W2:Y:S04]  /*9d3c0*/  LDL.LU R27, [R1+0xa70] ;  /* 0x000a7000011b7983 */ /* 0x000ea80000300800 */
[----:B------:R-:W2:Y:S04]  /*9d3d0*/  LDL.LU R23, [R1+0x7ac] ;  /* 0x0007ac0001177983 */ /* 0x000ea80000300800 */
[----:B------:R-:W2:Y:S04]  /*9d3e0*/  LDL.LU R8, [R1+0x6b4] ;  /* 0x0006b40001087983 */ /* 0x000ea80000300800 */
[----:B------:R-:W2:Y:S01]  /*9d3f0*/  LDL.LU R7, [R1+0x6bc] ;  /* 0x0006bc0001077983 */ /* 0x000ea20000300800 */
[----:B------:R-:W-:-:S02]  /*9d400*/  SHF.R.S32.HI R0, RZ, 0x1f, R28 ;  /* 0x0000001fff007819 */ /* 0x000fc4000001141c */
[----:B------:R-:W-:Y:S01]  /*9d410*/  IADD3 R12, P3, PT, R28, R9, RZ ;  /* 0x000000091c0c7210 */ /* 0x000fe20007f7e0ff */
[----:B--2---:R0:W-:Y:S04]  /*9d420*/  STL.64 [R1+0x40b0], R6 ;  /* 0x0040b00601007387 */ /* 0x0041e80000100a00 */
[----:B0-----:R-:W2:Y:S04]  /*9d430*/  LDL.LU R6, [R1+0x7a0] ;  /* 0x0007a00001067983 */ /* 0x001ea80000300800 */
[----:B------:R-:W2:Y:S04]  /*9d440*/  LDL.LU R7, [R1+0x7a8] ;  /* 0x0007a80001077983 */ /* 0x000ea80000300800 */
[----:B------:R-:W2:Y:S01]  /*9d450*/  LDL.LU R18, [R1+0x414] ;  /* 0x0004140001127983 */ /* 0x000ea20000300800 */
[----:B------:R-:W-:Y:S01]  /*9d460*/  IMAD.X R13, R0, 0x1, R10, P3 ;  /* 0x00000001000d7824 */ /* 0x000fe200018e060a */
[----:B------:R-:W-:-:S02]  /*9d470*/  F2FP.SATFINITE.E4M3.F32.PACK_AB_MERGE_C R4, R4, R2, RZ ;  /* 0x000000020404723e */ /* 0x000fc400048070ff */
[----:B------:R-:W-:Y:S01]  /*9d480*/  F2FP.SATFINITE.E4M3.F32.PACK_AB_MERGE_C R2, R5, R3, RZ ;  /* 0x000000030502723e */ /* 0x000fe200048070ff */
[----:B--2---:R0:W-:Y:S04]  /*9d490*/  STL.64 [R1+0x40a8], R18 ;  /* 0x0040a81201007387 */ /* 0x0041e80000100a00 */
[----:B0-----:R-:W2:Y:S04]  /*9d4a0*/  LDL.LU R18, [R1+0x6b0] ;  /* 0x0006b00001127983 */ /* 0x001ea80000300800 */
[----:B------:R-:W2:Y:S04]  /*9d4b0*/  LDL.LU R19, [R1+0x6b8] ;  /* 0x0006b80001137983 */ /* 0x000ea80000300800 */
[----:B------:R0:W-:Y:S04]  /*9d4c0*/  STL.64 [R1+0x27d0], R12 ;  /* 0x0027d00c01007387 */ /* 0x0001e80000100a00 */
[----:B0-----:R-:W2:Y:S04]  /*9d4d0*/  LDL.LU.64 R12, [R1+0x40d8] ;  /* 0x0040d800010c7983 */ /* 0x001ea80000300a00 */
[----:B------:R-:W4:Y:S04]  /*9d4e0*/  LDL.LU R17, [R1+0x41c] ;  /* 0x00041c0001117983 */ /* 0x000f280000300800 */
[----:B------:R-:W4:Y:S01]  /*9d4f0*/  LDL.LU R5, [R1+0x224] ;  /* 0x0002240001057983 */ /* 0x000f220000300800 */
[----:B------:R-:W-:-:S02]  /*9d500*/  IADD3 R14, P3, PT, R28, R11, RZ ;  /* 0x0000000b1c0e7210 */ /* 0x000fc40007f7e0ff */
[----:B---3--:R-:W-:-:S03]  /*9d510*/  F2FP.SATFINITE.E4M3.F32.PACK_AB_MERGE_C R25, R25, R15, RZ ;  /* 0x0000000f1919723e */ /* 0x008fc600048070ff */
[----:B--2---:R-:W-:Y:S01]  /*9d520*/  IMAD.X R15, R0, 0x1, R12, P3 ;  /* 0x00000001000f7824 */ /* 0x004fe200018e060c */
[----:B----4-:R0:W-:Y:S04]  /*9d530*/  STL.64 [R1+0x40a0], R4 ;  /* 0x0040a00401007387 */ /* 0x0101e80000100a00 */
[----:B0-----:R-:W2:Y:S04]  /*9d540*/  LDL.LU R4, [R1+0x410] ;  /* 0x0004100001047983 */ /* 0x001ea80000300800 */
[----:B------:R-:W3:Y:S04]  /*9d550*/  LDL.LU R5, [R1+0x418] ;  /* 0x0004180001057983 */ /* 0x000ee80000300800 */
[----:B------:R-:W4:Y:S04]  /*9d560*/  LDL.LU R3, [R1+0x22c] ;  /* 0x00022c0001037983 */ /* 0x000f280000300800 */
[----:B------:R0:W-:Y:S04]  /*9d570*/  STL.64 [R1+0x27b0], R14 ;  /* 0x0027b00e01007387 */ /* 0x0001e80000100a00 */
[----:B0-----:R-:W2:Y:S01]  /*9d580*/  LDL.LU.64 R14, [R1+0x40d0] ;  /* 0x0040d000010e7983 */ /* 0x001ea20000300a00 */
[----:B------:R-:W-:-:S02]  /*9d590*/  F2FP.SATFINITE.E4M3.F32.PACK_AB_MERGE_C R24, R24, R26, RZ ;  /* 0x0000001a1818723e */ /* 0x000fc400048070ff */
[----:B------:R-:W-:Y:S02]  /*9d5a0*/  IADD3 R26, P3, PT, R28, R13, RZ ;  /* 0x0000000d1c1a7210 */ /* 0x000fe40007f7e0ff */
[----:B------:R-:W-:-:S03]  /*9d5b0*/  F2FP.SATFINITE.E4M3.F32.PACK_AB_MERGE_C R21, R21, R27, RZ ;  /* 0x0000001b1515723e */ /* 0x000fc600048070ff */
[----:B--2---:R-:W-:-:S05]  /*9d5c0*/  IMAD.X R27, R0, 0x1, R14, P3 ;  /* 0x00000001001b7824 */ /* 0x004fca00018e060e */
[----:B------:R0:W-:Y:S02]  /*9d5d0*/  STL.64 [R1+0x27a0], R26 ;  /* 0x0027a01a01007387 */ /* 0x0001e40000100a00 */
[----:B0-----:R-:W-:Y:S01]  /*9d5e0*/  IADD3 R26, P3, PT, R28, R15, RZ ;  /* 0x0000000f1c1a7210 */ /* 0x001fe20007f7e0ff */
[----:B------:R-:W-:Y:S02]  /*9d5f0*/  IMAD.MOV.U32 R27, RZ, RZ, R0 ;  /* 0x000000ffff1b7224 */ /* 0x000fe400078e0000 */
[----:B------:R-:W2:Y:S02]  /*9d600*/  LDL.LU R0, [R1+0x40c8] ;  /* 0x0040c80001007983 */ /* 0x000ea40000300800 */
[----:B------:R-:W-:Y:S02]  /*9d610*/  IMAD.X R27, R27, 0x1, R16, P3 ;  /* 0x000000011b1b7824 */ /* 0x000fe400018e0610 */
[----:B------:R0:W-:Y:S04]  /*9d620*/  STL [R1+0x358c], R28 ;  /* 0x00358c1c01007387 */ /* 0x0001e80000100800 */
[----:B0-----:R-:W4:Y:S04]  /*9d630*/  LDL.LU R28, [R1+0x228] ;  /* 0x00022800011c7983 */ /* 0x001f280000300800 */
[----:B------:R0:W-:Y:S04]  /*9d640*/  STL.64 [R1+0x2798], R26 ;  /* 0x0027981a01007387 */ /* 0x0001e80000100a00 */
[----:B0-----:R-:W2:Y:S02]  /*9d650*/  LDL.LU.64 R26, [R1+0x40c0] ;  /* 0x0040c000011a7983 */ /* 0x001ea40000300a00 */
[----:B--2---:R-:W-:-:S02]  /*9d660*/  F2FP.SATFINITE.E4M3.F32.PACK_AB_MERGE_C R22, R22, R27, RZ ;  /* 0x0000001b1616723e */ /* 0x004fc400048070ff */
[----:B------:R-:W2:Y:S01]  /*9d670*/  LDL.LU R27, [R1+0x40b8] ;  /* 0x0040b800011b7983 */ /* 0x000ea20000300800 */
[----:B------:R-:W-:Y:S02]  /*9d680*/  F2FP.SATFINITE.E4M3.F32.PACK_AB_MERGE_C R26, R26, R6, RZ ;  /* 0x000000061a1a723e */ /* 0x000fe400048070ff */
[----:B------:R-:W-:Y:S02]  /*9d690*/  F2FP.SATFINITE.E4M3.F32.PACK_AB_MERGE_C R23, R23, R7, RZ ;  /* 0x000000071717723e */ /* 0x000fe400048070ff */
[----:B--2---:R-:W-:Y:S02]  /*9d6a0*/  IADD3 R6, P3, PT, R27, R9, RZ ;  /* 0x000000091b067210 */ /* 0x004fe40007f7e0ff */
[----:B------:R-:W-:-:S05]  /*9d6b0*/  SHF.R.S32.HI R7, RZ, 0x1f, R27 ;  /* 0x0000001fff077819 */ /* 0x000fca000001141b */
[----:B------:R-:W-:-:S05]  /*9d6c0*/  IMAD.X R7, R7, 0x1, R10, P3 ;  /* 0x0000000107077824 */ /* 0x000fca00018e060a */
[----:B------:R0:W-:Y:S04]  /*9d6d0*/  STL.64 [R1+0x2758], R6 ;  /* 0x0027580601007387 */ /* 0x0001e80000100a00 */
[----:B0-----:R-:W2:Y:S01]  /*9d6e0*/  LDL.LU.64 R6, [R1+0x40b0] ;  /* 0x0040b00001067983 */ /* 0x001ea20000300a00 */
[----:B------:R-:W-:Y:S02]  /*9d6f0*/  F2FP.SATFINITE.E4M3.F32.PACK_AB_MERGE_C R8, R8, R18, RZ ;  /* 0x000000120808723e */ /* 0x000fe400048070ff */
[----:B------:R-:W-:Y:S02]  /*9d700*/  IADD3 R18, P3, PT, R27, R11, RZ ;  /* 0x0000000b1b127210 */ /* 0x000fe40007f7e0ff */
[----:B--2---:R-:W-:Y:S02]  /*9d710*/  F2FP.SATFINITE.E4M3.F32.PACK_AB_MERGE_C R7, R7, R19, RZ ;  /* 0x000000130707723e */ /* 0x004fe400048070ff */
[----:B------:R-:W-:-:S05]  /*9d720*/  SHF.R.S32.HI R19, RZ, 0x1f, R27 ;  /* 0x0000001fff137819 */ /* 0x000fca000001141b */
[----:B------:R-:W-:-:S05]  /*9d730*/  IMAD.X R19, R19, 0x1, R12, P3 ;  /* 0x0000000113137824 */ /* 0x000fca00018e060c */
[----:B------:R0:W-:Y:S04]  /*9d740*/  STL.64 [R1+0x2748], R18 ;  /* 0x0027481201007387 */ /* 0x0001e80000100a00 */
[----:B0-----:R-:W2:Y:S01]  /*9d750*/  LDL.LU.64 R18, [R1+0x40a8] ;  /* 0x0040a80001127983 */ /* 0x001ea20000300a00 */
[----:B---3--:R-:W-:Y:S02]  /*9d760*/  F2FP.SATFINITE.E4M3.F32.PACK_AB_MERGE_C R17, R17, R5, RZ ;  /* 0x000000051111723e */ /* 0x008fe400048070ff */
[----:B--2---:R-:W-:Y:S02]  /*9d770*/  F2FP.SATFINITE.E4M3.F32.PACK_AB_MERGE_C R18, R18, R4, RZ ;  /* 0x000000041212723e */ /* 0x004fe400048070ff */
[----:B------:R-:W-:-:S03]  /*9d780*/  IADD3 R4, P3, PT, R27, R13, RZ ;  /* 0x0000000d1b047210 */ /* 0x000fc60007f7e0ff */
[----:B------:R0:W-:Y:S02]  /*9d790*/  STL.64 [R1+0x4098], R18 ;  /* 0x0040981201007387 */ /* 0x0001e40000100a00 */
[----:B0-----:R-:W-:Y:S02]  /*9d7a0*/  SHF.R.S32.HI R18, RZ, 0x1f, R27 ;  /* 0x0000001fff127819 */ /* 0x001fe4000001141b */
[----:B------:R-:W2:Y:S03]  /*9d7b0*/  LDL.LU R19, [R1+0x220] ;  /* 0x0002200001137983 */ /* 0x000ea60000300800 */
[----:B------:R-:W-:-:S05]  /*9d7c0*/  IMAD.X R5, R18, 0x1, R14, P3 ;  /* 0x0000000112057824 */ /* 0x000fca00018e060e */
[----:B------:R0:W-:Y:S02]  /*9d7d0*/  STL.64 [R1+0x2728], R4 ;  /* 0x0027280401007387 */ /* 0x0001e40000100a00 */
[----:B0-----:R-:W-:Y:S02]  /*9d7e0*/  IADD3 R4, P3, PT, R27, R15, RZ ;  /* 0x0000000f1b047210 */ /* 0x001fe40007f7e0ff */
[----:B------:R-:W-:Y:S03]  /*9d7f0*/  STL [R1+0x3590], R27 ;  /* 0x0035901b01007387 */ /* 0x000fe60000100800 */
[----:B------:R-:W-:-:S05]  /*9d800*/  IMAD.X R5, R18, 0x1, R16, P3 ;  /* 0x0000000112057824 */ /* 0x000fca00018e0610 */
[----:B------:R0:W-:Y:S04]  /*9d810*/  STL.64 [R1+0x2720], R4 ;  /* 0x0027200401007387 */ /* 0x0001e80000100a00 */
[----:B0-----:R-:W2:Y:S01]  /*9d820*/  LDL.LU.64 R4, [R1+0x40a0] ;  /* 0x0040a00001047983 */ /* 0x001ea20000300a00 */
[----:B----4-:R-:W-:-:S03]  /*9d830*/  F2FP.SATFINITE.E4M3.F32.PACK_AB_MERGE_C R3, R3, R28, RZ ;  /* 0x0000001c0303723e */ /* 0x010fc600048070ff */
[----:B------:R0:W-:Y:S01]  /*9d840*/  STL [R1+0x4090], R16 ;  /* 0x0040901001007387 */ /* 0x0001e20000100800 */
[----:B------:R-:W-:Y:S02]  /*9d850*/  LOP3.LUT R28, R26, 0xffff, RZ, 0xc0, !PT ;  /* 0x0000ffff1a1c7812 */ /* 0x000fe400078ec0ff */
[----:B0-----:R-:W-:-:S05]  /*9d860*/  LOP3.LUT R16, R29, 0xffff, RZ, 0xc0, !PT ;  /* 0x0000ffff1d107812 */ /* 0x001fca00078ec0ff */
[----:B------:R-:W-:Y:S04]  /*9d870*/  STL [R1+0x278], R16 ;  /* 0x0002781001007387 */ /* 0x000fe80000100800 */
[----:B------:R0:W-:Y:S01]  /*9d880*/  STL [R1+0x4048], R28 ;  /* 0x0040481c01007387 */ /* 0x0001e20000100800 */
[----:B--2---:R-:W-:Y:S02]  /*9d890*/  F2FP.SATFINITE.E4M3.F32.PACK_AB_MERGE_C R5, R5, R19, RZ ;  /* 0x000000130505723e */ /* 0x004fe400048070ff */
[----:B------:R-:W-:Y:S02]  /*9d8a0*/  PRMT R19, R28, 0x3340, R0 ;  /* 0x000033401c137816 */ /* 0x000fe40000000000 */
[----:B0-----:R-:W2:Y:S01]  /*9d8b0*/  LDL R28, [R1+0x10] ;  /* 0x00001000011c7983 */ /* 0x001ea20000100800 */
[----:B------:R-:W-:-:S04]  /*9d8c0*/  LOP3.LUT R27, R25, 0xffff, RZ, 0xc0, !PT ;  /* 0x0000ffff191b7812 */ /* 0x000fc800078ec0ff */
[----:B------:R-:W-:Y:S02]  /*9d8d0*/  PRMT R18, R16, 0x3340, R27 ;  /* 0x0000334010127816 */ /* 0x000fe4000000001b */
[----:B------:R-:W-:Y:S02]  /*9d8e0*/  LOP3.LUT R16, R24, 0xffff, RZ, 0xc0, !PT ;  /* 0x0000ffff18107812 */ /* 0x000fe400078ec0ff */
[----:B------:R-:W-:Y:S02]  /*9d8f0*/  LOP3.LUT R6, R6, 0xffff, RZ, 0xc0, !PT ;  /* 0x0000ffff06067812 */ /* 0x000fe400078ec0ff */
[----:B------:R-:W-:Y:S01]  /*9d900*/  LOP3.LUT R23, R23, 0xffff, RZ, 0xc0, !PT ;  /* 0x0000ffff17177812 */ /* 0x000fe200078ec0ff */
[----:B------:R0:W-:Y:S01]  /*9d910*/  STL [R1+0x228], R16 ;  /* 0x0002281001007387 */ /* 0x0001e20000100800 */
[----:B------:R-:W-:Y:S02]  /*9d920*/  PRMT R19, R18, 0x5410, R19 ;  /* 0x0000541012137816 */ /* 0x000fe40000000013 */
[----:B------:R-:W-:-:S02]  /*9d930*/  PRMT R18, R23, 0x3340, R0 ;  /* 0x0000334017127816 */ /* 0x000fc40000000000 */
[----:B------:R-:W-:Y:S02]  /*9d940*/  LOP3.LUT R4, R4, 0xffff, RZ, 0xc0, !PT ;  /* 0x0000ffff04047812 */ /* 0x000fe400078ec0ff */
[----:B------:R-:W-:Y:S02]  /*9d950*/  LOP3.LUT R8, R8, 0xffff, RZ, 0xc0, !PT ;  /* 0x0000ffff08087812 */ /* 0x000fe400078ec0ff */
[----:B------:R-:W-:Y:S02]  /*9d960*/  LOP3.LUT R21, R21, 0xffff, RZ, 0xc0, !PT ;  /* 0x0000ffff15157812 */ /* 0x000fe400078ec0ff */
[----:B0-----:R-:W-:-:S04]  /*9d970*/  PRMT R16, R6, 0x3340, R16 ;  /* 0x0000334006107816 */ /* 0x001fc80000000010 */
[----:B------:R-:W-:Y:S02]  /*9d980*/  PRMT R26, R16, 0x5410, R18 ;  /* 0x00005410101a7816 */ /* 0x000fe40000000012 */
[----:B------:R-:W-:Y:S02]  /*9d990*/  PRMT R18, R8, 0x3340, R0 ;  /* 0x0000334008127816 */ /* 0x000fe40000000000 */
[----:B------:R-:W-:-:S04]  /*9d9a0*/  PRMT R16, R4, 0x3340, R21 ;  /* 0x0000334004107816 */ /* 0x000fc80000000015 */
[----:B------:R-:W-:Y:S01]  /*9d9b0*/  PRMT R25, R16, 0x5410, R18 ;  /* 0x0000541010197816 */ /* 0x000fe20000000012 */
[----:B------:R0:W-:Y:S04]  /*9d9c0*/  STL [R1+0x220], R19 ;  /* 0x0002201301007387 */ /* 0x0001e80000100800 */
[----:B------:R-:W-:Y:S01]  /*9d9d0*/  STL [R1+0x4060], R8 ;  /* 0x0040600801007387 */ /* 0x000fe20000100800 */
[----:B--2---:R-:W-:Y:S02]  /*9d9e0*/  SHF.R.S32.HI R24, RZ, 0x1f, R28 ;  /* 0x0000001fff187819 */ /* 0x004fe4000001141c */
[----:B------:R-:W-:-:S05]  /*9d9f0*/  IADD3 R18, P3, PT, R28, R9, RZ ;  /* 0x000000091c127210 */ /* 0x000fca0007f7e0ff */
[----:B0-----:R-:W-:-:S05]  /*9da00*/  IMAD.X R19, R24, 0x1, R10, P3 ;  /* 0x0000000118137824 */ /* 0x001fca00018e060a */
[----:B------:R0:W-:Y:S02]  /*9da10*/  STL.64 [R1+0x2650], R18 ;  /* 0x0026501201007387 */ /* 0x0001e40000100a00 */
[----:B0-----:R-:W-:-:S05]  /*9da20*/  IADD3 R18, P3, PT, R28, R11, RZ ;  /* 0x0000000b1c127210 */ /* 0x001fca0007f7e0ff */
[----:B------:R-:W-:-:S05]  /*9da30*/  IMAD.X R19, R24, 0x1, R12, P3 ;  /* 0x0000000118137824 */ /* 0x000fca00018e060c */
[----:B------:R0:W-:Y:S04]  /*9da40*/  STL.64 [R1+0x26b0], R18 ;  /* 0x0026b01201007387 */ /* 0x0001e80000100a00 */
[----:B0-----:R-:W2:Y:S04]  /*9da50*/  LDL.LU.64 R18, [R1+0x4098] ;  /* 0x0040980001127983 */ /* 0x001ea80000300a00 */
[----:B------:R0:W-:Y:S04]  /*9da60*/  STL.64 [R1+0x4088], R14 ;  /* 0x0040880e01007387 */ /* 0x0001e80000100a00 */
[----:B0-----:R-:W3:Y:S01]  /*9da70*/  LDL.LU R15, [R1+0x220] ;  /* 0x00022000010f7983 */ /* 0x001ee20000300800 */
[----:B------:R-:W-:-:S02]  /*9da80*/  LOP3.LUT R2, R2, 0xffff, RZ, 0xc0, !PT ;  /* 0x0000ffff02027812 */ /* 0x000fc400078ec0ff */
[----:B------:R-:W-:Y:S02]  /*9da90*/  LOP3.LUT R7, R7, 0xffff, RZ, 0xc0, !PT ;  /* 0x0000ffff07077812 */ /* 0x000fe400078ec0ff */
[----:B------:R-:W-:Y:S02]  /*9daa0*/  LOP3.LUT R22, R22, 0xffff, RZ, 0xc0, !PT ;  /* 0x0000ffff16167812 */ /* 0x000fe400078ec0ff */
[----:B------:R-:W-:Y:S02]  /*9dab0*/  PRMT R16, R7, 0x3340, R0 ;  /* 0x0000334007107816 */ /* 0x000fe40000000000 */
[----:B------:R-:W-:Y:S02]  /*9dac0*/  PRMT R8, R2, 0x3340, R22 ;  /* 0x0000334002087816 */ /* 0x000fe40000000016 */
[----:B------:R-:W-:Y:S02]  /*9dad0*/  LOP3.LUT R17, R17, 0xffff, RZ, 0xc0, !PT ;  /* 0x0000ffff11117812 */ /* 0x000fe400078ec0ff */
[----:B------:R-:W-:-:S02]  /*9dae0*/  PRMT R16, R8, 0x5410, R16 ;  /* 0x0000541008107816 */ /* 0x000fc40000000010 */
[----:B------:R-:W-:Y:S02]  /*9daf0*/  LOP3.LUT R5, R5, 0xffff, RZ, 0xc0, !PT ;  /* 0x0000ffff05057812 */ /* 0x000fe400078ec0ff */
[----:B------:R-:W-:Y:S01]  /*9db00*/  LOP3.LUT R3, R3, 0xffff, RZ, 0xc0, !PT ;  /* 0x0000ffff03037812 */ /* 0x000fe200078ec0ff */
[----:B------:R0:W-:Y:S01]  /*9db10*/  STL.64 [R1+0x4080], R12 ;  /* 0x0040800c01007387 */ /* 0x0001e20000100a00 */
[----:B------:R-:W-:-:S03]  /*9db20*/  PRMT R14, R25, 0x4210, R5 ;  /* 0x00004210190e7816 */ /* 0x000fc60000000005 */
[----:B------:R-:W4:Y:S04]  /*9db30*/  LDL.LU R8, [R1+0x330] ;  /* 0x0003300001087983 */ /* 0x000f280000300800 */
[----:B------:R-:W4:Y:S01]  /*9db40*/  LDL.LU R29, [R1+0x324] ;  /* 0x00032400011d7983 */ /* 0x000f220000300800 */
[----:B0-----:R-:W-:-:S03]  /*9db50*/  PRMT R13, R26, 0x4210, R17 ;  /* 0x000042101a0d7816 */ /* 0x001fc60000000011 */
[----:B------:R-:W4:Y:S04]  /*9db60*/  LDL.LU R26, [R1+0x338] ;  /* 0x00033800011a7983 */ /* 0x000f280000300800 */
[----:B------:R-:W4:Y:S01]  /*9db70*/  LDL.LU R25, [R1+0x344] ;  /* 0x0003440001197983 */ /* 0x000f220000300800 */
[----:B--2---:R-:W-:-:S04]  /*9db80*/  LOP3.LUT R18, R18, 0xffff, RZ, 0xc0, !PT ;  /* 0x0000ffff12127812 */ /* 0x004fc800078ec0ff */
[----:B---3--:R-:W-:Y:S02]  /*9db90*/  PRMT R12, R15, 0x4210, R18 ;  /* 0x000042100f0c7816 */ /* 0x008fe40000000012 */
[----:B------:R-:W-:Y:S02]  /*9dba0*/  PRMT R15, R16, 0x4210, R3 ;  /* 0x00004210100f7816 */ /* 0x000fe40000000003 */
[----:B------:R-:W2:Y:S04]  /*9dbb0*/  LDL.LU R16, [R1+0x4090] ;  /* 0x0040900001107983 */ /* 0x000ea80000300800 */
[----:B------:R0:W-:Y:S04]  /*9dbc0*/  STSM.16.M88.4 [R19+0x200], R12 ;  /* 0x0002000c13007844 */ /* 0x0001e80000000200 */
[----:B0-----:R-:W3:Y:S04]  /*9dbd0*/  LDL.LU.64 R14, [R1+0x4088] ;  /* 0x00408800010e7983 */ /* 0x001ee80000300a00 */
[----:B------:R-:W2:Y:S04]  /*9dbe0*/  LDL.LU.64 R12, [R1+0x4080] ;  /* 0x00408000010c7983 */ /* 0x000ea80000300a00 */
[----:B------:R0:W-:Y:S04]  /*9dbf0*/  STL.64 [R1+0x4068], R18 ;  /* 0x0040681201007387 */ /* 0x0001e80000100a00 */
[----:B0-----:R-:W2:Y:S04]  /*9dc00*/  LDL.LU R19, [R1+0x320] ;  /* 0x0003200001137983 */ /* 0x001ea80000300800 */
[----:B------:R-:W2:Y:S04]  /*9dc10*/  LDL.LU R18, [R1+0x318] ;  /* 0x0003180001127983 */ /* 0x000ea80000300800 */
[----:B------:R0:W-:Y:S04]  /*9dc20*/  STL.64 [R1+0x4058], R2 ;  /* 0x0040580201007387 */ /* 0x0001e80000100a00 */
[----:B0-----:R-:W2:Y:S04]  /*9dc30*/  LDL.LU R2, [R1+0x328] ;  /* 0x0003280001027983 */ /* 0x001ea80000300800 */
[----:B------:R-:W2:Y:S04]  /*9dc40*/  LDL.LU R3, [R1+0x8] ;  /* 0x0000080001037983 */ /* 0x000ea80000300800 */
[----:B------:R0:W-:Y:S04]  /*9dc50*/  STL.64 [R1+0x4030], R6 ;  /* 0x0040300601007387 */ /* 0x0001e80000100a00 */
[----:B0-----:R-:W2:Y:S04]  /*9dc60*/  LDL.LU R7, [R1+0x334] ;  /* 0x0003340001077983 */ /* 0x001ea80000300800 */
[----:B------:R0:W-:Y:S04]  /*9dc70*/  STL.64 [R1+0x4028], R4 ;  /* 0x0040280401007387 */ /* 0x0001e80000100a00 */
[----:B------:R0:W-:Y:S01]  /*9dc80*/  STL.64 [R1+0x4020], R22 ;  /* 0x0040201601007387 */ /* 0x0001e20000100a00 */
[----:B----4-:R-:W-:Y:S01]  /*9dc90*/  SHF.R.U32.HI R6, RZ, 0x8, R29 ;  /* 0x00000008ff067819 */ /* 0x010fe2000001161d */
[----:B------:R-:W-:Y:S06]  /*9dca0*/  BAR.SYNC.DEFER_BLOCKING 0x0 ;  /* 0x0000000000007b1d */ /* 0x000fec0000010000 */
[----:B---3--:R3:W-:Y:S01]  /*9dcb0*/  STL.64 [R1+0x4070], R14 ;  /* 0x0040700e01007387 */ /* 0x0087e20000100a00 */
[----:B--2---:R-:W-:-:S02]  /*9dcc0*/  SHF.R.U32.HI R19, RZ, 0x8, R19 ;  /* 0x00000008ff137819 */ /* 0x004fc40000011613 */
[----:B0-----:R-:W-:Y:S02]  /*9dcd0*/  SHF.R.U32.HI R5, RZ, 0x8, R18 ;  /* 0x00000008ff057819 */ /* 0x001fe40000011612 */
[----:B------:R-:W-:Y:S02]  /*9dce0*/  LOP3.LUT R4, R19, 0xffff, RZ, 0xc0, !PT ;  /* 0x0000ffff13047812 */ /* 0x000fe400078ec0ff */
[----:B------:R-:W-:Y:S02]  /*9dcf0*/  LOP3.LUT R5, R5, 0xffff, RZ, 0xc0, !PT ;  /* 0x0000ffff05057812 */ /* 0x000fe400078ec0ff */
[----:B------:R-:W-:Y:S02]  /*9dd00*/  IADD3 R18, P3, PT, R28, R13, RZ ;  /* 0x0000000d1c127210 */ /* 0x000fe40007f7e0ff */
[----:B------:R-:W-:Y:S02]  /*9dd10*/  PRMT R4, R4, 0x3340, R5 ;  /* 0x0000334004047816 */ /* 0x000fe40000000005 */
[----:B------:R-:W-:-:S02]  /*9dd20*/  SHF.R.U32.HI R5, RZ, 0x8, R8 ;  /* 0x00000008ff057819 */ /* 0x000fc40000011608 */
[----:B------:R-:W-:Y:S01]  /*9dd30*/  SHF.R.U32.HI R8, RZ, 0x8, R26 ;  /* 0x00000008ff087819 */ /* 0x000fe2000001161a */
[----:B------:R-:W-:Y:S01]  /*9dd40*/  IMAD.X R19, R24, 0x1, R14, P3 ;  /* 0x0000000118137824 */ /* 0x000fe200018e060e */
[----:B------:R-:W-:Y:S02]  /*9dd50*/  IADD3 R22, P3, PT, R28, R15, RZ ;  /* 0x0000000f1c167210 */ /* 0x000fe40007f7e0ff */
[----:B------:R-:W-:-:S03]  /*9dd60*/  LOP3.LUT R8, R8, 0xffff, RZ, 0xc0, !PT ;  /* 0x0000ffff08087812 */ /* 0x000fc600078ec0ff */
[----:B------:R-:W-:Y:S01]  /*9dd70*/  IMAD.X R23, R24, 0x1, R16, P3 ;  /* 0x0000000118177824 */ /* 0x000fe200018e0610 */
[----:B------:R-:W-:Y:S02]  /*9dd80*/  PRMT R26, R8, 0x3340, R0 ;  /* 0x00003340081a7816 */ /* 0x000fe40000000000 */
[----:B------:R-:W-:Y:S02]  /*9dd90*/  SHF.R.S32.HI R8, RZ, 0x1f, R3 ;  /* 0x0000001fff087819 */ /* 0x000fe40000011403 */
[C---:B---3--:R-:W-:Y:S01]  /*9dda0*/  IADD3 R14, P3, PT, R3.reuse, R9, RZ ;  /* 0x00000009030e7210 */ /* 0x048fe20007f7e0ff */
[----:B------:R0:W-:Y:S04]  /*9ddb0*/  STL.64 [R1+0x2648], R18 ;  /* 0x0026481201007387 */ /* 0x0001e80000100a00 */
[----:B------:R-:W-:Y:S01]  /*9ddc0*/  IMAD.X R15, R8, 0x1, R10, P3 ;  /* 0x00000001080f7824 */ /* 0x000fe200018e060a */
[----:B0-----:R-:W2:Y:S04]  /*9ddd0*/  LDL.LU R18, [R1+0x348] ;  /* 0x0003480001127983 */ /* 0x001ea80000300800 */
[----:B------:R-:W3:Y:S04]  /*9dde0*/  LDL.LU R19, [R1+0x33c] ;  /* 0x00033c0001137983 */ /* 0x000ee80000300800 */
[----:B------:R-:W4:Y:S04]  /*9ddf0*/  LDL.LU R28, [R1+0x340] ;  /* 0x00034000011c7983 */ /* 0x000f280000300800 */
[----:B------:R-:W4:Y:S04]  /*9de00*/  LDL.LU R24, [R1+0x4078] ;  /* 0x0040780001187983 */ /* 0x000f280000300800 */
[----:B------:R0:W-:Y:S04]  /*9de10*/  STL.64 [R1+0x2640], R22 ;  /* 0x0026401601007387 */ /* 0x0001e80000100a00 */
[----:B------:R-:W4:Y:S04]  /*9de20*/  LDL.LU R29, [R1+0x1c] ;  /* 0x00001c00011d7983 */ /* 0x000f280000300800 */
[----:B------:R1:W-:Y:S04]  /*9de30*/  STL.64 [R1+0x2618], R14 ;  /* 0x0026180e01007387 */ /* 0x0003e80000100a00 */
[----:B0-----:R-:W4:Y:S01]  /*9de40*/  LDL.LU R22, [R1+0x420] ;  /* 0x0004200001167983 */ /* 0x001f220000300800 */
[----:B-1----:R-:W-:-:S05]  /*9de50*/  IADD3 R14, P3, PT, R3, R11, RZ ;  /* 0x0000000b030e7210 */ /* 0x002fca0007f7e0ff */
[----:B------:R-:W-:-:S05]  /*9de60*/  IMAD.X R15, R8, 0x1, R12, P3 ;  /* 0x00000001080f7824 */ /* 0x000fca00018e060c */
[----:B------:R0:W-:Y:S04]  /*9de70*/  STL.64 [R1+0x2610], R14 ;  /* 0x0026100e01007387 */ /* 0x0001e80000100a00 */
[----:B0-----:R-:W4:Y:S01]  /*9de80*/  LDL.LU.64 R14, [R1+0x4070] ;  /* 0x00407000010e7983 */ /* 0x001f220000300a00 */
[----:B------:R-:W-:Y:S02]  /*9de90*/  LOP3.LUT R5, R5, 0xffff, RZ, 0xc0, !PT ;  /* 0x0000ffff05057812 */ /* 0x000fe400078ec0ff */
[----:B------:R-:W-:Y:S01]  /*9dea0*/  LOP3.LUT R6, R6, 0xffff, RZ, 0xc0, !PT ;  /* 0x0000ffff06067812 */ /* 0x000fe200078ec0ff */
[----:B------:R-:W4:Y:S03]  /*9deb0*/  LDL.LU R23, [R1+0x228] ;  /* 0x0002280001177983 */ /* 0x000f260000300800 */
[----:B------:R-:W-:-:S02]  /*9dec0*/  PRMT R5, R5, 0x3340, R6 ;  /* 0x0000334005057816 */ /* 0x000fc40000000006 */
[----:B------:R-:W-:-:S04]  /*9ded0*/  SHF.R.U32.HI R6, RZ, 0x8, R25 ;  /* 0x00000008ff067819 */ /* 0x000fc80000011619 */
[----:B------:R-:W-:-:S04]  /*9dee0*/  LOP3.LUT R6, R6, 0xffff, RZ, 0xc0, !PT ;  /* 0x0000ffff06067812 */ /* 0x000fc800078ec0ff */
[----:B------:R-:W-:Y:S02]  /*9def0*/  PRMT R25, R6, 0x3340, R0 ;  /* 0x0000334006197816 */ /* 0x000fe40000000000 */
[----:B------:R-:W-:Y:S02]  /*9df00*/  SHF.R.U32.HI R6, RZ, 0x8, R7 ;  /* 0x00000008ff067819 */ /* 0x000fe40000011607 */
[----:B------:R-:W-:Y:S02]  /*9df10*/  SHF.R.U32.HI R7, RZ, 0x8, R2 ;  /* 0x00000008ff077819 */ /* 0x000fe40000011602 */
[----:B------:R-:W-:Y:S02]  /*9df20*/  LOP3.LUT R6, R6, 0xffff, RZ, 0xc0, !PT ;  /* 0x0000ffff06067812 */ /* 0x000fe400078ec0ff */
[----:B------:R-:W-:-:S04]  /*9df30*/  LOP3.LUT R7, R7, 0xffff, RZ, 0xc0, !PT ;  /* 0x0000ffff07077812 */ /* 0x000fc800078ec0ff */
[----:B------:R-:W-:Y:S02]  /*9df40*/  PRMT R6, R6, 0x3340, R7 ;  /* 0x0000334006067816 */ /* 0x000fe40000000007 */
[----:B------:R-:W-:Y:S02]  /*9df50*/  PRMT R5, R5, 0x5410, R26 ;  /* 0x0000541005057816 */ /* 0x000fe4000000001a */
[----:B------:R-:W-:Y:S02]  /*9df60*/  PRMT R4, R4, 0x5410, R25 ;  /* 0x0000541004047816 */ /* 0x000fe40000000019 */
[----:B--2---:R-:W-:Y:S02]  /*9df70*/  SHF.R.U32.HI R7, RZ, 0x8, R18 ;  /* 0x00000008ff077819 */ /* 0x004fe40000011612 */
[----:B---3--:R-:W-:Y:S02]  /*9df80*/  SHF.R.U32.HI R18, RZ, 0x8, R19 ;  /* 0x00000008ff127819 */ /* 0x008fe40000011613 */
[----:B------:R-:W-:-:S02]  /*9df90*/  LOP3.LUT R7, R7, 0xffff, RZ, 0xc0, !PT ;  /* 0x0000ffff07077812 */ /* 0x000fc400078ec0ff */
[----:B----4-:R-:W-:Y:S02]  /*9dfa0*/  SHF.R.U32.HI R2, RZ, 0x8, R24 ;  /* 0x00000008ff027819 */ /* 0x010fe40000011618 */
[----:B------:R-:W-:Y:S02]  /*9dfb0*/  LOP3.LUT R18, R18, 0xffff, RZ, 0xc0, !PT ;  /* 0x0000ffff12127812 */ /* 0x000fe400078ec0ff */
[----:B------:R-:W-:Y:S02]  /*9dfc0*/  LOP3.LUT R2, R2, 0xffff, RZ, 0xc0, !PT ;  /* 0x0000ffff02027812 */ /* 0x000fe400078ec0ff */
[----:B------:R-:W-:Y:S02]  /*9dfd0*/  PRMT R7, R7, 0x3340, R18 ;  /* 0x0000334007077816 */ /* 0x000fe40000000012 */
[----:B------:R-:W-:Y:S02]  /*9dfe0*/  PRMT R24, R2, 0x3340, R0 ;  /* 0x0000334002187816 */ /* 0x000fe40000000000 */
[----:B------:R-:W-:-:S02]  /*9dff0*/  SHF.R.U32.HI R2, RZ, 0x8, R28 ;  /* 0x00000008ff027819 */ /* 0x000fc4000001161c */
[----:B------:R-:W-:Y:S02]  /*9e000*/  IADD3 R18, P3, PT, R3, R13, RZ ;  /* 0x0000000d03127210 */ /* 0x000fe40007f7e0ff */
[----:B------:R-:W-:-:S04]  /*9e010*/  LOP3.LUT R2, R2, 0xffff, RZ, 0xc0, !PT ;  /* 0x0000ffff02027812 */ /* 0x000fc800078ec0ff */
[----:B------:R-:W-:Y:S01]  /*9e020*/  PRMT R28, R2, 0x3340, R0 ;  /* 0x00003340021c7816 */ /* 0x000fe20000000000 */
[----:B------:R-:W-:Y:S01]  /*9e030*/  IMAD.X R19, R8, 0x1, R14, P3 ;  /* 0x0000000108137824 */ /* 0x000fe200018e060e */
[----:B------:R-:W-:-:S04]  /*9e040*/  IADD3 R2, P3, PT, R3, R15, RZ ;  /* 0x0000000f03027210 */ /* 0x000fc80007f7e0ff */
[----:B------:R0:W-:Y:S01]  /*9e050*/  STL.64 [R1+0x2608], R18 ;  /* 0x0026081201007387 */ /* 0x0001e20000100a00 */
[----:B------:R-:W-:-:S03]  /*9e060*/  IMAD.X R3, R8, 0x1, R16, P3 ;  /* 0x0000000108037824 */ /* 0x000fc600018e0610 */
[----:B0-----:R-:W2:Y:S04]  /*9e070*/  LDL.LU.64 R18, [R1+0x4068] ;  /* 0x0040680001127983 */ /* 0x001ea80000300a00 */
[----:B------:R0:W-:Y:S04]  /*9e080*/  STL.64 [R1+0x4040], R14 ;  /* 0x0040400e01007387 */ /* 0x0001e80000100a00 */
[----:B0-----:R-:W3:Y:S04]  /*9e090*/  LDL.LU R14, [R1+0x428] ;  /* 0x00042800010e7983 */ /* 0x001ee80000300800 */
[----:B------:R-:W4:Y:S04]  /*9e0a0*/  LDL.LU R15, [R1+0x424] ;  /* 0x00042400010f7983 */ /* 0x000f280000300800 */
[----:B------:R-:W-:Y:S04]  /*9e0b0*/  STL.64 [R1+0x4038], R12 ;  /* 0x0040380c01007387 */ /* 0x000fe80000100a00 */
[----:B------:R-:W2:Y:S04]  /*9e0c0*/  LDL.LU R8, [R1+0x4060] ;  /* 0x0040600001087983 */ /* 0x000ea80000300800 */
[----:B------:R0:W-:Y:S04]  /*9e0d0*/  STL.64 [R1+0x2600], R2 ;  /* 0x0026000201007387 */ /* 0x0001e80000100a00 */
[----:B0-----:R-:W2:Y:S04]  /*9e0e0*/  LDL.LU.64 R2, [R1+0x4058] ;  /* 0x0040580001027983 */ /* 0x001ea80000300a00 */
[----:B------:R-:W2:Y:S04]  /*9e0f0*/  LDL.LU R26, [R1+0x4050] ;  /* 0x00405000011a7983 */ /* 0x000ea80000300800 */
[----:B------:R-:W2:Y:S01]  /*9e100*/  LDL.LU R25, [R1+0x404c] ;  /* 0x00404c0001197983 */ /* 0x000ea20000300800 */
[----:B------:R-:W-:-:S02]  /*9e110*/  PRMT R6, R6, 0x5410, R24 ;  /* 0x0000541006067816 */ /* 0x000fc40000000018 */
[----:B------:R-:W-:Y:S02]  /*9e120*/  SHF.R.S32.HI R24, RZ, 0x1f, R29 ;  /* 0x0000001fff187819 */ /* 0x000fe4000001141d */
[----:B------:R-:W-:Y:S02]  /*9e130*/  IADD3 R12, P3, PT, R29, R9, RZ ;  /* 0x000000091d0c7210 */ /* 0x000fe40007f7e0ff */
[----:B------:R-:W-:Y:S02]  /*9e140*/  PRMT R7, R7, 0x5410, R28 ;  /* 0x0000541007077816 */ /* 0x000fe4000000001c */
[----:B------:R-:W2:Y:S01]  /*9e150*/  LDL.LU R28, [R1+0x4048] ;  /* 0x00404800011c7983 */ /* 0x000ea20000300800 */
[----:B------:R-:W-:-:S05]  /*9e160*/  IMAD.X R13, R24, 0x1, R10, P3 ;  /* 0x00000001180d7824 */ /* 0x000fca00018e060a */
[----:B------:R-:W-:Y:S01]  /*9e170*/  STL.64 [R1+0x25f8], R12 ;  /* 0x0025f80c01007387 */ /* 0x000fe20000100a00 */
[----:B---3--:R-:W-:Y:S02]  /*9e180*/  PRMT R4, R4, 0x5210, R14 ;  /* 0x0000521004047816 */ /* 0x008fe4000000000e */
[----:B----4-:R-:W-:Y:S02]  /*9e190*/  PRMT R5, R5, 0x5210, R15 ;  /* 0x0000521005057816 */ /* 0x010fe4000000000f */
[----:B--2---:R-:W0:Y:S04]  /*9e1a0*/  LDS.128 R12, [R25] ;  /* 0x00000000190c7984 */ /* 0x004e280000000c00 */
[----:B0-----:R-:W-:Y:S04]  /*9e1b0*/  STL.64 [R1+0x7a0], R12 ;  /* 0x0007a00c01007387 */ /* 0x001fe80000100a00 */
[----:B------:R-:W-:Y:S04]  /*9e1c0*/  STL.64 [R1+0x7a8], R14 ;  /* 0x0007a80e01007387 */ /* 0x000fe80000100a00 */
[----:B------:R-:W0:Y:S04]  /*9e1d0*/  LDS.128 R12, [R25+0x400] ;  /* 0x00040000190c7984 */ /* 0x000e280000000c00 */
[----:B0-----:R-:W-:Y:S04]  /*9e1e0*/  STL.64 [R1+0x7b0], R12 ;  /* 0x0007b00c01007387 */ /* 0x001fe80000100a00 */
[----:B------:R0:W-:Y:S04]  /*9e1f0*/  STL.64 [R1+0x7b8], R14 ;  /* 0x0007b80e01007387 */ /* 0x0001e80000100a00 */
[----:B0-----:R-:W2:Y:S04]  /*9e200*/  LDL.LU.64 R14, [R1+0x4040] ;  /* 0x00404000010e7983 */ /* 0x001ea80000300a00 */
[----:B------:R-:W3:Y:S01]  /*9e210*/  LDL.LU.64 R12, [R1+0x4038] ;  /* 0x00403800010c7983 */ /* 0x000ee20000300a00 */
[----:B------:R-:W-:-:S02]  /*9e220*/  PRMT R6, R6, 0x5210, R22 ;  /* 0x0000521006067816 */ /* 0x000fc40000000016 */
[----:B------:R-:W-:Y:S01]  /*9e230*/  PRMT R7, R7, 0x5210, R26 ;  /* 0x0000521007077816 */ /* 0x000fe2000000001a */
[----:B------:R-:W-:Y:S06]  /*9e240*/  BAR.SYNC.DEFER_BLOCKING 0x0 ;  /* 0x0000000000007b1d */ /* 0x000fec0000010000 */
[----:B------:R0:W-:Y:S04]  /*9e250*/  STSM.16.M88.4 [R19], R4 ;  /* 0x0000000413007844 */ /* 0x0001e80000000200 */
[----:B0-----:R-:W4:Y:S04]  /*9e260*/  LDL.LU.64 R6, [R1+0x4030] ;  /* 0x0040300001067983 */ /* 0x001f280000300a00 */
[----:B------:R-:W2:Y:S04]  /*9e270*/  LDL.LU.64 R4, [R1+0x4028] ;  /* 0x0040280001047983 */ /* 0x000ea80000300a00 */
[----:B------:R0:W-:Y:S04]  /*9e280*/  STL.64 [R1+0x4018], R18 ;  /* 0x0040181201007387 */ /* 0x0001e80000100a00 */
[----:B0-----:R-:W2:Y:S01]  /*9e290*/  LDL.LU R19, [R1+0x278] ;  /* 0x0002780001137983 */ /* 0x001ea20000300800 */
[----:B------:R-:W-:-:S02]  /*9e2a0*/  IADD3 R22, P3, PT, R29, R11, RZ ;  /* 0x0000000b1d167210 */ /* 0x000fc40007f7e0ff */
[----:B------:R-:W-:Y:S01]  /*9e2b0*/  SHF.R.U32.HI R18, RZ, 0x8, R23 ;  /* 0x00000008ff127819 */ /* 0x000fe20000011617 */
[----:B------:R-:W2:Y:S02]  /*9e2c0*/  LDL.LU R26, [R1+0x14] ;  /* 0x00001400011a7983 */ /* 0x000ea40000300800 */
[----:B---3--:R-:W-:-:S05]  /*9e2d0*/  IMAD.X R23, R24, 0x1, R12, P3 ;  /* 0x0000000118177824 */ /* 0x008fca00018e060c */
[----:B------:R0:W-:Y:S04]  /*9e2e0*/  STL.64 [R1+0x25d8], R22 ;  /* 0x0025d81601007387 */ /* 0x0001e80000100a00 */
[----:B0-----:R-:W3:Y:S01]  /*9e2f0*/  LDL.LU.64 R22, [R1+0x4020] ;  /* 0x0040200001167983 */ /* 0x001ee20000300a00 */
[----:B------:R-:W-:Y:S02]  /*9e300*/  LOP3.LUT R18, R18, 0xffff, RZ, 0xc0, !PT ;  /* 0x0000ffff12127812 */ /* 0x000fe400078ec0ff */
[----:B------:R-:W-:-:S04]  /*9e310*/  SHF.R.U32.HI R27, RZ, 0x8, R27 ;  /* 0x00000008ff1b7819 */ /* 0x000fc8000001161b */
[----:B------:R-:W-:Y:S02]  /*9e320*/  LOP3.LUT R27, R27, 0xffff, RZ, 0xc0, !PT ;  /* 0x0000ffff1b1b7812 */ /* 0x000fe400078ec0ff */
[----:B----4-:R-:W-:-:S04]  /*9e330*/  SHF.R.U32.HI R6, RZ, 0x8, R6 ;  /* 0x00000008ff067819 */ /* 0x010fc80000011606 */
[----:B------:R-:W-:-:S04]  /*9e340*/  LOP3.LUT R6, R6, 0xffff, RZ, 0xc0, !PT ;  /* 0x0000ffff06067812 */ /* 0x000fc800078ec0ff */
[----:B------:R-:W-:Y:S02]  /*9e350*/  PRMT R6, R6, 0x3340, R18 ;  /* 0x0000334006067816 */ /* 0x000fe40000000012 */
[----:B------:R-:W-:-:S04]  /*9e360*/  SHF.R.U32.HI R18, RZ, 0x8, R28 ;  /* 0x00000008ff127819 */ /* 0x000fc8000001161c */
[----:B------:R-:W-:Y:S02]  /*9e370*/  LOP3.LUT R18, R18, 0xffff, RZ, 0xc0, !PT ;  /* 0x0000ffff12127812 */ /* 0x000fe400078ec0ff */
[----:B--2---:R-:W-:Y:S02]  /*9e380*/  SHF.R.U32.HI R19, RZ, 0x8, R19 ;  /* 0x00000008ff137819 */ /* 0x004fe40000011613 */
[----:B------:R-:W-:Y:S02]  /*9e390*/  PRMT R28, R18, 0x3340, R0 ;  /* 0x00003340121c7816 */ /* 0x000fe40000000000 */
[----:B------:R-:W-:Y:S02]  /*9e3a0*/  LOP3.LUT R19, R19, 0xffff, RZ, 0xc0, !PT ;  /* 0x0000ffff13137812 */ /* 0x000fe400078ec0ff */
[----:B------:R-:W-:Y:S02]  /*9e3b0*/  IADD3 R18, P3, PT, R29, R13, RZ ;  /* 0x0000000d1d127210 */ /* 0x000fe40007f7e0ff */
[----:B------:R-:W-:-:S03]  /*9e3c0*/  PRMT R27, R19, 0x3340, R27 ;  /* 0x00003340131b7816 */ /* 0x000fc6000000001b */
[----:B------:R-:W-:-:S05]  /*9e3d0*/  IMAD.X R19, R24, 0x1, R14, P3 ;  /* 0x0000000118137824 */ /* 0x000fca00018e060e */
[----:B------:R0:W-:Y:S02]  /*9e3e0*/  STL.64 [R1+0x25d0], R18 ;  /* 0x0025d01201007387 */ /* 0x0001e40000100a00 */
[----:B0-----:R-:W-:-:S05]  /*9e3f0*/  IADD3 R18, P3, PT, R29, R15, RZ ;  /* 0x0000000f1d127210 */ /* 0x001fca0007f7e0ff */
[----:B------:R-:W-:-:S05]  /*9e400*/  IMAD.X R19, R24, 0x1, R16, P3 ;  /* 0x0000000118137824 */ /* 0x000fca00018e0610 */
[----:B------:R3:W-:Y:S01]  /*9e410*/  STL.64 [R1+0x25c8], R18 ;  /* 0x0025c81201007387 */ /* 0x0007e20000100a00 */
[----:B------:R-:W-:-:S04]  /*9e420*/  SHF.R.U32.HI R2, RZ, 0x8, R2 ;  /* 0x00000008ff027819 */ /* 0x000fc80000011602 */
[----:B------:R-:W-:Y:S02]  /*9e430*/  LOP3.LUT R2, R2, 0xffff, RZ, 0xc0, !PT ;  /* 0x0000ffff02027812 */ /* 0x000fe400078ec0ff */
[----:B------:R-:W-:-:S04]  /*9e440*/  SHF.R.U32.HI R4, RZ, 0x8, R4 ;  /* 0x00000008ff047819 */ /* 0x000fc80000011604 */
[----:B------:R-:W-:Y:S02]  /*9e450*/  LOP3.LUT R4, R4, 0xffff, RZ, 0xc0, !PT ;  /* 0x0000ffff04047812 */ /* 0x000fe400078ec0ff */
[----:B------:R-:W-:-:S04]  /*9e460*/  SHF.R.U32.HI R8, RZ, 0x8, R8 ;  /* 0x00000008ff087819 */ /* 0x000fc80000011608 */
[----:B------:R-:W-:Y:S02]  /*9e470*/  LOP3.LUT R8, R8, 0xffff, RZ, 0xc0, !PT ;  /* 0x0000ffff08087812 */ /* 0x000fe400078ec0ff */
[----:B---3--:R-:W-:-:S04]  /*9e480*/  SHF.R.U32.HI R18, RZ, 0x8, R23 ;  /* 0x00000008ff127819 */ /* 0x008fc80000011617 */
[----:B------:R-:W-:-:S04]  /*9e490*/  LOP3.LUT R18, R18, 0xffff, RZ, 0xc0, !PT ;  /* 0x0000ffff12127812 */ /* 0x000fc800078ec0ff */
[----:B------:R-:W-:Y:S02]  /*9e4a0*/  PRMT R24, R18, 0x3340, R0 ;  /* 0x0000334012187816 */ /* 0x000fe40000000000 */
[----:B------:R-:W-:Y:S02]  /*9e4b0*/  SHF.R.U32.HI R18, RZ, 0x8, R7 ;  /* 0x00000008ff127819 */ /* 0x000fe40000011607 */
[----:B------:R-:W-:Y:S01]  /*9e4c0*/  SHF.R.U32.HI R19, RZ, 0x8, R22 ;  /* 0x00000008ff137819 */ /* 0x000fe20000011616 */
[----:B------:R-:W2:Y:S01]  /*9e4d0*/  LDL.LU R7, [R1+0x38] ;  /* 0x0000380001077983 */ /* 0x000ea20000300800 */
[----:B------:R-:W-:Y:S02]  /*9e4e0*/  LOP3.LUT R18, R18, 0xffff, RZ, 0xc0, !PT ;  /* 0x0000ffff12127812 */ /* 0x000fe400078ec0ff */
[----:B------:R-:W-:Y:S02]  /*9e4f0*/  LOP3.LUT R19, R19, 0xffff, RZ, 0xc0, !PT ;  /* 0x0000ffff13137812 */ /* 0x000fe400078ec0ff */
[----:B------:R-:W-:-:S02]  /*9e500*/  PRMT R22, R18, 0x3340, R0 ;  /* 0x0000334012167816 */ /* 0x000fc40000000000 */
[----:B------:R-:W-:Y:S02]  /*9e510*/  SHF.R.S32.HI R23, RZ, 0x1f, R26 ;  /* 0x0000001fff177819 */ /* 0x000fe4000001141a */
[----:B------:R-:W-:Y:S02]  /*9e520*/  IADD3 R18, P3, PT, R26, R9, RZ ;  /* 0x000000091a127210 */ /* 0x000fe40007f7e0ff */
[----:B------:R-:W-:-:S03]  /*9e530*/  PRMT R2, R2, 0x3340, R19 ;  /* 0x0000334002027816 */ /* 0x000fc60000000013 */
[----:B------:R-:W-:-:S05]  /*9e540*/  IMAD.X R19, R23, 0x1, R10, P3 ;  /* 0x0000000117137824 */ /* 0x000fca00018e060a */
[----:B------:R0:W-:Y:S02]  /*9e550*/  STL.64 [R1+0x2578], R18 ;  /* 0x0025781201007387 */ /* 0x0001e40000100a00 */
[----:B0-----:R-:W-:-:S04]  /*9e560*/  SHF.R.U32.HI R18, RZ, 0x8, R21 ;  /* 0x00000008ff127819 */ /* 0x001fc80000011615 */
[----:B------:R-:W-:-:S04]  /*9e570*/  LOP3.LUT R18, R18, 0xffff, RZ, 0xc0, !PT ;  /* 0x0000ffff12127812 */ /* 0x000fc800078ec0ff */
[----:B------:R-:W-:Y:S02]  /*9e580*/  PRMT R4, R4, 0x3340, R18 ;  /* 0x0000334004047816 */ /* 0x000fe40000000012 */
[----:B------:R-:W-:Y:S01]  /*9e590*/  IADD3 R18, P3, PT, R26, R11, RZ ;  /* 0x0000000b1a127210 */ /* 0x000fe20007f7e0ff */
[----:B------:R-:W-:Y:S01]  /*9e5a0*/  STL [R1+0x4010], R20 ;  /* 0x0040101401007387 */ /* 0x000fe20000100800 */
[----:B------:R-:W-:-:S03]  /*9e5b0*/  PRMT R21, R8, 0x3340, R0 ;  /* 0x0000334008157816 */ /* 0x000fc60000000000 */
[----:B------:R-:W-:Y:S01]  /*9e5c0*/  IMAD.X R19, R23, 0x1, R12, P3 ;  /* 0x0000000117137824 */ /* 0x000fe200018e060c */
[----:B------:R-:W3:Y:S04]  /*9e5d0*/  LDL R8, [R1+0x34] ;  /* 0x0000340001087983 */ /* 0x000ee80000100800 */
[----:B------:R-:W-:Y:S04]  /*9e5e0*/  STL [R1+0x3fd8], R0 ;  /* 0x003fd80001007387 */ /* 0x000fe80000100800 */
[----:B------:R0:W-:Y:S04]  /*9e5f0*/  STL.64 [R1+0x2570], R18 ;  /* 0x0025701201007387 */ /* 0x0001e80000100a00 */
[----:B0-----:R-:W4:Y:S01]  /*9e600*/  LDL.LU.64 R18, [R1+0x4018] ;  /* 0x0040180001127983 */ /* 0x001f220000300a00 */
[----:B------:R-:W-:-:S02]  /*9e610*/  PRMT R0, R27, 0x5410, R28 ;  /* 0x000054101b007816 */ /* 0x000fc4000000001c */
[----:B------:R-:W-:-:S05]  /*9e620*/  IADD3 R28, P3, PT, R26, R13, RZ ;  /* 0x0000000d1a1c7210 */ /* 0x000fca0007f7e0ff */
[----:B------:R-:W-:Y:S01]  /*9e630*/  IMAD.X R29, R23, 0x1, R14, P3 ;  /* 0x00000001171d7824 */ /* 0x000fe200018e060e */
[----:B------:R-:W-:Y:S02]  /*9e640*/  IADD3 R26, P3, PT, R26, R15, RZ ;  /* 0x0000000f1a1a7210 */ /* 0x000fe40007f7e0ff */
[----:B------:R-:W-:-:S03]  /*9e650*/  PRMT R2, R2, 0x5410, R22 ;  /* 0x0000541002027816 */ /* 0x000fc60000000016 */
[----:B------:R-:W-:Y:S01]  /*9e660*/  IMAD.X R27, R23, 0x1, R16, P3 ;  /* 0x00000001171b7824 */ /* 0x000fe200018e0610 */
[----:B------:R-:W-:Y:S01]  /*9e670*/  PRMT R4, R4, 0x5410, R21 ;  /* 0x0000541004047816 */ /* 0x000fe20000000015 */
[----:B------:R-:W-:Y:S04]  /*9e680*/  STL.64 [R1+0x25a0], R28 ;  /* 0x0025a01c01007387 */ /* 0x000fe80000100a00 */
[----:B------:R0:W-:Y:S01]  /*9e690*/  STL.64 [R1+0x2598], R26 ;  /* 0x0025981a01007387 */ /* 0x0001e20000100a00 */
[----:B------:R-:W-:-:S04]  /*9e6a0*/  PRMT R6, R6, 0x5410, R24 ;  /* 0x0000541006067816 */ /* 0x000fc80000000018 */
[----:B------:R-:W-:Y:S02]  /*9e6b0*/  PRMT R21, R6, 0x5210, R17 ;  /* 0x0000521006157816 */ /* 0x000fe40000000011 */
[----:B--2---:R-:W-:Y:S02]  /*9e6c0*/  IADD3 R22, P3, PT, R7, R9, RZ ;  /* 0x0000000907167210 */ /* 0x004fe40007f7e0ff */
[----:B----4-:R-:W-:Y:S02]  /*9e6d0*/  PRMT R20, R0, 0x5210, R18 ;  /* 0x0000521000147816 */ /* 0x010fe40000000012 */
[----:B------:R-:W-:-:S05]  /*9e6e0*/  SHF.R.S32.HI R0, RZ, 0x1f, R7 ;  /* 0x0000001fff007819 */ /* 0x000fca0000011407 */
[----:B------:R-:W-:-:S05]  /*9e6f0*/  IMAD.X R23, R0, 0x1, R10, P3 ;  /* 0x0000000100177824 */ /* 0x000fca00018e060a */
[----:B------:R1:W-:Y:S04]  /*9e700*/  STL.64 [R1+0x2590], R22 ;  /* 0x0025901601007387 */ /* 0x0003e80000100a00 */
[----:B0-----:R-:W2:Y:S01]  /*9e710*/  LDL.LU R26, [R1+0x90] ;  /* 0x00009000011a7983 */ /* 0x001ea20000300800 */
[----:B-1----:R-:W-:Y:S02]  /*9e720*/  PRMT R22, R4, 0x5210, R5 ;  /* 0x0000521004167816 */ /* 0x002fe40000000005 */
[----:B------:R-:W-:Y:S02]  /*9e730*/  IADD3 R4, P3, PT, R7, R11, RZ ;  /* 0x0000000b07047210 */ /* 0x000fe40007f7e0ff */
[----:B------:R-:W-:Y:S02]  /*9e740*/  PRMT R23, R2, 0x5210, R3 ;  /* 0x0000521002177816 */ /* 0x000fe40000000003 */
[----:B------:R-:W2:Y:S01]  /*9e750*/  LDL.LU R3, [R1+0x94] ;  /* 0x0000940001037983 */ /* 0x000ea20000300800 */
[----:B------:R-:W-:-:S05]  /*9e760*/  IMAD.X R5, R0, 0x1, R12, P3 ;  /* 0x0000000100057824 */ /* 0x000fca00018e060c */
[----:B------:R0:W-:Y:S02]  /*9e770*/  STL.64 [R1+0x25c0], R4 ;  /* 0x0025c00401007387 */ /* 0x0001e40000100a00 */
[----:B0-----:R-:W-:-:S05]  /*9e780*/  IADD3 R4, P3, PT, R7, R13, RZ ;  /* 0x0000000d07047210 */ /* 0x001fca0007f7e0ff */
[C---:B------:R-:W-:Y:S01]  /*9e790*/  IMAD.X R5, R0.reuse, 0x1, R14, P3 ;  /* 0x0000000100057824 */ /* 0x040fe200018e060e */
[----:B------:R-:W-:Y:S01]  /*9e7a0*/  IADD3 R28, P3, PT, R7, R15, RZ ;  /* 0x0000000f071c7210 */ /* 0x000fe20007f7e0ff */
[----:B------:R0:W-:Y:S04]  /*9e7b0*/  STSM.16.M88.4 [R19+0x200], R20 ;  /* 0x0002001413007844 */ /* 0x0001e80000000200 */
[----:B------:R-:W-:Y:S01]  /*9e7c0*/  IMAD.X R29, R0, 0x1, R16, P3 ;  /* 0x00000001001d7824 */ /* 0x000fe200018e0610 */
[----:B---3--:R-:W-:Y:S01]  /*9e7d0*/  SHF.R.S32.HI R0, RZ, 0x1f, R8 ;  /* 0x0000001fff007819 */ /* 0x008fe20000011408 */
[----:B------:R1:W-:Y:S01]  /*9e7e0*/  STL.64 [R1+0x25f0], R4 ;  /* 0x0025f00401007387 */ /* 0x0003e20000100a00 */
[----:B------:R-:W-:Y:S01]  /*9e7f0*/  BAR.SYNC.DEFER_BLOCKING 0x0 ;  /* 0x0000000000007b1d */ /* 0x000fe20000010000 */
[----:B0-----:R-:W-:-:S05]  /*9e800*/  IADD3 R22, P3, PT, R8, R9, RZ ;  /* 0x0000000908167210 */ /* 0x001fca0007f7e0ff */
[----:B-1----:R-:W3:Y:S01]  /*9e810*/  LDL.LU R5, [R1+0x98] ;  /* 0x0000980001057983 */ /* 0x002ee20000300800 */
[----:B------:R-:W-:-:S03]  /*9e820*/  IMAD.X R23, R0, 0x1, R10, P3 ;  /* 0x0000000100177824 */ /* 0x000fc600018e060a */
[----:B------:R-:W3:Y:S04]  /*9e830*/  LDL.LU R6, [R1+0x9c] ;  /* 0x00009c0001067983 */ /* 0x000ee80000300800 */
[----:B------:R-:W4:Y:S04]  /*9e840*/  LDL.LU R20, [R1+0x4010] ;  /* 0x0040100001147983 */ /* 0x000f280000300800 */
[----:B------:R-:W-:Y:S04]  /*9e850*/  STL.64 [R1+0x25e8], R28 ;  /* 0x0025e81c01007387 */ /* 0x000fe80000100a00 */
[----:B------:R-:W-:Y:S04]  /*9e860*/  STL [R1+0x8], R0 ;  /* 0x0000080001007387 */ /* 0x000fe80000100800 */
[----:B------:R-:W2:Y:S04]  /*9e870*/  LDL.LU R2, [R1+0x1004] ;  /* 0x0010040001027983 */ /* 0x000ea80000300800 */
[----:B------:R-:W2:Y:S04]  /*9e880*/  LDL.LU R7, [R1+0x100c] ;  /* 0x00100c0001077983 */ /* 0x000ea80000300800 */
[----:B------:R0:W-:Y:S04]  /*9e890*/  STL.64 [R1+0x2588], R22 ;  /* 0x0025881601007387 */ /* 0x0001e80000100a00 */
[----:B0-----:R-:W2:Y:S04]  /*9e8a0*/  LDL.LU R23, [R1+0xd34] ;  /* 0x000d340001177983 */ /* 0x001ea80000300800 */
[----:B------:R-:W2:Y:S04]  /*9e8b0*/  LDL.LU R21, [R1+0xd3c] ;  /* 0x000d3c0001157983 */ /* 0x000ea80000300800 */
[----:B------:R-:W2:Y:S04]  /*9e8c0*/  LDL.LU R0, [R1+0xc40] ;  /* 0x000c400001007983 */ /* 0x000ea80000300800 */
[----:B------:R-:W2:Y:S04]  /*9e8d0*/  LDL.LU R8, [R1+0xc44] ;  /* 0x000c440001087983 */ /* 0x000ea80000300800 */
[----:B--2---:R0:W-:Y:S04]  /*9e8e0*/  STL.64 [R1+0x3ff8], R8 ;  /* 0x003ff80801007387 */ /* 0x0041e80000100a00 */
[----:B0-----:R-:W2:Y:S04]  /*9e8f0*/  LDL.LU R8, [R1+0x1008] ;  /* 0x0010080001087983 */ /* 0x001ea80000300800 */
[----:B------:R-:W2:Y:S04]  /*9e900*/  LDL.LU R9, [R1+0x34] ;  /* 0x0000340001097983 */ /* 0x000ea80000300800 */
[----:B------:R-:W2:Y:S04]  /*9e910*/  LDL.LU R18, [R1+0xc4c] ;  /* 0x000c4c0001127983 */ /* 0x000ea80000300800 */
[----:B--2---:R0:W-:Y:S04]  /*9e920*/  STL.64 [R1+0x3ff0], R18 ;  /* 0x003ff01201007387 */ /* 0x0041e80000100a00 */
[----:B0-----:R-:W2:Y:S04]  /*9e930*/  LDL.LU R18, [R1+0xd30] ;  /* 0x000d300001127983 */ /* 0x001ea80000300800 */
[----:B------:R-:W2:Y:S04]  /*9e940*/  LDL.LU R19, [R1+0xd38] ;  /* 0x000d380001137983 */ /* 0x000ea80000300800 */
[----:B--2---:R0:W-:Y:S04]  /*9e950*/  STL.64 [R1+0x4008], R18 ;  /* 0x0040081201007387 */ /* 0x0041e80000100a00 */
[----:B0-----:R-:W2:Y:S04]  /*9e960*/  LDL.LU R19, [R1+0x1000] ;  /* 0x0010000001137983 */ /* 0x001ea80000300800 */
[----:B------:R-:W2:Y:S01]  /*9e970*/  LDL.LU R17, [R1+0x974] ;  /* 0x0009740001117983 */ /* 0x000ea20000300800 */
[----:B------:R-:W-:-:S02]  /*9e980*/  F2FP.SATFINITE.E4M3.F32.PACK_AB_MERGE_C R24, R3, R26, RZ ;  /* 0x0000001a0318723e */ /* 0x000fc400048070ff */
[----:B---3--:R-:W-:Y:S01]  /*9e990*/  F2FP.SATFINITE.E4M3.F32.PACK_AB_MERGE_C R6, R6, R5, RZ ;  /* 0x000000050606723e */ /* 0x008fe200048070ff */
[----:B--2---:R0:W-:Y:S04]  /*9e9a0*/  STL [R1+0x4000], R17 ;  /* 0x0040001101007387 */ /* 0x0041e80000100800 */
[----:B0-----:R-:W2:Y:S04]  /*9e9b0*/  LDL.LU R17, [R1+0x8] ;  /* 0x0000080001117983 */ /* 0x001ea80000300800 */
[----:B------:R-:W3:Y:S04]  /*9e9c0*/  LDL.LU R22, [R1+0x97c] ;  /* 0x00097c0001167983 */ /* 0x000ee80000300800 */
[----:B------:R-:W3:Y:S04]  /*9e9d0*/  LDL.LU R4, [R1+0x884] ;  /* 0x0008840001047983 */ /* 0x000ee80000300800 */
[----:B------:R0:W-:Y:S04]  /*9e9e0*/  STL.64 [R1+0x3fd0], R24 ;  /* 0x003fd01801007387 */ /* 0x0001e80000100a00 */
[----:B0-----:R-:W3:Y:S04]  /*9e9f0*/  LDL.LU R24, [R1+0x880] ;  /* 0x0008800001187983 */ /* 0x001ee80000300800 */
[----:B------:R-:W3:Y:S04]  /*9ea00*/  LDL.LU R25, [R1+0x30] ;  /* 0x0000300001197983 */ /* 0x000ee80000300800 */
[----:B------:R-:W3:Y:S01]  /*9ea10*/  LDL.LU R5, [R1+0x88c] ;  /* 0x00088c0001057983 */ /* 0x000ee20000300800 */
[----:B------:R-:W-:-:S05]  /*9ea20*/  IADD3 R26, P3, PT, R9, R11, RZ ;  /* 0x0000000b091a7210 */ /* 0x000fca0007f7e0ff */
[----:B--2---:R-:W-:Y:S01]  /*9ea30*/  IMAD.X R27, R17, 0x1, R12, P3 ;  /* 0x00000001111b7824 */ /* 0x004fe200018e060c */
[----:B---3--:R0:W-:Y:S04]  /*9ea40*/  STL.64 [R1+0x3fe8], R4 ;  /* 0x003fe80401007387 */ /* 0x0081e80000100a00 */
[----:B------:R1:W-:Y:S04]  /*9ea50*/  STL.64 [R1+0x2568], R26 ;  /* 0x0025681a01007387 */ /* 0x0003e80000100a00 */
[----:B0-----:R-:W2:Y:S04]  /*9ea60*/  LDL.LU R4, [R1+0xc48] ;  /* 0x000c480001047983 */ /* 0x001ea80000300800 */
[----:B------:R-:W3:Y:S04]  /*9ea70*/  LDL.LU R5, [R1+0x970] ;  /* 0x0009700001057983 */ /* 0x000ee80000300800 */
[----:B-1----:R-:W2:Y:S04]  /*9ea80*/  LDL.LU R27, [R1+0x5dc] ;  /* 0x0005dc00011b7983 */ /* 0x002ea80000300800 */
[----:B------:R-:W2:Y:S04]  /*9ea90*/  LDL.LU R28, [R1+0x4f0] ;  /* 0x0004f000011c7983 */ /* 0x000ea80000300800 */
[----:B------:R-:W2:Y:S04]  /*9eaa0*/  LDL.LU R3, [R1+0x4f4] ;  /* 0x0004f40001037983 */ /* 0x000ea80000300800 */
[----:B------:R-:W2:Y:S01]  /*9eab0*/  LDL.LU R29, [R1+0x4f8] ;  /* 0x0004f800011d7983 */ /* 0x000ea20000300800 */
[----:B------:R-:W-:-:S02]  /*9eac0*/  IADD3 R18, P3, PT, R9, R13, RZ ;  /* 0x0000000d09127210 */ /* 0x000fc40007f7e0ff */
[----:B------:R-:W-:Y:S02]  /*9ead0*/  F2FP.SATFINITE.E4M3.F32.PACK_AB_MERGE_C R2, R2, R19, RZ ;  /* 0x000000130202723e */ /* 0x000fe400048070ff */
[----:B------:R-:W-:Y:S01]  /*9eae0*/  F2FP.SATFINITE.E4M3.F32.PACK_AB_MERGE_C R7, R7, R8, RZ ;  /* 0x000000080707723e */ /* 0x000fe200048070ff */
[----:B------:R-:W-:Y:S01]  /*9eaf0*/  IMAD.X R19, R17, 0x1, R14, P3 ;  /* 0x0000000111137824 */ /* 0x000fe200018e060e */
[----:B------:R-:W-:-:S05]  /*9eb00*/  IADD3 R8, P3, PT, R9, R15, RZ ;  /* 0x0000000f09087210 */ /* 0x000fca0007f7e0ff */
[----:B------:R-:W-:Y:S01]  /*9eb10*/  IMAD.X R9, R17, 0x1, R16, P3 ;  /* 0x0000000111097824 */ /* 0x000fe200018e0610 */
[----:B--2---:R0:W-:Y:S04]  /*9eb20*/  STL.64 [R1+0x3fe0], R28 ;  /* 0x003fe01c01007387 */ /* 0x0041e80000100a00 */
[----:B0-----:R-:W2:Y:S04]  /*9eb30*/  LDL.LU R29, [R1+0x978] ;  /* 0x00097800011d7983 */ /* 0x001ea80000300800 */
[----:B------:R-:W2:Y:S04]  /*9eb40*/  LDL.LU R26, [R1+0x4fc] ;  /* 0x0004fc00011a7983 */ /* 0x000ea80000300800 */
[----:B------:R0:W-:Y:S04]  /*9eb50*/  STL.64 [R1+0x2548], R18 ;  /* 0x0025481201007387 */ /* 0x0001e80000100a00 */
[----:B0-----:R-:W2:Y:S04]  /*9eb60*/  LDL.LU.64 R18, [R1+0x4008] ;  /* 0x0040080001127983 */ /* 0x001ea80000300a00 */
[----:B------:R-:W3:Y:S04]  /*9eb70*/  LDL.LU R17, [R1+0x4000] ;  /* 0x0040000001117983 */ /* 0x000ee80000300800 */
[----:B------:R0:W-:Y:S04]  /*9eb80*/  STL.64 [R1+0x2540], R8 ;  /* 0x0025400801007387 */ /* 0x0001e80000100a00 */
[----:B0-----:R-:W3:Y:S01]  /*9eb90*/  LDL.LU.64 R8, [R1+0x3ff8] ;  /* 0x003ff80001087983 */ /* 0x001ee20000300a00 */
[----:B--2---:R-:W-:-:S02]  /*9eba0*/  F2FP.SATFINITE.E4M3.F32.PACK_AB_MERGE_C R23, R23, R18, RZ ;  /* 0x000000121717723e */ /* 0x004fc400048070ff */
[----:B------:R-:W-:Y:S02]  /*9ebb0*/  F2FP.SATFINITE.E4M3.F32.PACK_AB_MERGE_C R21, R21, R19, RZ ;  /* 0x000000131515723e */ /* 0x000fe400048070ff */
[----:B---3--:R-:W-:Y:S02]  /*9ebc0*/  F2FP.SATFINITE.E4M3.F32.PACK_AB_MERGE_C R8, R8, R0, RZ ;  /* 0x000000000808723e */ /* 0x008fe400048070ff */
[----:B------:R-:W-:Y:S02]  /*9ebd0*/  SHF.R.S32.HI R0, RZ, 0x1f, R25 ;  /* 0x0000001fff007819 */ /* 0x000fe40000011419 */
[----:B------:R-:W-:-:S05]  /*9ebe0*/  IADD3 R18, P3, PT, R25, R9, RZ ;  /* 0x0000000919127210 */ /* 0x000fca0007f7e0ff */
[----:B------:R-:W-:-:S05]  /*9ebf0*/  IMAD.X R19, R0, 0x1, R10, P3 ;  /* 0x0000000100137824 */ /* 0x000fca00018e060a */
[----:B------:R0:W-:Y:S04]  /*9ec00*/  STL.64 [R1+0x2510], R18 ;  /* 0x0025101201007387 */ /* 0x0001e80000100a00 */
[----:B0-----:R-:W2:Y:S01]  /*9ec10*/  LDL.LU.64 R18, [R1+0x3ff0] ;  /* 0x003ff00001127983 */ /* 0x001ea20000300a00 */
[----:B------:R-:W-:Y:S02]  /*9ec20*/  F2FP.SATFINITE.E4M3.F32.PACK_AB_MERGE_C R17, R17, R5, RZ ;  /* 0x000000051111723e */ /* 0x000fe400048070ff */
[----:B--2---:R-:W-:Y:S02]  /*9ec30*/  F2FP.SATFINITE.E4M3.F32.PACK_AB_MERGE_C R18, R18, R4, RZ ;  /* 0x000000041212723e */ /* 0x004fe400048070ff */
[----:B------:R-:W-:-:S05]  /*9ec40*/  IADD3 R4, P3, PT, R25, R11, RZ ;  /* 0x0000000b19047210 */ /* 0x000fca0007f7e0ff */
[----:B------:R-:W-:-:S05]  /*9ec50*/  IMAD.X R5, R0, 0x1, R12, P3 ;  /* 0x0000000100057824 */ /* 0x000fca00018e060c */
[----:B------:R0:W-:Y:S04]  /*9ec60*/  STL.64 [R1+0x24f0], R4 ;  /* 0x0024f00401007387 */ /* 0x0001e80000100a00 */
[----:B0-----:R-:W2:Y:S01]  /*9ec70*/  LDL.LU.64 R4, [R1+0x3fe8] ;  /* 0x003fe80001047983 */ /* 0x001ea20000300a00 */
[----:B------:R-:W-:Y:S02]  /*9ec80*/  IADD3 R28, P3, PT, R25, R13, RZ ;  /* 0x0000000d191c7210 */ /* 0x000fe40007f7e0ff */
[----:B------:R-:W-:-:S03]  /*9ec90*/  F2FP.SATFINITE.E4M3.F32.PACK_AB_MERGE_C R22, R22, R29, RZ ;  /* 0x0000001d1616723e */ /* 0x000fc600048070ff */
[----:B------:R-:W-:-:S05]  /*9eca0*/  IMAD.X R29, R0, 0x1, R14, P3 ;  /* 0x00000001001d7824 */ /* 0x000fca00018e060e */
[----:B------:R0:W-:Y:S04]  /*9ecb0*/  STL.64 [R1+0x24e0], R28 ;  /* 0x0024e01c01007387 */ /* 0x0001e80000100a00 */
[----:B0-----:R-:W3:Y:S01]  /*9ecc0*/  LDL.LU.64 R28, [R1+0x3fe0] ;  /* 0x003fe000011c7983 */ /* 0x001ee20000300a00 */
[----:B--2---:R-:W-:Y:S02]  /*9ecd0*/  F2FP.SATFINITE.E4M3.F32.PACK_AB_MERGE_C R4, R4, R24, RZ ;  /* 0x000000180404723e */ /* 0x004fe400048070ff */
[----:B------:R-:W-:Y:S01]  /*9ece0*/  IADD3 R24, P3, PT, R25, R15, RZ ;  /* 0x0000000f19187210 */ /* 0x000fe20007f7e0ff */
[----:B------:R-:W-:Y:S02]  /*9ecf0*/  IMAD.MOV.U32 R25, RZ, RZ, R0 ;  /* 0x000000ffff197224 */ /* 0x000fe400078e0000 */
[----:B------:R-:W2:Y:S02]  /*9ed00*/  LDL.LU R0, [R1+0x3fd8] ;  /* 0x003fd80001007983 */ /* 0x000ea40000300800 */
[----:B------:R-:W-:-:S02]  /*9ed10*/  IMAD.X R25, R25, 0x1, R16, P3 ;  /* 0x0000000119197824 */ /* 0x000fc400018e0610 */
[----:B------:R0:W-:Y:S04]  /*9ed20*/  STL.64 [R1+0x3fb8], R14 ;  /* 0x003fb80e01007387 */ /* 0x0001e80000100a00 */
[----:B0-----:R-:W2:Y:S04]  /*9ed30*/  LDL.LU R14, [R1+0x5d4] ;  /* 0x0005d400010e7983 */ /* 0x001ea80000300800 */
[----:B------:R-:W2:Y:S04]  /*9ed40*/  LDL.LU R15, [R1+0x5d8] ;  /* 0x0005d800010f7983 */ /* 0x000ea80000300800 */
[----:B------:R0:W-:Y:S04]  /*9ed50*/  STL.64 [R1+0x3fc0], R12 ;  /* 0x003fc00c01007387 */ /* 0x0001e80000100a00 */
[----:B0-----:R-:W2:Y:S04]  /*9ed60*/  LDL.LU R12, [R1+0x888] ;  /* 0x00088800010c7983 */ /* 0x001ea80000300800 */
[----:B------:R-:W4:Y:S04]  /*9ed70*/  LDL.LU R13, [R1+0x5d0] ;  /* 0x0005d000010d7983 */ /* 0x000f280000300800 */
[----:B------:R0:W-:Y:S04]  /*9ed80*/  STL.64 [R1+0x24d8], R24 ;  /* 0x0024d81801007387 */ /* 0x0001e80000100a00 */
[----:B0-----:R-:W4:Y:S01]  /*9ed90*/  LDL.LU.64 R24, [R1+0x3fd0] ;  /* 0x003fd00001187983 */ /* 0x001f220000300a00 */
[----:B------:R-:W-:-:S03]  /*9eda0*/  LOP3.LUT R17, R17, 0xffff, RZ, 0xc0, !PT ;  /* 0x0000ffff11117812 */ /* 0x000fc600078ec0ff */
[----:B------:R0:W-:Y:S01]  /*9edb0*/  STL [R1+0x3fcc], R19 ;  /* 0x003fcc1301007387 */ /* 0x0001e20000100800 */
[----:B------:R-:W-:-:S03]  /*9edc0*/  LOP3.LUT R6, R6, 0xffff, RZ, 0xc0, !PT ;  /* 0x0000ffff06067812 */ /* 0x000fc600078ec0ff */
[----:B------:R1:W-:Y:S01]  /*9edd0*/  STL [R1+0x3fc8], R16 ;  /* 0x003fc81001007387 */ /* 0x0003e20000100800 */
[----:B0-----:R-:W-:Y:S02]  /*9ede0*/  LOP3.LUT R19, R23, 0xffff, RZ, 0xc0, !PT ;  /* 0x0000ffff17137812 */ /* 0x001fe400078ec0ff */
[----:B-1----:R-:W-:Y:S02]  /*9edf0*/  LOP3.LUT R16, R22, 0xffff, RZ, 0xc0, !PT ;  /* 0x0000ffff16107812 */ /* 0x002fe400078ec0ff */
[----:B------:R-:W-:Y:S02]  /*9ee00*/  LOP3.LUT R2, R2, 0xffff, RZ, 0xc0, !PT ;  /* 0x0000ffff02027812 */ /* 0x000fe400078ec0ff */
[----:B------:R-:W-:Y:S02]  /*9ee10*/  LOP3.LUT R4, R4, 0xffff, RZ, 0xc0, !PT ;  /* 0x0000ffff04047812 */ /* 0x000fe400078ec0ff */
[----:B---3--:R-:W-:Y:S02]  /*9ee20*/  F2FP.SATFINITE.E4M3.F32.PACK_AB_MERGE_C R3, R3, R28, RZ ;  /* 0x0000001c0303723e */ /* 0x008fe400048070ff */
[----:B------:R-:W-:-:S02]  /*9ee30*/  LOP3.LUT R18, R18, 0xffff, RZ, 0xc0, !PT ;  /* 0x0000ffff12127812 */ /* 0x000fc400078ec0ff */
[----:B------:R-:W-:Y:S02]  /*9ee40*/  LOP3.LUT R3, R3, 0xffff, RZ, 0xc0, !PT ;  /* 0x0000ffff03037812 */ /* 0x000fe400078ec0ff */
[----:B--2---:R-:W-:Y:S02]  /*9ee50*/  F2FP.SATFINITE.E4M3.F32.PACK_AB_MERGE_C R5, R5, R12, RZ ;  /* 0x0000000c0505723e */ /* 0x004fe400048070ff */
[----:B----4-:R-:W-:Y:S02]  /*9ee60*/  F2FP.SATFINITE.E4M3.F32.PACK_AB_MERGE_C R14, R14, R13, RZ ;  /* 0x0000000d0e0e723e */ /* 0x010fe400048070ff */
[----:B------:R-:W-:Y:S02]  /*9ee70*/  F2FP.SATFINITE.E4M3.F32.PACK_AB_MERGE_C R13, R27, R15, RZ ;  /* 0x0000000f1b0d723e */ /* 0x000fe400048070ff */
[----:B------:R-:W-:Y:S02]  /*9ee80*/  F2FP.SATFINITE.E4M3.F32.PACK_AB_MERGE_C R15, R26, R29, RZ ;  /* 0x0000001d1a0f723e */ /* 0x000fe400048070ff */
[----:B------:R-:W-:-:S02]  /*9ee90*/  LOP3.LUT R29, R21, 0xffff, RZ, 0xc0, !PT ;  /* 0x0000ffff151d7812 */ /* 0x000fc400078ec0ff */
[----:B------:R-:W-:-:S05]  /*9eea0*/  LOP3.LUT R12, R24, 0xffff, RZ, 0xc0, !PT ;  /* 0x0000ffff180c7812 */ /* 0x000fca00078ec0ff */
[----:B------:R0:W-:Y:S04]  /*9eeb0*/  STL [R1+0x268], R12 ;  /* 0x0002680c01007387 */ /* 0x0001e80000100800 */
[----:B------:R1:W-:Y:S04]  /*9eec0*/  STL [R1+0x26c], R17 ;  /* 0x00026c1101007387 */ /* 0x0003e80000100800 */
[----:B------:R2:W-:Y:S04]  /*9eed0*/  STL [R1+0x248], R19 ;  /* 0x0002481301007387 */ /* 0x0005e80000100800 */
[----:B------:R3:W-:Y:S01]  /*9eee0*/  STL [R1+0x264], R6 ;  /* 0x0002640601007387 */ /* 0x0007e20000100800 */
[----:B0-----:R-:W-:-:S03]  /*9eef0*/  PRMT R12, R12, 0x3340, R19 ;  /* 0x000033400c0c7816 */ /* 0x001fc60000000013 */
[----:B------:R0:W-:Y:S01]  /*9ef00*/  STL [R1+0x278], R16 ;  /* 0x0002781001007387 */ /* 0x0001e20000100800 */
[--C-:B-1----:R-:W-:Y:S02]  /*9ef10*/  PRMT R17, R17, 0x3340, R0.reuse ;  /* 0x0000334011117816 */ /* 0x102fe40000000000 */
[----:B--2---:R-:W-:Y:S02]  /*9ef20*/  LOP3.LUT R19, R8, 0xffff, RZ, 0xc0, !PT ;  /* 0x0000ffff08137812 */ /* 0x004fe400078ec0ff */
[----:B---3--:R-:W-:Y:S02]  /*9ef30*/  PRMT R6, R6, 0x3340, R29 ;  /* 0x0000334006067816 */ /* 0x008fe4000000001d */
[----:B0-----:R-:W-:Y:S01]  /*9ef40*/  PRMT R16, R16, 0x3340, R0 ;  /* 0x0000334010107816 */ /* 0x001fe20000000000 */
[----:B------:R0:W-:Y:S01]  /*9ef50*/  STL [R1+0x24c], R2 ;  /* 0x00024c0201007387 */ /* 0x0001e20000100800 */
[----:B------:R-:W-:Y:S02]  /*9ef60*/  PRMT R12, R12, 0x5410, R17 ;  /* 0x000054100c0c7816 */ /* 0x000fe40000000011 */
[----:B------:R-:W-:-:S02]  /*9ef70*/  PRMT R6, R6, 0x5410, R16 ;  /* 0x0000541006067816 */ /* 0x000fc40000000010 */
[----:B------:R-:W-:Y:S01]  /*9ef80*/  LOP3.LUT R16, R7, 0xffff, RZ, 0xc0, !PT ;  /* 0x0000ffff07107812 */ /* 0x000fe200078ec0ff */
[----:B------:R1:W-:Y:S01]  /*9ef90*/  STL [R1+0x274], R4 ;  /* 0x0002740401007387 */ /* 0x0003e20000100800 */
[--C-:B------:R-:W-:Y:S02]  /*9efa0*/  PRMT R17, R4, 0x3340, R0.reuse ;  /* 0x0000334004117816 */ /* 0x100fe40000000000 */
[----:B------:R-:W-:Y:S02]  /*9efb0*/  LOP3.LUT R28, R5, 0xffff, RZ, 0xc0, !PT ;  /* 0x0000ffff051c7812 */ /* 0x000fe400078ec0ff */
[----:B0-----:R-:W-:Y:S01]  /*9efc0*/  PRMT R2, R2, 0x3340, R19 ;  /* 0x0000334002027816 */ /* 0x001fe20000000013 */
[----:B------:R-:W-:Y:S03]  /*9efd0*/  STL [R1+0x22c], R19 ;  /* 0x00022c1301007387 */ /* 0x000fe60000100800 */
[----:B------:R-:W-:Y:S01]  /*9efe0*/  PRMT R2, R2, 0x5410, R17 ;  /* 0x0000541002027816 */ /* 0x000fe20000000011 */
[----:B-1----:R-:W2:Y:S01]  /*9eff0*/  LDL.LU R4, [R1+0xf10] ;  /* 0x000f100001047983 */ /* 0x002ea20000300800 */
[----:B------:R-:W-:-:S03]  /*9f000*/  PRMT R17, R28, 0x3340, R0 ;  /* 0x000033401c117816 */ /* 0x000fc60000000000 */
[----:B------:R0:W-:Y:S04]  /*9f010*/  STL [R1+0x270], R16 ;  /* 0x0002701001007387 */ /* 0x0001e80000100800 */
[----:B------:R-:W2:Y:S04]  /*9f020*/  LDL.LU R5, [R1+0xf14] ;  /* 0x000f140001057983 */ /* 0x000ea80000300800 */
[----:B------:R-:W3:Y:S01]  /*9f030*/  LDL.LU R7, [R1+0xf18] ;  /* 0x000f180001077983 */ /* 0x000ee20000300800 */
[----:B0-----:R-:W-:-:S03]  /*9f040*/  PRMT R16, R16, 0x3340, R18 ;  /* 0x0000334010107816 */ /* 0x001fc60000000012 */
[----:B------:R-:W3:Y:S04]  /*9f050*/  LDL.LU R8, [R1+0xf1c] ;  /* 0x000f1c0001087983 */ /* 0x000ee80000300800 */
[----:B------:R0:W-:Y:S04]  /*9f060*/  STL [R1+0x3fa8], R0 ;  /* 0x003fa80001007387 */ /* 0x0001e80000100800 */
[----:B------:R-:W-:Y:S01]  /*9f070*/  STL [R1+0x260], R18 ;  /* 0x0002601201007387 */ /* 0x000fe20000100800 */
[----:B0-----:R-:W-:-:S03]  /*9f080*/  PRMT R0, R16, 0x5410, R17 ;  /* 0x0000541010007816 */ /* 0x001fc60000000011 */
[----:B------:R-:W0:Y:S01]  /*9f090*/  LDS.128 R16, [R25] ;  /* 0x0000000019107984 */ /* 0x000e220000000c00 */
[----:B------:R-:W-:Y:S02]  /*9f0a0*/  LOP3.LUT R14, R14, 0xffff, RZ, 0xc0, !PT ;  /* 0x0000ffff0e0e7812 */ /* 0x000fe400078ec0ff */
[----:B------:R-:W-:Y:S01]  /*9f0b0*/  LOP3.LUT R13, R13, 0xffff, RZ, 0xc0, !PT ;  /* 0x0000ffff0d0d7812 */ /* 0x000fe200078ec0ff */
[----:B------:R-:W-:Y:S04]  /*9f0c0*/  STL [R1+0x3f50], R28 ;  /* 0x003f501c01007387 */ /* 0x000fe80000100800 */
[----:B------:R-:W-:Y:S04]  /*9f0d0*/  STL [R1+0x31c], R14 ;  /* 0x00031c0e01007387 */ /* 0x000fe80000100800 */
[----:B------:R-:W-:Y:S04]  /*9f0e0*/  STL [R1+0x318], R13 ;  /* 0x0003180d01007387 */ /* 0x000fe80000100800 */
[----:B------:R-:W-:Y:S04]  /*9f0f0*/  STL [R1+0x314], R3 ;  /* 0x0003140301007387 */ /* 0x000fe80000100800 */
[----:B0-----:R-:W-:Y:S04]  /*9f100*/  STL.64 [R1+0x6b0], R16 ;  /* 0x0006b01001007387 */ /* 0x001fe80000100a00 */
[----:B------:R-:W-:Y:S04]  /*9f110*/  STL.64 [R1+0x6b8], R18 ;  /* 0x0006b81201007387 */ /* 0x000fe80000100a00 */
[----:B------:R-:W0:Y:S04]  /*9f120*/  LDS.128 R16, [R25+0x400] ;  /* 0x0004000019107984 */ /* 0x000e280000000c00 */
[----:B0-----:R-:W-:Y:S04]  /*9f130*/  STL.64 [R1+0x6c0], R16 ;  /* 0x0006c01001007387 */ /* 0x001fe80000100a00 */
[----:B------:R0:W-:Y:S04]  /*9f140*/  STL.64 [R1+0x6c8], R18 ;  /* 0x0006c81201007387 */ /* 0x0001e80000100a00 */
[----:B0-----:R-:W4:Y:S01]  /*9f150*/  LDL.LU R19, [R1+0x3fcc] ;  /* 0x003fcc0001137983 */ /* 0x001f220000300800 */
[----:B------:R-:W-:-:S02]  /*9f160*/  LOP3.LUT R26, R15, 0xffff, RZ, 0xc0, !PT ;  /* 0x0000ffff0f1a7812 */ /* 0x000fc400078ec0ff */
[----:B------:R-:W-:Y:S01]  /*9f170*/  PRMT R12, R12, 0x4210, R14 ;  /* 0x000042100c0c7816 */ /* 0x000fe2000000000e */
[----:B------:R-:W4:Y:S01]  /*9f180*/  LDL.LU R16, [R1+0x3fc8] ;  /* 0x003fc80001107983 */ /* 0x000f220000300800 */
[----:B------:R-:W-:Y:S02]  /*9f190*/  PRMT R13, R6, 0x4210, R13 ;  /* 0x00004210060d7816 */ /* 0x000fe4000000000d */
[----:B------:R-:W-:Y:S01]  /*9f1a0*/  PRMT R14, R2, 0x4210, R3 ;  /* 0x00004210020e7816 */ /* 0x000fe20000000003 */
[----:B------:R-:W4:Y:S01]  /*9f1b0*/  LDL.LU R18, [R1+0xe20] ;  /* 0x000e200001127983 */ /* 0x000f220000300800 */
[----:B------:R-:W-:Y:S01]  /*9f1c0*/  PRMT R15, R0, 0x4210, R26 ;  /* 0x00004210000f7816 */ /* 0x000fe2000000001a */
[----:B------:R-:W-:Y:S06]  /*9f1d0*/  BAR.SYNC.DEFER_BLOCKING 0x0 ;  /* 0x0000000000007b1d */ /* 0x000fec0000010000 */
[----:B------:R-:W4:Y:S04]  /*9f1e0*/  LDL.LU R3, [R1+0xe24] ;  /* 0x000e240001037983 */ /* 0x000f280000300800 */
[----:B------:R-:W4:Y:S04]  /*9f1f0*/  LDL.LU R2, [R1+0xe28] ;  /* 0x000e280001027983 */ /* 0x000f280000300800 */
[----:B------:R-:W4:Y:S04]  /*9f200*/  LDL.LU R6, [R1+0xe2c] ;  /* 0x000e2c0001067983 */ /* 0x000f280000300800 */
[----:B------:R-:W-:Y:S01]  /*9f210*/  STL [R1+0x3f38], R25 ;  /* 0x003f381901007387 */ /* 0x000fe20000100800 */
[----:B--2---:R-:W-:-:S02]  /*9f220*/  F2FP.SATFINITE.E4M3.F32.PACK_AB_MERGE_C R5, R5, R4, RZ ;  /* 0x000000040505723e */ /* 0x004fc400048070ff */
[----:B---3--:R-:W-:Y:S01]  /*9f230*/  F2FP.SATFINITE.E4M3.F32.PACK_AB_MERGE_C R4, R8, R7, RZ ;  /* 0x000000070804723e */ /* 0x008fe200048070ff */
[----:B----4-:R0:W-:Y:S04]  /*9f240*/  STSM.16.M88.4 [R19], R12 ;  /* 0x0000000c13007844 */ /* 0x0101e80000000200 */
[----:B0-----:R-:W2:Y:S04]  /*9f250*/  LDL.LU.64 R12, [R1+0x3fc0] ;  /* 0x003fc000010c7983 */ /* 0x001ea80000300a00 */
[----:B------:R0:W-:Y:S04]  /*9f260*/  STL [R1+0x3f74], R26 ;  /* 0x003f741a01007387 */ /* 0x0001e80000100800 */
[----:B------:R1:W-:Y:S04]  /*9f270*/  STL [R1+0x3f54], R29 ;  /* 0x003f541d01007387 */ /* 0x0003e80000100800 */
[----:B0-----:R-:W3:Y:S04]  /*9f280*/  LDL.LU R26, [R1+0xb54] ;  /* 0x000b5400011a7983 */ /* 0x001ee80000300800 */
[----:B------:R-:W4:Y:S04]  /*9f290*/  LDL.LU R25, [R1+0xb5c] ;  /* 0x000b5c0001197983 */ /* 0x000f280000300800 */
[----:B------:R-:W2:Y:S04]  /*9f2a0*/  LDL.LU R7, [R1+0xa64] ;  /* 0x000a640001077983 */ /* 0x000ea80000300800 */
[----:B------:R-:W2:Y:S04]  /*9f2b0*/  LDL.LU R22, [R1+0xa6c] ;  /* 0x000a6c0001167983 */ /* 0x000ea80000300800 */
[----:B-1----:R-:W2:Y:S04]  /*9f2c0*/  LDL.LU R29, [R1+0x790] ;  /* 0x00079000011d7983 */ /* 0x002ea80000300800 */
[----:B------:R-:W2:Y:S04]  /*9f2d0*/  LDL.LU R27, [R1+0x794] ;  /* 0x00079400011b7983 */ /* 0x000ea80000300800 */
[----:B------:R-:W2:Y:S04]  /*9f2e0*/  LDL.LU R24, [R1+0x79c] ;  /* 0x00079c0001187983 */ /* 0x000ea80000300800 */
[----:B------:R-:W2:Y:S04]  /*9f2f0*/  LDL.LU R23, [R1+0x6a4] ;  /* 0x0006a40001177983 */ /* 0x000ea80000300800 */
[----:B--2---:R0:W-:Y:S04]  /*9f300*/  STL.64 [R1+0x3fa0], R22 ;  /* 0x003fa01601007387 */ /* 0x0041e80000100a00 */
[----:B0-----:R-:W4:Y:S04]  /*9f310*/  LDL.LU R22, [R1+0xb58] ;  /* 0x000b580001167983 */ /* 0x001f280000300800 */
[----:B------:R-:W2:Y:S04]  /*9f320*/  LDL.LU R23, [R1+0x40] ;  /* 0x0000400001177983 */ /* 0x000ea80000300800 */
[----:B------:R-:W3:Y:S04]  /*9f330*/  LDL.LU R8, [R1+0x6ac] ;  /* 0x0006ac0001087983 */ /* 0x000ee80000300800 */
[----:B------:R-:W3:Y:S04]  /*9f340*/  LDL.LU R21, [R1+0x404] ;  /* 0x0004040001157983 */ /* 0x000ee80000300800 */
[----:B------:R0:W-:Y:S04]  /*9f350*/  STL.64 [R1+0x3f80], R4 ;  /* 0x003f800401007387 */ /* 0x0001e80000100a00 */
[----:B0-----:R-:W3:Y:S04]  /*9f360*/  LDL.LU R4, [R1+0x400] ;  /* 0x0004000001047983 */ /* 0x001ee80000300800 */
[----:B------:R-:W3:Y:S01]  /*9f370*/  LDL.LU R5, [R1+0x3c] ;  /* 0x00003c0001057983 */ /* 0x000ee20000300800 */
[----:B------:R-:W-:-:S02]  /*9f380*/  F2FP.SATFINITE.E4M3.F32.PACK_AB_MERGE_C R3, R3, R18, RZ ;  /* 0x000000120303723e */ /* 0x000fc400048070ff */
[----:B------:R-:W-:Y:S02]  /*9f390*/  F2FP.SATFINITE.E4M3.F32.PACK_AB_MERGE_C R2, R6, R2, RZ ;  /* 0x000000020602723e */ /* 0x000fe400048070ff */
[----:B--2---:R-:W-:Y:S02]  /*9f3a0*/  SHF.R.S32.HI R0, RZ, 0x1f, R23 ;  /* 0x0000001fff007819 */ /* 0x004fe40000011417 */
[----:B------:R-:W-:-:S05]  /*9f3b0*/  IADD3 R14, P3, PT, R23, R9, RZ ;  /* 0x00000009170e7210 */ /* 0x000fca0007f7e0ff */
[----:B------:R-:W-:Y:S01]  /*9f3c0*/  IMAD.X R15, R0, 0x1, R10, P3 ;  /* 0x00000001000f7824 */ /* 0x000fe200018e060a */
[----:B---3--:R0:W-:Y:S04]  /*9f3d0*/  STL.64 [R1+0x3fb0], R4 ;  /* 0x003fb00401007387 */ /* 0x0081e80000100a00 */
[----:B0-----:R-:W2:Y:S04]  /*9f3e0*/  LDL.LU R5, [R1+0xb50] ;  /* 0x000b500001057983 */ /* 0x001ea80000300800 */
[----:B------:R0:W-:Y:S04]  /*9f3f0*/  STL.64 [R1+0x3f88], R2 ;  /* 0x003f880201007387 */ /* 0x0001e80000100a00 */
[----:B------:R1:W-:Y:S04]  /*9f400*/  STL.64 [R1+0x2050], R14 ;  /* 0x0020500e01007387 */ /* 0x0003e80000100a00 */
[----:B0-----:R-:W3:Y:S04]  /*9f410*/  LDL.LU R2, [R1+0x6a0] ;  /* 0x0006a00001027983 */ /* 0x001ee80000300800 */
[----:B------:R-:W2:Y:S01]  /*9f420*/  LDL.LU R3, [R1+0x6a8] ;  /* 0x0006a80001037983 */ /* 0x000ea20000300800 */
[----:B-1----:R-:W-:-:S03]  /*9f430*/  IADD3 R14, P3, PT, R23, R11, RZ ;  /* 0x0000000b170e7210 */ /* 0x002fc60007f7e0ff */
[----:B--2---:R0:W-:Y:S04]  /*9f440*/  STL [R1+0x3f90], R3 ;  /* 0x003f900301007387 */ /* 0x0041e80000100800 */
[----:B0-----:R-:W3:Y:S01]  /*9f450*/  LDL.LU R3, [R1+0x798] ;  /* 0x0007980001037983 */ /* 0x001ee20000300800 */
[----:B------:R-:W-:-:S03]  /*9f460*/  IMAD.X R15, R0, 0x1, R12, P3 ;  /* 0x00000001000f7824 */ /* 0x000fc600018e060c */
[----:B---3--:R0:W-:Y:S04]  /*9f470*/  STL.64 [R1+0x3f98], R2 ;  /* 0x003f980201007387 */ /* 0x0081e80000100a00 */
[----:B0-----:R-:W2:Y:S04]  /*9f480*/  LDL.LU R2, [R1+0xa60] ;  /* 0x000a600001027983 */ /* 0x001ea80000300800 */
[----:B------:R-:W3:Y:S04]  /*9f490*/  LDL.LU R3, [R1+0xa68] ;  /* 0x000a680001037983 */ /* 0x000ee80000300800 */
[----:B------:R-:W2:Y:S04]  /*9f4a0*/  LDL.LU R18, [R1+0x40c] ;  /* 0x00040c0001127983 */ /* 0x000ea80000300800 */
[----:B------:R-:W2:Y:S04]  /*9f4b0*/  LDL.LU R17, [R1+0x204] ;  /* 0x0002040001117983 */ /* 0x000ea80000300800 */
[----:B------:R-:W2:Y:S04]  /*9f4c0*/  LDL.LU R28, [R1+0x208] ;  /* 0x00020800011c7983 */ /* 0x000ea80000300800 */
[----:B------:R-:W2:Y:S04]  /*9f4d0*/  LDL.LU R6, [R1+0x20c] ;  /* 0x00020c0001067983 */ /* 0x000ea80000300800 */
[----:B------:R0:W-:Y:S04]  /*9f4e0*/  STL.64 [R1+0x2008], R14 ;  /* 0x0020080e01007387 */ /* 0x0001e80000100a00 */
[----:B0-----:R-:W2:Y:S01]  /*9f4f0*/  LDL.LU.64 R14, [R1+0x3fb8] ;  /* 0x003fb800010e7983 */ /* 0x001ea20000300a00 */
[----:B------:R-:W-:-:S02]  /*9f500*/  IADD3 R4, P3, PT, R23, R13, RZ ;  /* 0x0000000d17047210 */ /* 0x000fc40007f7e0ff */
[----:B------:R-:W-:Y:S02]  /*9f510*/  F2FP.SATFINITE.E4M3.F32.PACK_AB_MERGE_C R26, R26, R5, RZ ;  /* 0x000000051a1a723e */ /* 0x000fe400048070ff */
[----:B----4-:R-:W-:Y:S01]  /*9f520*/  F2FP.SATFINITE.E4M3.F32.PACK_AB_MERGE_C R25, R25, R22, RZ ;  /* 0x000000161919723e */ /* 0x010fe200048070ff */
[----:B--2---:R-:W-:Y:S01]  /*9f530*/  IMAD.X R5, R0, 0x1, R14, P3 ;  /* 0x0000000100057824 */ /* 0x004fe200018e060e */
[----:B------:R-:W-:-:S04]  /*9f540*/  IADD3 R22, P3, PT, R23, R15, RZ ;  /* 0x0000000f17167210 */ /* 0x000fc80007f7e0ff */
[----:B------:R0:W-:Y:S01]  /*9f550*/  STL.64 [R1+0x1fe0], R4 ;  /* 0x001fe00401007387 */ /* 0x0001e20000100a00 */
[----:B------:R-:W-:-:S03]  /*9f560*/  IMAD.X R23, R0, 0x1, R16, P3 ;  /* 0x0000000100177824 */ /* 0x000fc600018e0610 */
[----:B0-----:R-:W2:Y:S04]  /*9f570*/  LDL.LU.64 R4, [R1+0x3fb0] ;  /* 0x003fb00001047983 */ /* 0x001ea80000300a00 */
[----:B------:R-:W4:Y:S04]  /*9f580*/  LDL.LU R0, [R1+0x3fa8] ;  /* 0x003fa80001007983 */ /* 0x000f280000300800 */
[----:B------:R0:W-:Y:S04]  /*9f590*/  STL.64 [R1+0x1fd8], R22 ;  /* 0x001fd81601007387 */ /* 0x0001e80000100a00 */
[----:B0-----:R-:W3:Y:S01]  /*9f5a0*/  LDL.LU.64 R22, [R1+0x3fa0] ;  /* 0x003fa00001167983 */ /* 0x001ee20000300a00 */
[----:B------:R-:W-:-:S02]  /*9f5b0*/  F2FP.SATFINITE.E4M3.F32.PACK_AB_MERGE_C R7, R7, R2, RZ ;  /* 0x000000020707723e */ /* 0x000fc400048070ff */
[----:B------:R-:W-:Y:S02]  /*9f5c0*/  F2FP.SATFINITE.E4M3.F32.PACK_AB_MERGE_C R27, R27, R29, RZ ;  /* 0x0000001d1b1b723e */ /* 0x000fe400048070ff */
[----:B--2---:R-:W-:Y:S02]  /*9f5d0*/  SHF.R.S32.HI R29, RZ, 0x1f, R5 ;  /* 0x0000001fff1d7819 */ /* 0x004fe40000011405 */
[----:B------:R-:W-:Y:S02]  /*9f5e0*/  IADD3 R2, P3, PT, R5, R9, RZ ;  /* 0x0000000905027210 */ /* 0x000fe40007f7e0ff */
[----:B---3--:R-:W-:-:S03]  /*9f5f0*/  F2FP.SATFINITE.E4M3.F32.PACK_AB_MERGE_C R22, R22, R3, RZ ;  /* 0x000000031616723e */ /* 0x008fc600048070ff */
        /* <DEDUP_REMOVED lines=8> */
[----:B0-----:R-:W2:Y:S01]  /*9f680*/  LDL.LU R3, [R1+0x3f90] ;  /* 0x003f900001037983 */ /* 0x001ea20000300800 */
[----:B------:R-:W-:Y:S02]  /*9f690*/  IADD3 R2, P3, PT, R5, R13, RZ ;  /* 0x0000000d05027210 */ /* 0x000fe40007f7e0ff */
[----:B------:R-:W-:Y:S01]  /*9f6a0*/  F2FP.SATFINITE.E4M3.F32.PACK_AB_MERGE_C R21, R21, R4, RZ ;  /* 0x000000041515723e */ /* 0x000fe200048070ff */
[----:B------:R0:W-:Y:S04]  /*9f6b0*/  STL [R1+0x3f68], R13 ;  /* 0x003f680d01007387 */ /* 0x0001e80000100800 */
[----:B0-----:R-:W3:Y:S01]  /*9f6c0*/  LDL.LU R13, [R1+0x200] ;  /* 0x00020000010d7983 */ /* 0x001ee20000300800 */
[----:B--2---:R-:W-:Y:S01]  /*9f6d0*/  F2FP.SATFINITE.E4M3.F32.PACK_AB_MERGE_C R8, R8, R3, RZ ;  /* 0x000000030808723e */ /* 0x004fe200048070ff */
[----:B------:R-:W-:Y:S01]  /*9f6e0*/  IMAD.X R3, R29, 0x1, R14, P3 ;  /* 0x000000011d037824 */ /* 0x000fe200018e060e */
[----:B------:R-:W-:-:S04]  /*9f6f0*/  IADD3 R4, P3, PT, R5, R15, RZ ;  /* 0x0000000f05047210 */ /* 0x000fc80007f7e0ff */
[----:B------:R0:W-:Y:S01]  /*9f700*/  STL.64 [R1+0x1e20], R2 ;  /* 0x001e200201007387 */ /* 0x0001e20000100a00 */
[----:B------:R-:W-:-:S03]  /*9f710*/  IMAD.X R5, R29, 0x1, R16, P3 ;  /* 0x000000011d057824 */ /* 0x000fc600018e0610 */
[----:B0-----:R-:W2:Y:S04]  /*9f720*/  LDL.LU.64 R2, [R1+0x3f88] ;  /* 0x003f880001027983 */ /* 0x001ea80000300a00 */
[----:B------:R0:W-:Y:S04]  /*9f730*/  STL [R1+0x3f6c], R14 ;  /* 0x003f6c0e01007387 */ /* 0x0001e80000100800 */
[----:B0-----:R-:W4:Y:S04]  /*9f740*/  LDL.LU R14, [R1+0x408] ;  /* 0x00040800010e7983 */ /* 0x001f280000300800 */
[----:B------:R-:W-:Y:S04]  /*9f750*/  STL [R1+0x3f70], R15 ;  /* 0x003f700f01007387 */ /* 0x000fe80000100800 */
[----:B------:R0:W-:Y:S04]  /*9f760*/  STL.64 [R1+0x1e18], R4 ;  /* 0x001e180401007387 */ /* 0x0001e80000100a00 */
[----:B0-----:R-:W4:Y:S04]  /*9f770*/  LDL.LU.64 R4, [R1+0x3f80] ;  /* 0x003f800001047983 */ /* 0x001f280000300a00 */
[----:B------:R-:W4:Y:S01]  /*9f780*/  LDL.LU R29, [R1+0x48] ;  /* 0x00004800011d7983 */ /* 0x000f220000300800 */
[----:B---3--:R-:W-:-:S02]  /*9f790*/  F2FP.SATFINITE.E4M3.F32.PACK_AB_MERGE_C R17, R17, R13, RZ ;  /* 0x0000000d1111723e */ /* 0x008fc400048070ff */
[----:B------:R-:W-:Y:S02]  /*9f7a0*/  LOP3.LUT R13, R26, 0xffff, RZ, 0xc0, !PT ;  /* 0x0000ffff1a0d7812 */ /* 0x000fe400078ec0ff */
[----:B------:R-:W-:Y:S02]  /*9f7b0*/  LOP3.LUT R27, R27, 0xffff, RZ, 0xc0, !PT ;  /* 0x0000ffff1b1b7812 */ /* 0x000fe400078ec0ff */
[----:B------:R-:W-:Y:S01]  /*9f7c0*/  LOP3.LUT R24, R24, 0xffff, RZ, 0xc0, !PT ;  /* 0x0000ffff18187812 */ /* 0x000fe200078ec0ff */
[----:B------:R-:W-:Y:S01]  /*9f7d0*/  STL [R1+0x94], R13 ;  /* 0x0000940d01007387 */ /* 0x000fe20000100800 */
[----:B------:R-:W-:-:S03]  /*9f7e0*/  LOP3.LUT R23, R23, 0xffff, RZ, 0xc0, !PT ;  /* 0x0000ffff17177812 */ /* 0x000fc600078ec0ff */
[----:B------:R0:W-:Y:S01]  /*9f7f0*/  STL [R1+0x3ef0], R27 ;  /* 0x003ef01b01007387 */ /* 0x0001e20000100800 */
[----:B------:R-:W-:-:S03]  /*9f800*/  LOP3.LUT R7, R7, 0xffff, RZ, 0xc0, !PT ;  /* 0x0000ffff07077812 */ /* 0x000fc600078ec0ff */
[----:B------:R1:W-:Y:S01]  /*9f810*/  STL [R1+0x3f20], R24 ;  /* 0x003f201801007387 */ /* 0x0003e20000100800 */
[----:B------:R-:W-:Y:S02]  /*9f820*/  LOP3.LUT R8, R8, 0xffff, RZ, 0xc0, !PT ;  /* 0x0000ffff08087812 */ /* 0x000fe400078ec0ff */
[----:B------:R-:W-:Y:S02]  /*9f830*/  LOP3.LUT R22, R22, 0xffff, RZ, 0xc0, !PT ;  /* 0x0000ffff16167812 */ /* 0x000fe400078ec0ff */
[----:B------:R-:W-:Y:S02]  /*9f840*/  F2FP.SATFINITE.E4M3.F32.PACK_AB_MERGE_C R6, R6, R28, RZ ;  /* 0x0000001c0606723e */ /* 0x000fe400048070ff */
[----:B------:R-:W-:Y:S02]  /*9f850*/  LOP3.LUT R21, R21, 0xffff, RZ, 0xc0, !PT ;  /* 0x0000ffff15157812 */ /* 0x000fe400078ec0ff */
[----:B------:R-:W-:Y:S02]  /*9f860*/  LOP3.LUT R17, R17, 0xffff, RZ, 0xc0, !PT ;  /* 0x0000ffff11117812 */ /* 0x000fe400078ec0ff */
[----:B------:R-:W-:-:S02]  /*9f870*/  LOP3.LUT R6, R6, 0xffff, RZ, 0xc0, !PT ;  /* 0x0000ffff06067812 */ /* 0x000fc400078ec0ff */
[----:B--2---:R-:W-:Y:S02]  /*9f880*/  LOP3.LUT R3, R3, 0xffff, RZ, 0xc0, !PT ;  /* 0x0000ffff03037812 */ /* 0x004fe400078ec0ff */
[----:B------:R-:W-:Y:S02]  /*9f890*/  LOP3.LUT R2, R2, 0xffff, RZ, 0xc0, !PT ;  /* 0x0000ffff02027812 */ /* 0x000fe400078ec0ff */
[----:B----4-:R-:W-:Y:S02]  /*9f8a0*/  F2FP.SATFINITE.E4M3.F32.PACK_AB_MERGE_C R18, R18, R14, RZ ;  /* 0x0000000e1212723e */ /* 0x010fe400048070ff */
[----:B------:R-:W-:Y:S02]  /*9f8b0*/  PRMT R14, R27, 0x3340, R0 ;  /* 0x000033401b0e7816 */ /* 0x000fe40000000000 */
[----:B0-----:R-:W-:Y:S02]  /*9f8c0*/  LOP3.LUT R27, R25, 0xffff, RZ, 0xc0, !PT ;  /* 0x0000ffff191b7812 */ /* 0x001fe400078ec0ff */
[----:B------:R-:W-:-:S02]  /*9f8d0*/  LOP3.LUT R5, R5, 0xffff, RZ, 0xc0, !PT ;  /* 0x0000ffff05057812 */ /* 0x000fc400078ec0ff */
[----:B------:R-:W-:Y:S02]  /*9f8e0*/  LOP3.LUT R4, R4, 0xffff, RZ, 0xc0, !PT ;  /* 0x0000ffff04047812 */ /* 0x000fe400078ec0ff */
[----:B------:R-:W-:-:S03]  /*9f8f0*/  PRMT R13, R5, 0x3340, R13 ;  /* 0x00003340050d7816 */ /* 0x000fc6000000000d */
[----:B------:R0:W-:Y:S01]  /*9f900*/  STL.64 [R1+0x3f78], R4 ;  /* 0x003f780401007387 */ /* 0x0001e20000100a00 */
[----:B------:R-:W-:Y:S02]  /*9f910*/  PRMT R26, R13, 0x5410, R14 ;  /* 0x000054100d1a7816 */ /* 0x000fe4000000000e */
[----:B------:R-:W-:Y:S02]  /*9f920*/  PRMT R14, R24, 0x3340, R0 ;  /* 0x00003340180e7816 */ /* 0x000fe40000000000 */
[----:B------:R-:W-:Y:S01]  /*9f930*/  PRMT R13, R4, 0x3340, R27 ;  /* 0x00003340040d7816 */ /* 0x000fe2000000001b */
[----:B-1----:R-:W2:Y:S03]  /*9f940*/  LDL.LU R24, [R1+0x248] ;  /* 0x0002480001187983 */ /* 0x002ea60000300800 */
[----:B------:R-:W-:Y:S02]  /*9f950*/  PRMT R15, R13, 0x5410, R14 ;  /* 0x000054100d0f7816 */ /* 0x000fe4000000000e */
[----:B0-----:R-:W-:-:S02]  /*9f960*/  PRMT R5, R23, 0x3340, R0 ;  /* 0x0000334017057816 */ /* 0x001fc40000000000 */
[----:B------:R-:W-:-:S04]  /*9f970*/  PRMT R4, R3, 0x3340, R7 ;  /* 0x0000334003047816 */ /* 0x000fc80000000007 */
[----:B------:R-:W-:Y:S02]  /*9f980*/  PRMT R14, R4, 0x5410, R5 ;  /* 0x00005410040e7816 */ /* 0x000fe40000000005 */
[----:B------:R-:W-:Y:S02]  /*9f990*/  PRMT R5, R8, 0x3340, R0 ;  /* 0x0000334008057816 */ /* 0x000fe40000000000 */
[----:B------:R-:W-:Y:S02]  /*9f9a0*/  PRMT R4, R2, 0x3340, R22 ;  /* 0x0000334002047816 */ /* 0x000fe40000000016 */
[----:B------:R-:W-:Y:S02]  /*9f9b0*/  SHF.R.S32.HI R28, RZ, 0x1f, R29 ;  /* 0x0000001fff1c7819 */ /* 0x000fe4000001141d */
[----:B------:R-:W-:Y:S02]  /*9f9c0*/  PRMT R13, R4, 0x5410, R5 ;  /* 0x00005410040d7816 */ /* 0x000fe40000000005 */
[----:B------:R-:W-:-:S05]  /*9f9d0*/  IADD3 R4, P3, PT, R29, R9, RZ ;  /* 0x000000091d047210 */ /* 0x000fca0007f7e0ff */
[----:B------:R-:W-:-:S05]  /*9f9e0*/  IMAD.X R5, R28, 0x1, R10, P3 ;  /* 0x000000011c057824 */ /* 0x000fca00018e060a */
[----:B------:R0:W-:Y:S04]  /*9f9f0*/  STL.64 [R1+0x19b8], R4 ;  /* 0x0019b80401007387 */ /* 0x0001e80000100a00 */
[----:B------:R-:W-:Y:S01]  /*9fa00*/  STL.64 [R1+0x3f60], R10 ;  /* 0x003f600a01007387 */ /* 0x000fe20000100a00 */
[----:B0-----:R-:W-:-:S03]  /*9fa10*/  IADD3 R4, P3, PT, R29, R11, RZ ;  /* 0x0000000b1d047210 */ /* 0x001fc60007f7e0ff */
[----:B------:R0:W-:Y:S02]  /*9fa20*/  STL.64 [R1+0x3f58], R8 ;  /* 0x003f580801007387 */ /* 0x0001e40000100a00 */
[----:B------:R-:W-:-:S05]  /*9fa30*/  IMAD.X R5, R28, 0x1, R12, P3 ;  /* 0x000000011c057824 */ /* 0x000fca00018e060c */
[----:B------:R1:W-:Y:S01]  /*9fa40*/  STL.64 [R1+0x19d8], R4 ;  /* 0x0019d80401007387 */ /* 0x0003e20000100a00 */
[----:B0-----:R-:W-:Y:S02]  /*9fa50*/  PRMT R8, R26, 0x4210, R21 ;  /* 0x000042101a087816 */ /* 0x001fe40000000015 */
[----:B------:R-:W-:Y:S01]  /*9fa60*/  LOP3.LUT R18, R18, 0xffff, RZ, 0xc0, !PT ;  /* 0x0000ffff12127812 */ /* 0x000fe200078ec0ff */
[----:B-1----:R-:W3:Y:S04]  /*9fa70*/  LDL.LU.64 R4, [R1+0x3f78] ;  /* 0x003f780001047983 */ /* 0x002ee80000300a00 */
[----:B------:R-:W4:Y:S04]  /*9fa80*/  LDL.LU R25, [R1+0x264] ;  /* 0x0002640001197983 */ /* 0x000f280000300800 */
[----:B------:R-:W2:Y:S01]  /*9fa90*/  LDL.LU R26, [R1+0x3f74] ;  /* 0x003f7400011a7983 */ /* 0x000ea20000300800 */
[----:B------:R-:W-:-:S02]  /*9faa0*/  PRMT R9, R15, 0x4210, R18 ;  /* 0x000042100f097816 */ /* 0x000fc40000000012 */
[----:B------:R-:W-:Y:S01]  /*9fab0*/  PRMT R10, R14, 0x4210, R17 ;  /* 0x000042100e0a7816 */ /* 0x000fe20000000011 */
[----:B------:R-:W3:Y:S01]  /*9fac0*/  LDL.LU R15, [R1+0x3f70] ;  /* 0x003f7000010f7983 */ /* 0x000ee20000300800 */
[----:B------:R-:W-:-:S03]  /*9fad0*/  PRMT R11, R13, 0x4210, R6 ;  /* 0x000042100d0b7816 */ /* 0x000fc60000000006 */
[----:B------:R-:W3:Y:S04]  /*9fae0*/  LDL.LU R14, [R1+0x3f6c] ;  /* 0x003f6c00010e7983 */ /* 0x000ee80000300800 */
[----:B------:R-:W3:Y:S04]  /*9faf0*/  LDL.LU R13, [R1+0x3f68] ;  /* 0x003f6800010d7983 */ /* 0x000ee80000300800 */
[----:B------:R0:W-:Y:S04]  /*9fb00*/  STSM.16.M88.4 [R19+0x200], R8 ;  /* 0x0002000813007844 */ /* 0x0001e80000000200 */
[----:B0-----:R-:W3:Y:S04]  /*9fb10*/  LDL.LU.64 R10, [R1+0x3f60] ;  /* 0x003f6000010a7983 */ /* 0x001ee80000300a00 */
[----:B------:R-:W3:Y:S04]  /*9fb20*/  LDL.LU.64 R8, [R1+0x3f58] ;  /* 0x003f580001087983 */ /* 0x000ee80000300a00 */
[----:B------:R0:W-:Y:S04]  /*9fb30*/  STL.64 [R1+0x3f40], R18 ;  /* 0x003f401201007387 */ /* 0x0001e80000100a00 */
[----:B0-----:R-:W3:Y:S01]  /*9fb40*/  LDL.LU R19, [R1+0x268] ;  /* 0x0002680001137983 */ /* 0x001ee20000300800 */
[----:B------:R-:W-:Y:S06]  /*9fb50*/  BAR.SYNC.DEFER_BLOCKING 0x0 ;  /* 0x0000000000007b1d */ /* 0x000fec0000010000 */
[----:B--2---:R0:W-:Y:S04]  /*9fb60*/  STL.64 [R1+0x3f30], R26 ;  /* 0x003f301a01007387 */ /* 0x0041e80000100a00 */
[----:B0-----:R-:W2:Y:S04]  /*9fb70*/  LDL.LU R26, [R1+0x22c] ;  /* 0x00022c00011a7983 */ /* 0x001ea80000300800 */
[----:B------:R-:W2:Y:S04]  /*9fb80*/  LDL.LU R27, [R1+0x44] ;  /* 0x00004400011b7983 */ /* 0x000ea80000300800 */
[----:B------:R0:W-:Y:S04]  /*9fb90*/  STL.64 [R1+0x3f28], R2 ;  /* 0x003f280201007387 */ /* 0x0001e80000100a00 */
[----:B0-----:R-:W4:Y:S04]  /*9fba0*/  LDL.LU R2, [R1+0x26c] ;  /* 0x00026c0001027983 */ /* 0x001f280000300800 */
[----:B------:R-:W4:Y:S04]  /*9fbb0*/  LDL.LU R3, [R1+0x278] ;  /* 0x0002780001037983 */ /* 0x000f280000300800 */
[----:B------:R0:W-:Y:S04]  /*9fbc0*/  STL.64 [R1+0x3f08], R6 ;  /* 0x003f080601007387 */ /* 0x0001e80000100a00 */
[----:B0-----:R-:W4:Y:S04]  /*9fbd0*/  LDL.LU R7, [R1+0x24c] ;  /* 0x00024c0001077983 */ /* 0x001f280000300800 */
[----:B---3--:R0:W-:Y:S02]  /*9fbe0*/  STL.64 [R1+0x3f00], R4 ;  /* 0x003f000401007387 */ /* 0x0081e40000100a00 */
[----:B0-----:R-:W-:-:S02]  /*9fbf0*/  IADD3 R4, P3, PT, R29, R13, RZ ;  /* 0x0000000d1d047210 */ /* 0x001fc40007f7e0ff */
[----:B------:R-:W-:Y:S03]  /*9fc00*/  STL.64 [R1+0x3ef8], R22 ;  /* 0x003ef81601007387 */ /* 0x000fe60000100a00 */
[----:B------:R-:W-:-:S05]  /*9fc10*/  IMAD.X R5, R28, 0x1, R14, P3 ;  /* 0x000000011c057824 */ /* 0x000fca00018e060e */
[----:B------:R0:W-:Y:S02]  /*9fc20*/  STL.64 [R1+0x19b0], R4 ;  /* 0x0019b00401007387 */ /* 0x0001e40000100a00 */
[----:B0-----:R-:W-:Y:S02]  /*9fc30*/  IADD3 R4, P3, PT, R29, R15, RZ ;  /* 0x0000000f1d047210 */ /* 0x001fe40007f7e0ff */
[----:B------:R-:W3:Y:S03]  /*9fc40*/  LDL.LU R29, [R1+0x3f54] ;  /* 0x003f5400011d7983 */ /* 0x000ee60000300800 */
[----:B------:R-:W-:Y:S01]  /*9fc50*/  IMAD.X R5, R28, 0x1, R16, P3 ;  /* 0x000000011c057824 */ /* 0x000fe200018e0610 */
[----:B------:R-:W-:Y:S04]  /*9fc60*/  STL.64 [R1+0x3f48], R14 ;  /* 0x003f480e01007387 */ /* 0x000fe80000100a00 */
[----:B------:R-:W3:Y:S04]  /*9fc70*/  LDL.LU R28, [R1+0x3f50] ;  /* 0x003f5000011c7983 */ /* 0x000ee80000300800 */
[----:B------:R0:W-:Y:S04]  /*9fc80*/  STL.64 [R1+0x19a8], R4 ;  /* 0x0019a80401007387 */ /* 0x0001e80000100a00 */
[----:B------:R-:W3:Y:S01]  /*9fc90*/  LDL.LU R18, [R1+0x270] ;  /* 0x0002700001127983 */ /* 0x000ee20000300800 */
[----:B0-----:R-:W-:-:S02]  /*9fca0*/  SHF.R.U32.HI R4, RZ, 0x8, R19 ;  /* 0x00000008ff047819 */ /* 0x001fc40000011613 */
[----:B------:R-:W-:Y:S01]  /*9fcb0*/  SHF.R.U32.HI R5, RZ, 0x8, R24 ;  /* 0x00000008ff057819 */ /* 0x000fe20000011618 */
[----:B------:R-:W3:Y:S01]  /*9fcc0*/  LDL.LU R19, [R1+0x274] ;  /* 0x0002740001137983 */ /* 0x000ee20000300800 */
[----:B------:R-:W-:Y:S02]  /*9fcd0*/  LOP3.LUT R4, R4, 0xffff, RZ, 0xc0, !PT ;  /* 0x0000ffff04047812 */ /* 0x000fe400078ec0ff */
[----:B------:R-:W-:Y:S01]  /*9fce0*/  LOP3.LUT R5, R5, 0xffff, RZ, 0xc0, !PT ;  /* 0x0000ffff05057812 */ /* 0x000fe200078ec0ff */
[----:B------:R-:W3:Y:S03]  /*9fcf0*/  LDL.LU R24, [R1+0x260] ;  /* 0x0002600001187983 */ /* 0x000ee60000300800 */
[----:B------:R-:W-:Y:S02]  /*9fd00*/  PRMT R4, R4, 0x3340, R5 ;  /* 0x0000334004047816 */ /* 0x000fe40000000005 */
[----:B--2---:R-:W-:-:S02]  /*9fd10*/  IADD3 R14, P3, PT, R27, R9, RZ ;  /* 0x000000091b0e7210 */ /* 0x004fc40007f7e0ff */
[----:B----4-:R-:W-:Y:S02]  /*9fd20*/  SHF.R.U32.HI R5, RZ, 0x8, R2 ;  /* 0x00000008ff057819 */ /* 0x010fe40000011602 */
[----:B------:R-:W-:Y:S02]  /*9fd30*/  SHF.R.U32.HI R2, RZ, 0x8, R25 ;  /* 0x00000008ff027819 */ /* 0x000fe40000011619 */
[----:B------:R-:W-:-:S05]  /*9fd40*/  SHF.R.S32.HI R25, RZ, 0x1f, R27 ;  /* 0x0000001fff197819 */ /* 0x000fca000001141b */
[----:B------:R-:W-:Y:S01]  /*9fd50*/  IMAD.X R15, R25, 0x1, R10, P3 ;  /* 0x00000001190f7824 */ /* 0x000fe200018e060a */
[----:B---3--:R-:W-:Y:S02]  /*9fd60*/  SHF.R.U32.HI R6, RZ, 0x8, R29 ;  /* 0x00000008ff067819 */ /* 0x008fe4000001161d */
[----:B------:R-:W2:Y:S04]  /*9fd70*/  LDL.LU R29, [R1+0x50] ;  /* 0x00005000011d7983 */ /* 0x000ea80000300800 */
[----:B------:R0:W-:Y:S04]  /*9fd80*/  STL.64 [R1+0x1978], R14 ;  /* 0x0019780e01007387 */ /* 0x0001e80000100a00 */
[----:B------:R-:W3:Y:S04]  /*9fd90*/  LDL.LU R22, [R1+0x318] ;  /* 0x0003180001167983 */ /* 0x000ee80000300800 */
[----:B------:R-:W4:Y:S01]  /*9fda0*/  LDL.LU R23, [R1+0x314] ;  /* 0x0003140001177983 */ /* 0x000f220000300800 */
[----:B0-----:R-:W-:-:S05]  /*9fdb0*/  IADD3 R14, P3, PT, R27, R11, RZ ;  /* 0x0000000b1b0e7210 */ /* 0x001fca0007f7e0ff */
[----:B------:R-:W-:-:S05]  /*9fdc0*/  IMAD.X R15, R25, 0x1, R12, P3 ;  /* 0x00000001190f7824 */ /* 0x000fca00018e060c */
[----:B------:R0:W-:Y:S04]  /*9fdd0*/  STL.64 [R1+0x1970], R14 ;  /* 0x0019700e01007387 */ /* 0x0001e80000100a00 */
[----:B0-----:R-:W2:Y:S01]  /*9fde0*/  LDL.LU.64 R14, [R1+0x3f48] ;  /* 0x003f4800010e7983 */ /* 0x001ea20000300a00 */
[----:B------:R-:W-:Y:S02]  /*9fdf0*/  LOP3.LUT R2, R2, 0xffff, RZ, 0xc0, !PT ;  /* 0x0000ffff02027812 */ /* 0x000fe400078ec0ff */
[----:B------:R-:W-:-:S04]  /*9fe00*/  LOP3.LUT R6, R6, 0xffff, RZ, 0xc0, !PT ;  /* 0x0000ffff06067812 */ /* 0x000fc800078ec0ff */
[----:B------:R-:W-:Y:S02]  /*9fe10*/  PRMT R2, R2, 0x3340, R6 ;  /* 0x0000334002027816 */ /* 0x000fe40000000006 */
[----:B------:R-:W-:Y:S02]  /*9fe20*/  SHF.R.U32.HI R6, RZ, 0x8, R7 ;  /* 0x00000008ff067819 */ /* 0x000fe40000011607 */
[----:B------:R-:W-:Y:S02]  /*9fe30*/  SHF.R.U32.HI R7, RZ, 0x8, R26 ;  /* 0x00000008ff077819 */ /* 0x000fe4000001161a */
[----:B------:R-:W-:Y:S02]  /*9fe40*/  LOP3.LUT R6, R6, 0xffff, RZ, 0xc0, !PT ;  /* 0x0000ffff06067812 */ /* 0x000fe400078ec0ff */
[----:B------:R-:W-:-:S04]  /*9fe50*/  LOP3.LUT R7, R7, 0xffff, RZ, 0xc0, !PT ;  /* 0x0000ffff07077812 */ /* 0x000fc800078ec0ff */
[----:B------:R-:W-:Y:S02]  /*9fe60*/  PRMT R6, R6, 0x3340, R7 ;  /* 0x0000334006067816 */ /* 0x000fe40000000007 */
[----:B------:R-:W-:Y:S02]  /*9fe70*/  SHF.R.U32.HI R7, RZ, 0x8, R18 ;  /* 0x00000008ff077819 */ /* 0x000fe40000011612 */
[----:B------:R-:W-:Y:S02]  /*9fe80*/  SHF.R.U32.HI R18, RZ, 0x8, R24 ;  /* 0x00000008ff127819 */ /* 0x000fe40000011618 */
[----:B------:R-:W-:Y:S02]  /*9fe90*/  LOP3.LUT R7, R7, 0xffff, RZ, 0xc0, !PT ;  /* 0x0000ffff07077812 */ /* 0x000fe400078ec0ff */
[----:B------:R-:W-:Y:S02]  /*9fea0*/  LOP3.LUT R18, R18, 0xffff, RZ, 0xc0, !PT ;  /* 0x0000ffff12127812 */ /* 0x000fe400078ec0ff */
[----:B------:R-:W-:-:S02]  /*9feb0*/  SHF.R.U32.HI R19, RZ, 0x8, R19 ;  /* 0x00000008ff137819 */ /* 0x000fc40000011613 */
[----:B------:R-:W-:Y:S02]  /*9fec0*/  PRMT R7, R7, 0x3340, R18 ;  /* 0x0000334007077816 */ /* 0x000fe40000000012 */
[----:B------:R-:W-:Y:S02]  /*9fed0*/  LOP3.LUT R19, R19, 0xffff, RZ, 0xc0, !PT ;  /* 0x0000ffff13137812 */ /* 0x000fe400078ec0ff */
[----:B------:R-:W-:Y:S02]  /*9fee0*/  IADD3 R18, P3, PT, R27, R13, RZ ;  /* 0x0000000d1b127210 */ /* 0x000fe40007f7e0ff */
[----:B------:R-:W-:-:S03]  /*9fef0*/  PRMT R24, R19, 0x3340, R0 ;  /* 0x0000334013187816 */ /* 0x000fc60000000000 */
[----:B--2---:R-:W-:Y:S01]  /*9ff00*/  IMAD.X R19, R25, 0x1, R14, P3 ;  /* 0x0000000119137824 */ /* 0x004fe200018e060e */
[----:B------:R-:W-:-:S04]  /*9ff10*/  IADD3 R26, P3, PT, R27, R15, RZ ;  /* 0x0000000f1b1a7210 */ /* 0x000fc80007f7e0ff */
[----:B------:R0:W-:Y:S01]  /*9ff20*/  STL.64 [R1+0x1968], R18 ;  /* 0x0019681201007387 */ /* 0x0001e20000100a00 */
[----:B------:R-:W-:-:S03]  /*9ff30*/  IMAD.X R27, R25, 0x1, R16, P3 ;  /* 0x00000001191b7824 */ /* 0x000fc600018e0610 */
[----:B0-----:R-:W2:Y:S04]  /*9ff40*/  LDL.LU.64 R18, [R1+0x3f40] ;  /* 0x003f400001127983 */ /* 0x001ea80000300a00 */
[----:B------:R0:W-:Y:S04]  /*9ff50*/  STL.64 [R1+0x3f18], R14 ;  /* 0x003f180e01007387 */ /* 0x0001e80000100a00 */
[----:B0-----:R-:W2:Y:S04]  /*9ff60*/  LDL.LU R15, [R1+0x31c] ;  /* 0x00031c00010f7983 */ /* 0x001ea80000300800 */
[----:B------:R0:W-:Y:S04]  /*9ff70*/  STL.64 [R1+0x3f10], R12 ;  /* 0x003f100c01007387 */ /* 0x0001e80000100a00 */
[----:B------:R-:W3:Y:S01]  /*9ff80*/  LDL.LU R25, [R1+0x3f38] ;  /* 0x003f380001197983 */ /* 0x000ee20000300800 */
[----:B------:R-:W-:-:S02]  /*9ff90*/  LOP3.LUT R5, R5, 0xffff, RZ, 0xc0, !PT ;  /* 0x0000ffff05057812 */ /* 0x000fc400078ec0ff */
[----:B0-----:R-:W-:Y:S02]  /*9ffa0*/  SHF.R.U32.HI R12, RZ, 0x8, R28 ;  /* 0x00000008ff0c7819 */ /* 0x001fe4000001161c */
[--C-:B------:R-:W-:Y:S02]  /*9ffb0*/  PRMT R5, R5, 0x3340, R0.reuse ;  /* 0x0000334005057816 */ /* 0x100fe40000000000 */
[----:B------:R-:W-:Y:S02]  /*9ffc0*/  LOP3.LUT R12, R12, 0xffff, RZ, 0xc0, !PT ;  /* 0x0000ffff0c0c7812 */ /* 0x000fe400078ec0ff */
[----:B------:R-:W-:Y:S02]  /*9ffd0*/  PRMT R4, R4, 0x5410, R5 ;  /* 0x0000541004047816 */ /* 0x000fe40000000005 */
[----:B------:R-:W-:-:S04]  /*9ffe0*/  PRMT R12, R12, 0x3340, R0 ;  /* 0x000033400c0c7816 */ /* 0x000fc80000000000 */
[----:B------:R-:W-:Y:S02]  /*9fff0*/  PRMT R7, R7, 0x5410, R12 ;  /* 0x0000541007077816 */ /* 0x000fe4000000000c */
[----:B------:R-:W-:-:S04]  /*a0000*/  SHF.R.U32.HI R3, RZ, 0x8, R3 ;  /* 0x00000008ff037819 */ /* 0x000fc80000011603 */
[----:B------:R-:W-:-:S04]  /*a0010*/  LOP3.LUT R3, R3, 0xffff, RZ, 0xc0, !PT ;  /* 0x0000ffff03037812 */ /* 0x000fc800078ec0ff */
[----:B------:R-:W-:Y:S02]  /*a0020*/  PRMT R3, R3, 0x3340, R0 ;  /* 0x0000334003037816 */ /* 0x000fe40000000000 */
[----:B------:R-:W-:Y:S02]  /*a0030*/  SHF.R.S32.HI R28, RZ, 0x1f, R29 ;  /* 0x0000001fff1c7819 */ /* 0x000fe4000001141d */
[----:B------:R-:W-:Y:S02]  /*a0040*/  PRMT R5, R2, 0x5410, R3 ;  /* 0x0000541002057816 */ /* 0x000fe40000000003 */
[----:B------:R-:W-:Y:S01]  /*a0050*/  IADD3 R2, P3, PT, R29, R9, RZ ;  /* 0x000000091d027210 */ /* 0x000fe20007f7e0ff */
[----:B------:R0:W-:Y:S04]  /*a0060*/  STL.64 [R1+0x1960], R26 ;  /* 0x0019601a01007387 */ /* 0x0001e80000100a00 */
[----:B------:R-:W-:Y:S01]  /*a0070*/  IMAD.X R3, R28, 0x1, R10, P3 ;  /* 0x000000011c037824 */ /* 0x000fe200018e060a */
[----:B------:R-:W-:Y:S01]  /*a0080*/  PRMT R6, R6, 0x5410, R24 ;  /* 0x0000541006067816 */ /* 0x000fe20000000018 */
[----:B0-----:R-:W4:Y:S04]  /*a0090*/  LDL.LU.64 R26, [R1+0x3f30] ;  /* 0x003f3000011a7983 */ /* 0x001f280000300a00 */
[----:B------:R0:W-:Y:S04]  /*a00a0*/  STL.64 [R1+0x1928], R2 ;  /* 0x0019280201007387 */ /* 0x0001e80000100a00 */
[----:B0-----:R-:W4:Y:S04]  /*a00b0*/  LDL.LU.64 R2, [R1+0x3f28] ;  /* 0x003f280001027983 */ /* 0x001f280000300a00 */
[----:B------:R-:W4:Y:S01]  /*a00c0*/  LDL.LU R24, [R1+0x3f20] ;  /* 0x003f200001187983 */ /* 0x000f220000300800 */
[----:B--2---:R-:W-:-:S03]  /*a00d0*/  PRMT R4, R4, 0x5210, R15 ;  /* 0x0000521004047816 */ /* 0x004fc6000000000f */
[----:B---3--:R-:W0:Y:S04]  /*a00e0*/  LDS.128 R12, [R25] ;  /* 0x00000000190c7984 */ /* 0x008e280000000c00 */
        /* <DEDUP_REMOVED lines=8> */
[----:B----4-:R-:W-:Y:S02]  /*a0170*/  PRMT R6, R6, 0x5210, R23 ;  /* 0x0000521006067816 */ /* 0x010fe40000000017 */
[----:B------:R-:W-:Y:S01]  /*a0180*/  PRMT R7, R7, 0x5210, R26 ;  /* 0x0000521007077816 */ /* 0x000fe2000000001a */
[----:B------:R-:W-:Y:S06]  /*a0190*/  BAR.SYNC.DEFER_BLOCKING 0x0 ;  /* 0x0000000000007b1d */ /* 0x000fec0000010000 */
[----:B------:R-:W4:Y:S04]  /*a01a0*/  LDL.LU R26, [R1+0x4c] ;  /* 0x00004c00011a7983 */ /* 0x000f280000300800 */
[----:B------:R0:W-:Y:S04]  /*a01b0*/  STSM.16.M88.4 [R19], R4 ;  /* 0x0000000413007844 */ /* 0x0001e80000000200 */
[----:B0-----:R-:W2:Y:S04]  /*a01c0*/  LDL.LU.64 R6, [R1+0x3f08] ;  /* 0x003f080001067983 */ /* 0x001ea80000300a00 */
[----:B------:R-:W2:Y:S04]  /*a01d0*/  LDL.LU.64 R4, [R1+0x3f00] ;  /* 0x003f000001047983 */ /* 0x000ea80000300a00 */
[----:B------:R0:W-:Y:S04]  /*a01e0*/  STL.64 [R1+0x3ee0], R18 ;  /* 0x003ee01201007387 */ /* 0x0001e80000100a00 */
[----:B0-----:R-:W4:Y:S01]  /*a01f0*/  LDL.LU R18, [R1+0x94] ;  /* 0x0000940001127983 */ /* 0x001f220000300800 */
[----:B------:R-:W-:-:S02]  /*a0200*/  IADD3 R22, P3, PT, R29, R11, RZ ;  /* 0x0000000b1d167210 */ /* 0x000fc40007f7e0ff */
[----:B------:R-:W-:-:S03]  /*a0210*/  SHF.R.U32.HI R19, RZ, 0x8, R27 ;  /* 0x00000008ff137819 */ /* 0x000fc6000001161b */
[----:B---3--:R-:W-:-:S05]  /*a0220*/  IMAD.X R23, R28, 0x1, R12, P3 ;  /* 0x000000011c177824 */ /* 0x008fca00018e060c */
[----:B------:R0:W-:Y:S04]  /*a0230*/  STL.64 [R1+0x18e0], R22 ;  /* 0x0018e01601007387 */ /* 0x0001e80000100a00 */
[----:B0-----:R-:W3:Y:S04]  /*a0240*/  LDL.LU.64 R22, [R1+0x3ef8] ;  /* 0x003ef80001167983 */ /* 0x001ee80000300a00 */
[----:B------:R-:W3:Y:S01]  /*a0250*/  LDL.LU R27, [R1+0x3ef0] ;  /* 0x003ef000011b7983 */ /* 0x000ee20000300800 */
[----:B------:R-:W-:Y:S02]  /*a0260*/  LOP3.LUT R19, R19, 0xffff, RZ, 0xc0, !PT ;  /* 0x0000ffff13137812 */ /* 0x000fe400078ec0ff */
[----:B--2---:R-:W-:-:S02]  /*a0270*/  SHF.R.U32.HI R5, RZ, 0x8, R5 ;  /* 0x00000008ff057819 */ /* 0x004fc40000011605 */
[----:B------:R-:W-:Y:S02]  /*a0280*/  SHF.R.U32.HI R4, RZ, 0x8, R4 ;  /* 0x00000008ff047819 */ /* 0x000fe40000011604 */
[----:B------:R-:W-:Y:S02]  /*a0290*/  LOP3.LUT R5, R5, 0xffff, RZ, 0xc0, !PT ;  /* 0x0000ffff05057812 */ /* 0x000fe400078ec0ff */
[----:B------:R-:W-:Y:S02]  /*a02a0*/  LOP3.LUT R4, R4, 0xffff, RZ, 0xc0, !PT ;  /* 0x0000ffff04047812 */ /* 0x000fe400078ec0ff */
[----:B----4-:R-:W-:-:S04]  /*a02b0*/  SHF.R.U32.HI R18, RZ, 0x8, R18 ;  /* 0x00000008ff127819 */ /* 0x010fc80000011612 */
[----:B------:R-:W-:Y:S02]  /*a02c0*/  LOP3.LUT R18, R18, 0xffff, RZ, 0xc0, !PT ;  /* 0x0000ffff12127812 */ /* 0x000fe400078ec0ff */
[----:B------:R-:W-:Y:S02]  /*a02d0*/  PRMT R4, R4, 0x3340, R19 ;  /* 0x0000334004047816 */ /* 0x000fe40000000013 */
[----:B------:R-:W-:Y:S02]  /*a02e0*/  PRMT R5, R5, 0x3340, R18 ;  /* 0x0000334005057816 */ /* 0x000fe40000000012 */
[----:B------:R-:W-:-:S03]  /*a02f0*/  IADD3 R18, P3, PT, R29, R13, RZ ;  /* 0x0000000d1d127210 */ /* 0x000fc60007f7e0ff */
[----:B------:R0:W-:Y:S02]  /*a0300*/  STL.64 [R1+0x3ee8], R4 ;  /* 0x003ee80401007387 */ /* 0x0001e40000100a00 */
[----:B------:R-:W-:Y:S01]  /*a0310*/  IMAD.X R19, R28, 0x1, R14, P3 ;  /* 0x000000011c137824 */ /* 0x000fe200018e060e */
[----:B0-----:R-:W-:-:S05]  /*a0320*/  IADD3 R4, P3, PT, R29, R15, RZ ;  /* 0x0000000f1d047210 */ /* 0x001fca0007f7e0ff */
[----:B------:R-:W-:-:S05]  /*a0330*/  IMAD.X R5, R28, 0x1, R16, P3 ;  /* 0x000000011c057824 */ /* 0x000fca00018e0610 */
[----:B------:R0:W-:Y:S01]  /*a0340*/  STL.64 [R1+0x1918], R4 ;  /* 0x0019180401007387 */ /* 0x0001e20000100a00 */
[----:B------:R-:W-:-:S03]  /*a0350*/  SHF.R.U32.HI R3, RZ, 0x8, R3 ;  /* 0x00000008ff037819 */ /* 0x000fc60000011603 */
[----:B------:R1:W-:Y:S01]  /*a0360*/  STL.64 [R1+0x1920], R18 ;  /* 0x0019201201007387 */ /* 0x0003e20000100a00 */
[----:B------:R-:W-:Y:S02]  /*a0370*/  LOP3.LUT R3, R3, 0xffff, RZ, 0xc0, !PT ;  /* 0x0000ffff03037812 */ /* 0x000fe400078ec0ff */
[----:B------:R-:W-:Y:S02]  /*a0380*/  SHF.R.S32.HI R28, RZ, 0x1f, R26 ;  /* 0x0000001fff1c7819 */ /* 0x000fe4000001141a */
[----:B0-----:R-:W-:-:S04]  /*a0390*/  SHF.R.U32.HI R5, RZ, 0x8, R24 ;  /* 0x00000008ff057819 */ /* 0x001fc80000011618 */
[----:B------:R-:W-:-:S04]  /*a03a0*/  LOP3.LUT R5, R5, 0xffff, RZ, 0xc0, !PT ;  /* 0x0000ffff05057812 */ /* 0x000fc800078ec0ff */
[----:B------:R-:W-:Y:S02]  /*a03b0*/  PRMT R24, R5, 0x3340, R0 ;  /* 0x0000334005187816 */ /* 0x000fe40000000000 */
[----:B------:R-:W-:-:S04]  /*a03c0*/  SHF.R.U32.HI R2, RZ, 0x8, R2 ;  /* 0x00000008ff027819 */ /* 0x000fc80000011602 */
[----:B------:R-:W-:Y:S02]  /*a03d0*/  LOP3.LUT R2, R2, 0xffff, RZ, 0xc0, !PT ;  /* 0x0000ffff02027812 */ /* 0x000fe400078ec0ff */
[----:B---3--:R-:W-:-:S04]  /*a03e0*/  SHF.R.U32.HI R4, RZ, 0x8, R27 ;  /* 0x00000008ff047819 */ /* 0x008fc8000001161b */
[----:B------:R-:W-:-:S04]  /*a03f0*/  LOP3.LUT R4, R4, 0xffff, RZ, 0xc0, !PT ;  /* 0x0000ffff04047812 */ /* 0x000fc800078ec0ff */
[----:B-1----:R-:W-:Y:S02]  /*a0400*/  PRMT R18, R4, 0x3340, R0 ;  /* 0x0000334004127816 */ /* 0x002fe40000000000 */
[----:B------:R-:W-:Y:S02]  /*a0410*/  SHF.R.U32.HI R4, RZ, 0x8, R7 ;  /* 0x00000008ff047819 */ /* 0x000fe40000011607 */
[----:B------:R-:W2:Y:S02]  /*a0420*/  LDL.LU R7, [R1+0x5c] ;  /* 0x00005c0001077983 */ /* 0x000ea40000300800 */
[----:B------:R-:W-:-:S04]  /*a0430*/  LOP3.LUT R4, R4, 0xffff, RZ, 0xc0, !PT ;  /* 0x0000ffff04047812 */ /* 0x000fc800078ec0ff */
[----:B------:R-:W-:Y:S02]  /*a0440*/  PRMT R3, R3, 0x3340, R4 ;  /* 0x0000334003037816 */ /* 0x000fe40000000004 */
[----:B------:R-:W-:-:S05]  /*a0450*/  IADD3 R4, P3, PT, R26, R9, RZ ;  /* 0x000000091a047210 */ /* 0x000fca0007f7e0ff */
[----:B------:R-:W-:-:S05]  /*a0460*/  IMAD.X R5, R28, 0x1, R10, P3 ;  /* 0x000000011c057824 */ /* 0x000fca00018e060a */
[----:B------:R0:W-:Y:S02]  /*a0470*/  STL.64 [R1+0x18b0], R4 ;  /* 0x0018b00401007387 */ /* 0x0001e40000100a00 */
[----:B0-----:R-:W-:Y:S02]  /*a0480*/  SHF.R.U32.HI R4, RZ, 0x8, R22 ;  /* 0x00000008ff047819 */ /* 0x001fe40000011616 */
[----:B------:R-:W-:Y:S02]  /*a0490*/  SHF.R.U32.HI R5, RZ, 0x8, R23 ;  /* 0x00000008ff057819 */ /* 0x000fe40000011617 */
[----:B------:R-:W-:Y:S02]  /*a04a0*/  LOP3.LUT R4, R4, 0xffff, RZ, 0xc0, !PT ;  /* 0x0000ffff04047812 */ /* 0x000fe400078ec0ff */
[----:B------:R-:W-:Y:S02]  /*a04b0*/  LOP3.LUT R5, R5, 0xffff, RZ, 0xc0, !PT ;  /* 0x0000ffff05057812 */ /* 0x000fe400078ec0ff */
[----:B------:R-:W-:-:S02]  /*a04c0*/  PRMT R2, R2, 0x3340, R4 ;  /* 0x0000334002027816 */ /* 0x000fc40000000004 */
[----:B------:R-:W-:Y:S02]  /*a04d0*/  IADD3 R4, P3, PT, R26, R11, RZ ;  /* 0x0000000b1a047210 */ /* 0x000fe40007f7e0ff */
[----:B------:R-:W-:-:S03]  /*a04e0*/  PRMT R23, R5, 0x3340, R0 ;  /* 0x0000334005177816 */ /* 0x000fc60000000000 */
[----:B------:R-:W-:-:S05]  /*a04f0*/  IMAD.X R5, R28, 0x1, R12, P3 ;  /* 0x000000011c057824 */ /* 0x000fca00018e060c */
[----:B------:R0:W-:Y:S04]  /*a0500*/  STL.64 [R1+0x18a8], R4 ;  /* 0x0018a80401007387 */ /* 0x0001e80000100a00 */
[----:B0-----:R-:W3:Y:S01]  /*a0510*/  LDL.LU.64 R4, [R1+0x3ee8] ;  /* 0x003ee80001047983 */ /* 0x001ee20000300a00 */
[----:B------:R-:W-:-:S04]  /*a0520*/  SHF.R.U32.HI R8, RZ, 0x8, R8 ;  /* 0x00000008ff087819 */ /* 0x000fc80000011608 */
[----:B------:R-:W-:-:S04]  /*a0530*/  LOP3.LUT R8, R8, 0xffff, RZ, 0xc0, !PT ;  /* 0x0000ffff08087812 */ /* 0x000fc800078ec0ff */
[----:B------:R-:W-:Y:S02]  /*a0540*/  PRMT R22, R8, 0x3340, R0 ;  /* 0x0000334008167816 */ /* 0x000fe40000000000 */
[----:B------:R-:W4:Y:S02]  /*a0550*/  LDL R8, [R1+0x58] ;  /* 0x0000580001087983 */ /* 0x000f240000100800 */
[----:B------:R-:W-:Y:S02]  /*a0560*/  PRMT R2, R2, 0x5410, R22 ;  /* 0x0000541002027816 */ /* 0x000fe40000000016 */
[----:B------:R2:W-:Y:S01]  /*a0570*/  STL [R1+0x3ea0], R0 ;  /* 0x003ea00001007387 */ /* 0x0005e20000100800 */
[----:B------:R-:W-:Y:S02]  /*a0580*/  PRMT R3, R3, 0x5410, R23 ;  /* 0x0000541003037816 */ /* 0x000fe40000000017 */
[----:B--2---:R-:W-:Y:S02]  /*a0590*/  SHF.R.S32.HI R0, RZ, 0x1f, R7 ;  /* 0x0000001fff007819 */ /* 0x004fe40000011407 */
[----:B---3--:R-:W-:-:S02]  /*a05a0*/  PRMT R5, R5, 0x5410, R18 ;  /* 0x0000541005057816 */ /* 0x008fc40000000012 */
[----:B------:R-:W-:-:S05]  /*a05b0*/  IADD3 R18, P3, PT, R26, R13, RZ ;  /* 0x0000000d1a127210 */ /* 0x000fca0007f7e0ff */
[----:B------:R-:W-:Y:S01]  /*a05c0*/  IMAD.X R19, R28, 0x1, R14, P3 ;  /* 0x000000011c137824 */ /* 0x000fe200018e060e */
[----:B------:R-:W-:-:S05]  /*a05d0*/  IADD3 R26, P3, PT, R26, R15, RZ ;  /* 0x0000000f1a1a7210 */ /* 0x000fca0007f7e0ff */
[----:B------:R-:W-:Y:S01]  /*a05e0*/  IMAD.X R27, R28, 0x1, R16, P3 ;  /* 0x000000011c1b7824 */ /* 0x000fe200018e0610 */
[C---:B------:R-:W-:Y:S01]  /*a05f0*/  IADD3 R22, P3, PT, R7.reuse, R9, RZ ;  /* 0x0000000907167210 */ /* 0x040fe20007f7e0ff */
[----:B------:R0:W-:Y:S04]  /*a0600*/  STL.64 [R1+0x18a0], R18 ;  /* 0x0018a01201007387 */ /* 0x0001e80000100a00 */
[----:B------:R-:W-:Y:S01]  /*a0610*/  IMAD.X R23, R0, 0x1, R10, P3 ;  /* 0x0000000100177824 */ /* 0x000fe200018e060a */
[----:B0-----:R-:W2:Y:S04]  /*a0620*/  LDL.LU.64 R18, [R1+0x3ee0] ;  /* 0x003ee00001127983 */ /* 0x001ea80000300a00 */
[----:B------:R-:W-:Y:S04]  /*a0630*/  STL.64 [R1+0x1898], R26 ;  /* 0x0018981a01007387 */ /* 0x000fe80000100a00 */
[----:B------:R0:W-:Y:S02]  /*a0640*/  STL.64 [R1+0x18d8], R22 ;  /* 0x0018d81601007387 */ /* 0x0001e40000100a00 */
[----:B0-----:R-:W-:-:S05]  /*a0650*/  IADD3 R22, P3, PT, R7, R11, RZ ;  /* 0x0000000b07167210 */ /* 0x001fca0007f7e0ff */
[----:B------:R-:W-:-:S05]  /*a0660*/  IMAD.X R23, R0, 0x1, R12, P3 ;  /* 0x0000000100177824 */ /* 0x000fca00018e060c */
[----:B------:R0:W-:Y:S04]  /*a0670*/  STL.64 [R1+0x1910], R22 ;  /* 0x0019101601007387 */ /* 0x0001e80000100a00 */
[----:B------:R-:W3:Y:S01]  /*a0680*/  LDL.LU R26, [R1+0xb0] ;  /* 0x0000b000011a7983 */ /* 0x000ee20000300800 */
[----:B------:R-:W-:Y:S02]  /*a0690*/  PRMT R2, R2, 0x5210, R6 ;  /* 0x0000521002027816 */ /* 0x000fe40000000006 */
[----:B------:R-:W-:Y:S02]  /*a06a0*/  PRMT R3, R3, 0x5210, R17 ;  /* 0x0000521003037816 */ /* 0x000fe40000000011 */
[----:B0-----:R-:W-:Y:S01]  /*a06b0*/  IADD3 R22, P3, PT, R7, R13, RZ ;  /* 0x0000000d07167210 */ /* 0x001fe20007f7e0ff */
[----:B------:R-:W-:-:S04]  /*a06c0*/  IMAD.MOV.U32 R27, RZ, RZ, R2 ;  /* 0x000000ffff1b7224 */ /* 0x000fc800078e0002 */
[----:B------:R-:W-:Y:S01]  /*a06d0*/  IMAD.X R23, R0, 0x1, R14, P3 ;  /* 0x0000000100177824 */ /* 0x000fe200018e060e */
[----:B------:R-:W-:Y:S02]  /*a06e0*/  IADD3 R2, P3, PT, R7, R15, RZ ;  /* 0x0000000f07027210 */ /* 0x000fe40007f7e0ff */
[----:B------:R-:W-:Y:S02]  /*a06f0*/  PRMT R5, R5, 0x5210, R21 ;  /* 0x0000521005057816 */ /* 0x000fe40000000015 */
[----:B------:R-:W-:-:S03]  /*a0700*/  PRMT R4, R4, 0x5410, R24 ;  /* 0x0000541004047816 */ /* 0x000fc60000000018 */
[----:B------:R-:W-:Y:S01]  /*a0710*/  IMAD.MOV.U32 R24, RZ, RZ, R5 ;  /* 0x000000ffff187224 */ /* 0x000fe200078e0005 */
[----:B--2---:R-:W-:Y:S01]  /*a0720*/  PRMT R4, R4, 0x5210, R18 ;  /* 0x0000521004047816 */ /* 0x004fe20000000012 */
[----:B---3--:R0:W-:Y:S04]  /*a0730*/  STL [R1+0x3edc], R26 ;  /* 0x003edc1a01007387 */ /* 0x0081e80000100800 */
[----:B------:R1:W-:Y:S01]  /*a0740*/  STL [R1+0x3ed8], R25 ;  /* 0x003ed81901007387 */ /* 0x0003e20000100800 */
[----:B0-----:R-:W-:Y:S02]  /*a0750*/  IMAD.MOV.U32 R26, RZ, RZ, R3 ;  /* 0x000000ffff1a7224 */ /* 0x001fe400078e0003 */
[----:B------:R-:W-:Y:S01]  /*a0760*/  IMAD.X R3, R0, 0x1, R16, P3 ;  /* 0x0000000100037824 */ /* 0x000fe200018e0610 */
[----:B------:R-:W-:Y:S01]  /*a0770*/  STL.64 [R1+0x1958], R22 ;  /* 0x0019581601007387 */ /* 0x000fe20000100a00 */
[----:B----4-:R-:W-:-:S03]  /*a0780*/  SHF.R.S32.HI R0, RZ, 0x1f, R8 ;  /* 0x0000001fff007819 */ /* 0x010fc60000011408 */
[----:B------:R-:W2:Y:S01]  /*a0790*/  LDL.LU R5, [R1+0xb4] ;  /* 0x0000b40001057983 */ /* 0x000ea20000300800 */
[----:B-1----:R-:W-:-:S03]  /*a07a0*/  IMAD.MOV.U32 R25, RZ, RZ, R4 ;  /* 0x000000ffff197224 */ /* 0x002fc600078e0004 */
[----:B------:R0:W-:Y:S04]  /*a07b0*/  STL.64 [R1+0x1950], R2 ;  /* 0x0019500201007387 */ /* 0x0001e80000100a00 */
[----:B------:R-:W3:Y:S04]  /*a07c0*/  LDL.LU R6, [R1+0xb8] ;  /* 0x0000b80001067983 */ /* 0x000ee80000300800 */
[----:B------:R-:W3:Y:S01]  /*a07d0*/  LDL.LU R7, [R1+0xbc] ;  /* 0x0000bc0001077983 */ /* 0x000ee20000300800 */
[----:B0-----:R-:W-:-:S03]  /*a07e0*/  IADD3 R2, P3, PT, R8, R9, RZ ;  /* 0x0000000908027210 */ /* 0x001fc60007f7e0ff */
[----:B------:R-:W-:Y:S02]  /*a07f0*/  STL [R1+0x8], R0 ;  /* 0x0000080001007387 */ /* 0x000fe40000100800 */
[----:B------:R-:W-:Y:S02]  /*a0800*/  IMAD.X R3, R0, 0x1, R10, P3 ;  /* 0x0000000100037824 */ /* 0x000fe400018e060a */
[----:B------:R0:W-:Y:S04]  /*a0810*/  STSM.16.M88.4 [R19+0x200], R24 ;  /* 0x0002001813007844 */ /* 0x0001e80000000200 */
[----:B0-----:R-:W2:Y:S04]  /*a0820*/  LDL.LU R26, [R1+0x3edc] ;  /* 0x003edc00011a7983 */ /* 0x001ea80000300800 */
[----:B------:R-:W4:Y:S04]  /*a0830*/  LDL.LU R25, [R1+0x3ed8] ;  /* 0x003ed80001197983 */ /* 0x000f280000300800 */
[----:B------:R0:W-:Y:S04]  /*a0840*/  STL.64 [R1+0x1948], R2 ;  /* 0x0019480201007387 */ /* 0x0001e80000100a00 */
[----:B0-----:R-:W2:Y:S04]  /*a0850*/  LDL.LU R3, [R1+0xff4] ;  /* 0x000ff40001037983 */ /* 0x001ea80000300800 */
[----:B------:R-:W2:Y:S04]  /*a0860*/  LDL.LU R2, [R1+0xffc] ;  /* 0x000ffc0001027983 */ /* 0x000ea80000300800 */
[----:B------:R-:W2:Y:S04]  /*a0870*/  LDL.LU R23, [R1+0xd24] ;  /* 0x000d240001177983 */ /* 0x000ea80000300800 */
[----:B------:R-:W2:Y:S04]  /*a0880*/  LDL.LU R0, [R1+0xd28] ;  /* 0x000d280001007983 */ /* 0x000ea80000300800 */
[----:B------:R-:W2:Y:S04]  /*a0890*/  LDL.LU R21, [R1+0xd2c] ;  /* 0x000d2c0001157983 */ /* 0x000ea80000300800 */
[----:B------:R-:W2:Y:S01]  /*a08a0*/  LDL.LU R22, [R1+0xc34] ;  /* 0x000c340001167983 */ /* 0x000ea20000300800 */
[----:B------:R-:W-:Y:S06]  /*a08b0*/  BAR.SYNC.DEFER_BLOCKING 0x0 ;  /* 0x0000000000007b1d */ /* 0x000fec0000010000 */
[----:B--2---:R0:W-:Y:S04]  /*a08c0*/  STL.64 [R1+0x3ec0], R22 ;  /* 0x003ec01601007387 */ /* 0x0041e80000100a00 */
[----:B0-----:R-:W2:Y:S04]  /*a08d0*/  LDL.LU R22, [R1+0xff0] ;  /* 0x000ff00001167983 */ /* 0x001ea80000300800 */
[----:B------:R-:W2:Y:S04]  /*a08e0*/  LDL.LU R23, [R1+0x58] ;  /* 0x0000580001177983 */ /* 0x000ea80000300800 */
[----:B------:R-:W2:Y:S04]  /*a08f0*/  LDL.LU R4, [R1+0xc3c] ;  /* 0x000c3c0001047983 */ /* 0x000ea80000300800 */
[----:B--2---:R0:W-:Y:S04]  /*a0900*/  STL [R1+0x3ec8], R4 ;  /* 0x003ec80401007387 */ /* 0x0041e80000100800 */
[----:B0-----:R-:W2:Y:S04]  /*a0910*/  LDL.LU R4, [R1+0x8] ;  /* 0x0000080001047983 */ /* 0x001ea80000300800 */
[----:B------:R-:W2:Y:S04]  /*a0920*/  LDL.LU R18, [R1+0x964] ;  /* 0x0009640001127983 */ /* 0x000ea80000300800 */
[----:B--2---:R0:W-:Y:S04]  /*a0930*/  STL.64 [R1+0x3eb0], R18 ;  /* 0x003eb01201007387 */ /* 0x0041e80000100a00 */
[----:B0-----:R-:W2:Y:S04]  /*a0940*/  LDL.LU R18, [R1+0xc30] ;  /* 0x000c300001127983 */ /* 0x001ea80000300800 */
[----:B------:R-:W2:Y:S01]  /*a0950*/  LDL.LU R19, [R1+0xc38] ;  /* 0x000c380001137983 */ /* 0x000ea20000300800 */
[----:B------:R-:W-:-:S03]  /*a0960*/  F2FP.SATFINITE.E4M3.F32.PACK_AB_MERGE_C R24, R5, R26, RZ ;  /* 0x0000001a0518723e */ /* 0x000fc600048070ff */
[----:B--2---:R0:W-:Y:S04]  /*a0970*/  STL.64 [R1+0x3eb8], R18 ;  /* 0x003eb81201007387 */ /* 0x0041e80000100a00 */
[----:B0-----:R-:W2:Y:S04]  /*a0980*/  LDL.LU R18, [R1+0xff8] ;  /* 0x000ff80001127983 */ /* 0x001ea80000300800 */
[----:B------:R-:W2:Y:S01]  /*a0990*/  LDL.LU R19, [R1+0xd20] ;  /* 0x000d200001137983 */ /* 0x000ea20000300800 */
[----:B---3--:R-:W-:-:S03]  /*a09a0*/  F2FP.SATFINITE.E4M3.F32.PACK_AB_MERGE_C R6, R7, R6, RZ ;  /* 0x000000060706723e */ /* 0x008fc600048070ff */
[----:B--2---:R-:W-:Y:S04]  /*a09b0*/  STL.64 [R1+0x3ed0], R18 ;  /* 0x003ed01201007387 */ /* 0x004fe80000100a00 */
[----:B------:R-:W2:Y:S04]  /*a09c0*/  LDL.LU R8, [R1+0x96c] ;  /* 0x00096c0001087983 */ /* 0x000ea80000300800 */
[----:B----4-:R0:W-:Y:S04]  /*a09d0*/  STL.64 [R1+0x3e98], R24 ;  /* 0x003e981801007387 */ /* 0x0101e80000100a00 */
[----:B0-----:R-:W2:Y:S04]  /*a09e0*/  LDL.LU R24, [R1+0x968] ;  /* 0x0009680001187983 */ /* 0x001ea80000300800 */
[----:B------:R-:W3:Y:S04]  /*a09f0*/  LDL.LU R25, [R1+0x54] ;  /* 0x0000540001197983 */ /* 0x000ee80000300800 */
[----:B------:R-:W4:Y:S01]  /*a0a00*/  LDL.LU R7, [R1+0x874] ;  /* 0x0008740001077983 */ /* 0x000f220000300800 */
[----:B------:R-:W-:-:S05]  /*a0a10*/  IADD3 R18, P3, PT, R23, R11, RZ ;  /* 0x0000000b17127210 */ /* 0x000fca0007f7e0ff */
[----:B------:R-:W-:-:S05]  /*a0a20*/  IMAD.X R19, R4, 0x1, R12, P3 ;  /* 0x0000000104137824 */ /* 0x000fca00018e060c */
[----:B------:R0:W-:Y:S01]  /*a0a30*/  STL.64 [R1+0x18d0], R18 ;  /* 0x0018d01201007387 */ /* 0x0001e20000100a00 */
[----:B------:R-:W-:Y:S02]  /*a0a40*/  F2FP.SATFINITE.E4M3.F32.PACK_AB_MERGE_C R3, R3, R22, RZ ;  /* 0x000000160303723e */ /* 0x000fe400048070ff */
[----:B0-----:R-:W-:-:S05]  /*a0a50*/  IADD3 R18, P3, PT, R23, R13, RZ ;  /* 0x0000000d17127210 */ /* 0x001fca0007f7e0ff */
[----:B------:R-:W-:Y:S01]  /*a0a60*/  IMAD.X R19, R4, 0x1, R14, P3 ;  /* 0x0000000104137824 */ /* 0x000fe200018e060e */
[----:B------:R-:W-:-:S05]  /*a0a70*/  IADD3 R22, P3, PT, R23, R15, RZ ;  /* 0x0000000f17167210 */ /* 0x000fca0007f7e0ff */
[----:B------:R-:W-:Y:S01]  /*a0a80*/  IMAD.X R23, R4, 0x1, R16, P3 ;  /* 0x0000000104177824 */ /* 0x000fe200018e0610 */
[----:B----4-:R0:W-:Y:S04]  /*a0a90*/  STL.64 [R1+0x3ea8], R6 ;  /* 0x003ea80601007387 */ /* 0x0101e80000100a00 */
[----:B0-----:R-:W4:Y:S04]  /*a0aa0*/  LDL.LU R7, [R1+0x960] ;  /* 0x0009600001077983 */ /* 0x001f280000300800 */
[----:B------:R-:W2:Y:S04]  /*a0ab0*/  LDL.LU R5, [R1+0x87c] ;  /* 0x00087c0001057983 */ /* 0x000ea80000300800 */
[----:B------:R-:W2:Y:S04]  /*a0ac0*/  LDL.LU R17, [R1+0x5c4] ;  /* 0x0005c40001117983 */ /* 0x000ea80000300800 */
[----:B------:R-:W2:Y:S04]  /*a0ad0*/  LDL.LU R27, [R1+0x4e0] ;  /* 0x0004e000011b7983 */ /* 0x000ea80000300800 */
[----:B------:R-:W2:Y:S04]  /*a0ae0*/  LDL.LU R28, [R1+0x4e4] ;  /* 0x0004e400011c7983 */ /* 0x000ea80000300800 */
[----:B------:R-:W2:Y:S04]  /*a0af0*/  LDL.LU R29, [R1+0x4e8] ;  /* 0x0004e800011d7983 */ /* 0x000ea80000300800 */
[----:B------:R-:W2:Y:S04]  /*a0b00*/  LDL.LU R26, [R1+0x4ec] ;  /* 0x0004ec00011a7983 */ /* 0x000ea80000300800 */
[----:B------:R0:W-:Y:S04]  /*a0b10*/  STL.64 [R1+0x1890], R18 ;  /* 0x0018901201007387 */ /* 0x0001e80000100a00 */
[----:B0-----:R-:W2:Y:S04]  /*a0b20*/  LDL.LU.64 R18, [R1+0x3ed0] ;  /* 0x003ed00001127983 */ /* 0x001ea80000300a00 */
[----:B------:R-:W4:Y:S04]  /*a0b30*/  LDL.LU R4, [R1+0x3ec8] ;  /* 0x003ec80001047983 */ /* 0x000f280000300800 */
[----:B------:R0:W-:Y:S04]  /*a0b40*/  STL.64 [R1+0x1888], R22 ;  /* 0x0018881601007387 */ /* 0x0001e80000100a00 */
[----:B0-----:R-:W4:Y:S01]  /*a0b50*/  LDL.LU.64 R22, [R1+0x3ec0] ;  /* 0x003ec00001167983 */ /* 0x001f220000300a00 */
[----:B------:R-:W-:-:S02]  /*a0b60*/  F2FP.SATFINITE.E4M3.F32.PACK_AB_MERGE_C R21, R21, R0, RZ ;  /* 0x000000001515723e */ /* 0x000fc400048070ff */
[----:B---3--:R-:W-:Y:S02]  /*a0b70*/  SHF.R.S32.HI R0, RZ, 0x1f, R25 ;  /* 0x0000001fff007819 */ /* 0x008fe40000011419 */
[----:B--2---:R-:W-:Y:S02]  /*a0b80*/  F2FP.SATFINITE.E4M3.F32.PACK_AB_MERGE_C R2, R2, R18, RZ ;  /* 0x000000120202723e */ /* 0x004fe400048070ff */
[----:B------:R-:W-:Y:S02]  /*a0b90*/  IADD3 R18, P3, PT, R25, R9, RZ ;  /* 0x0000000919127210 */ /* 0x000fe40007f7e0ff */
[----:B----4-:R-:W-:-:S03]  /*a0ba0*/  F2FP.SATFINITE.E4M3.F32.PACK_AB_MERGE_C R23, R23, R19, RZ ;  /* 0x000000131717723e */ /* 0x010fc600048070ff */
        /* <DEDUP_REMOVED lines=8> */
[----:B0-----:R-:W2:Y:S01]  /*a0c30*/  LDL.LU.64 R18, [R1+0x3eb0] ;  /* 0x003eb00001127983 */ /* 0x001ea20000300a00 */
[C---:B------:R-:W-:Y:S02]  /*a0c40*/  IADD3 R6, P3, PT, R25.reuse, R13, RZ ;  /* 0x0000000d19067210 */ /* 0x040fe40007f7e0ff */
[----:B------:R-:W-:Y:S02]  /*a0c50*/  F2FP.SATFINITE.E4M3.F32.PACK_AB_MERGE_C R8, R8, R24, RZ ;  /* 0x000000180808723e */ /* 0x000fe400048070ff */
[----:B--2---:R-:W-:Y:S01]  /*a0c60*/  F2FP.SATFINITE.E4M3.F32.PACK_AB_MERGE_C R18, R18, R7, RZ ;  /* 0x000000071212723e */ /* 0x004fe200048070ff */
[----:B------:R-:W-:Y:S01]  /*a0c70*/  IMAD.X R7, R0, 0x1, R14, P3 ;  /* 0x0000000100077824 */ /* 0x000fe200018e060e */
[----:B------:R-:W-:Y:S01]  /*a0c80*/  IADD3 R24, P3, PT, R25, R15, RZ ;  /* 0x0000000f19187210 */ /* 0x000fe20007f7e0ff */
[----:B------:R-:W-:-:S03]  /*a0c90*/  IMAD.MOV.U32 R25, RZ, RZ, R0 ;  /* 0x000000ffff197224 */ /* 0x000fc600078e0000 */
[----:B------:R0:W-:Y:S01]  /*a0ca0*/  STL.64 [R1+0x17c8], R6 ;  /* 0x0017c80601007387 */ /* 0x0001e20000100a00 */
[----:B------:R-:W-:-:S03]  /*a0cb0*/  IMAD.X R25, R25, 0x1, R16, P3 ;  /* 0x0000000119197824 */ /* 0x000fc600018e0610 */
[----:B0-----:R-:W2:Y:S04]  /*a0cc0*/  LDL.LU.64 R6, [R1+0x3ea8] ;  /* 0x003ea80001067983 */ /* 0x001ea80000300a00 */
[----:B------:R-:W3:Y:S04]  /*a0cd0*/  LDL.LU R0, [R1+0x3ea0] ;  /* 0x003ea00001007983 */ /* 0x000ee80000300800 */
[----:B------:R0:W-:Y:S04]  /*a0ce0*/  STL.64 [R1+0x3e88], R14 ;  /* 0x003e880e01007387 */ /* 0x0001e80000100a00 */
[----:B0-----:R-:W4:Y:S04]  /*a0cf0*/  LDL.LU R14, [R1+0x5c8] ;  /* 0x0005c800010e7983 */ /* 0x001f280000300800 */
[----:B------:R-:W4:Y:S04]  /*a0d00*/  LDL.LU R15, [R1+0x5cc] ;  /* 0x0005cc00010f7983 */ /* 0x000f280000300800 */
[----:B------:R0:W-:Y:S04]  /*a0d10*/  STL.64 [R1+0x3e80], R12 ;  /* 0x003e800c01007387 */ /* 0x0001e80000100a00 */
[----:B0-----:R-:W3:Y:S04]  /*a0d20*/  LDL.LU R12, [R1+0x878] ;  /* 0x00087800010c7983 */ /* 0x001ee80000300800 */
[----:B------:R-:W4:Y:S04]  /*a0d30*/  LDL.LU R13, [R1+0x5c0] ;  /* 0x0005c000010d7983 */ /* 0x000f280000300800 */
[----:B------:R0:W-:Y:S04]  /*a0d40*/  STL.64 [R1+0x17c0], R24 ;  /* 0x0017c01801007387 */ /* 0x0001e80000100a00 */
[----:B0-----:R-:W4:Y:S04]  /*a0d50*/  LDL.LU.64 R24, [R1+0x3e98] ;  /* 0x003e980001187983 */ /* 0x001f280000300a00 */
[----:B------:R0:W-:Y:S04]  /*a0d60*/  STL [R1+0x3e94], R19 ;  /* 0x003e941301007387 */ /* 0x0001e80000100800 */
[----:B0-----:R-:W4:Y:S01]  /*a0d70*/  LDL.LU R19, [R1+0x870] ;  /* 0x0008700001137983 */ /* 0x001f220000300800 */
[----:B------:R-:W-:-:S03]  /*a0d80*/  LOP3.LUT R18, R18, 0xffff, RZ, 0xc0, !PT ;  /* 0x0000ffff12127812 */ /* 0x000fc600078ec0ff */
[----:B------:R0:W-:Y:S01]  /*a0d90*/  STL [R1+0x3e90], R16 ;  /* 0x003e901001007387 */ /* 0x0001e20000100800 */
[----:B------:R-:W-:Y:S02]  /*a0da0*/  LOP3.LUT R8, R8, 0xffff, RZ, 0xc0, !PT ;  /* 0x0000ffff08087812 */ /* 0x000fe400078ec0ff */
[----:B------:R-:W-:Y:S02]  /*a0db0*/  LOP3.LUT R2, R2, 0xffff, RZ, 0xc0, !PT ;  /* 0x0000ffff02027812 */ /* 0x000fe400078ec0ff */
[----:B------:R-:W-:Y:S02]  /*a0dc0*/  LOP3.LUT R3, R3, 0xffff, RZ, 0xc0, !PT ;  /* 0x0000ffff03037812 */ /* 0x000fe400078ec0ff */
[----:B0-----:R-:W-:Y:S02]  /*a0dd0*/  F2FP.SATFINITE.E4M3.F32.PACK_AB_MERGE_C R16, R26, R29, RZ ;  /* 0x0000001d1a10723e */ /* 0x001fe400048070ff */
[----:B--2---:R-:W-:Y:S02]  /*a0de0*/  LOP3.LUT R6, R6, 0xffff, RZ, 0xc0, !PT ;  /* 0x0000ffff06067812 */ /* 0x004fe400078ec0ff */
[----:B---3--:R-:W-:-:S02]  /*a0df0*/  F2FP.SATFINITE.E4M3.F32.PACK_AB_MERGE_C R5, R5, R12, RZ ;  /* 0x0000000c0505723e */ /* 0x008fc400048070ff */
[----:B----4-:R-:W-:Y:S02]  /*a0e00*/  F2FP.SATFINITE.E4M3.F32.PACK_AB_MERGE_C R17, R17, R13, RZ ;  /* 0x0000000d1111723e */ /* 0x010fe400048070ff */
[----:B------:R-:W-:Y:S02]  /*a0e10*/  LOP3.LUT R13, R23, 0xffff, RZ, 0xc0, !PT ;  /* 0x0000ffff170d7812 */ /* 0x000fe400078ec0ff */
[----:B------:R-:W-:-:S05]  /*a0e20*/  LOP3.LUT R12, R24, 0xffff, RZ, 0xc0, !PT ;  /* 0x0000ffff180c7812 */ /* 0x000fca00078ec0ff */
[----:B------:R0:W-:Y:S04]  /*a0e30*/  STL [R1+0xb8], R12 ;  /* 0x0000b80c01007387 */ /* 0x0001e80000100800 */
[----:B------:R-:W-:Y:S04]  /*a0e40*/  STL [R1+0xb0], R18 ;  /* 0x0000b01201007387 */ /* 0x000fe80000100800 */
[----:B------:R1:W-:Y:S01]  /*a0e50*/  STL [R1+0x98], R13 ;  /* 0x0000980d01007387 */ /* 0x0003e20000100800 */
[----:B0-----:R-:W-:Y:S02]  /*a0e60*/  PRMT R12, R12, 0x3340, R13 ;  /* 0x000033400c0c7816 */ /* 0x001fe4000000000d */
[----:B------:R-:W-:Y:S01]  /*a0e70*/  F2FP.SATFINITE.E4M3.F32.PACK_AB_MERGE_C R7, R7, R19, RZ ;  /* 0x000000130707723e */ /* 0x000fe200048070ff */
[----:B------:R0:W-:Y:S01]  /*a0e80*/  STL [R1+0x200], R6 ;  /* 0x0002000601007387 */ /* 0x0001e20000100800 */
[----:B------:R-:W-:-:S02]  /*a0e90*/  LOP3.LUT R19, R4, 0xffff, RZ, 0xc0, !PT ;  /* 0x0000ffff04137812 */ /* 0x000fc400078ec0ff */
[----:B-1----:R-:W-:Y:S01]  /*a0ea0*/  LOP3.LUT R13, R21, 0xffff, RZ, 0xc0, !PT ;  /* 0x0000ffff150d7812 */ /* 0x002fe200078ec0ff */
[----:B------:R1:W-:Y:S01]  /*a0eb0*/  STL [R1+0x20c], R8 ;  /* 0x00020c0801007387 */ /* 0x0003e20000100800 */
[----:B------:R-:W-:Y:S02]  /*a0ec0*/  PRMT R18, R18, 0x3340, R0 ;  /* 0x0000334012127816 */ /* 0x000fe40000000000 */
[----:B0-----:R-:W-:Y:S01]  /*a0ed0*/  PRMT R6, R6, 0x3340, R13 ;  /* 0x0000334006067816 */ /* 0x001fe2000000000d */
[----:B------:R0:W-:Y:S01]  /*a0ee0*/  STL [R1+0xbc], R13 ;  /* 0x0000bc0d01007387 */ /* 0x0001e20000100800 */
[----:B------:R-:W-:-:S03]  /*a0ef0*/  PRMT R12, R12, 0x5410, R18 ;  /* 0x000054100c0c7816 */ /* 0x000fc60000000012 */
[----:B------:R2:W-:Y:S01]  /*a0f00*/  STL [R1+0x220], R2 ;  /* 0x0002200201007387 */ /* 0x0005e20000100800 */
[----:B-1----:R-:W-:Y:S02]  /*a0f10*/  PRMT R8, R8, 0x3340, R0 ;  /* 0x0000334008087816 */ /* 0x002fe40000000000 */
[----:B------:R-:W-:Y:S01]  /*a0f20*/  LOP3.LUT R29, R5, 0xffff, RZ, 0xc0, !PT ;  /* 0x0000ffff051d7812 */ /* 0x000fe200078ec0ff */
[----:B------:R-:W3:Y:S01]  /*a0f30*/  LDL.LU R4, [R1+0xf00] ;  /* 0x000f000001047983 */ /* 0x000ee20000300800 */
[----:B------:R-:W-:Y:S02]  /*a0f40*/  LOP3.LUT R18, R7, 0xffff, RZ, 0xc0, !PT ;  /* 0x0000ffff07127812 */ /* 0x000fe400078ec0ff */
[----:B0-----:R-:W-:Y:S01]  /*a0f50*/  PRMT R13, R6, 0x5410, R8 ;  /* 0x00005410060d7816 */ /* 0x001fe20000000008 */
[----:B------:R0:W-:Y:S01]  /*a0f60*/  STL [R1+0x204], R19 ;  /* 0x0002041301007387 */ /* 0x0001e20000100800 */
[----:B--2---:R-:W-:-:S03]  /*a0f70*/  PRMT R2, R2, 0x3340, R19 ;  /* 0x0000334002027816 */ /* 0x004fc60000000013 */
[----:B------:R-:W3:Y:S04]  /*a0f80*/  LDL.LU R5, [R1+0xf04] ;  /* 0x000f040001057983 */ /* 0x000ee80000300800 */
[----:B------:R-:W2:Y:S01]  /*a0f90*/  LDL R6, [R1+0x78] ;  /* 0x0000780001067983 */ /* 0x000ea20000100800 */
[----:B0-----:R-:W-:-:S03]  /*a0fa0*/  LOP3.LUT R19, R22, 0xffff, RZ, 0xc0, !PT ;  /* 0x0000ffff16137812 */ /* 0x001fc600078ec0ff */
[----:B------:R0:W-:Y:S04]  /*a0fb0*/  STL [R1+0x94], R3 ;  /* 0x0000940301007387 */ /* 0x0001e80000100800 */
[----:B------:R-:W4:Y:S04]  /*a0fc0*/  LDL.LU R7, [R1+0xf08] ;  /* 0x000f080001077983 */ /* 0x000f280000300800 */
[----:B------:R-:W4:Y:S01]  /*a0fd0*/  LDL.LU R8, [R1+0xf0c] ;  /* 0x000f0c0001087983 */ /* 0x000f220000300800 */
[----:B0-----:R-:W-:-:S03]  /*a0fe0*/  PRMT R3, R3, 0x3340, R19 ;  /* 0x0000334003037816 */ /* 0x001fc60000000013 */
[----:B------:R0:W-:Y:S01]  /*a0ff0*/  STL [R1+0xb4], R18 ;  /* 0x0000b41201007387 */ /* 0x0001e20000100800 */
[----:B------:R-:W-:-:S03]  /*a1000*/  PRMT R21, R29, 0x3340, R0 ;  /* 0x000033401d157816 */ /* 0x000fc60000000000 */
[----:B------:R-:W-:Y:S01]  /*a1010*/  STL [R1+0x3e40], R29 ;  /* 0x003e401d01007387 */ /* 0x000fe20000100800 */
[----:B------:R-:W-:Y:S02]  /*a1020*/  LOP3.LUT R26, R17, 0xffff, RZ, 0xc0, !PT ;  /* 0x0000ffff111a7812 */ /* 0x000fe400078ec0ff */
[----:B0-----:R-:W-:Y:S01]  /*a1030*/  PRMT R18, R18, 0x3340, R0 ;  /* 0x0000334012127816 */ /* 0x001fe20000000000 */
[----:B------:R0:W-:Y:S03]  /*a1040*/  STL [R1+0x3e44], R0 ;  /* 0x003e440001007387 */ /* 0x0001e60000100800 */
[----:B------:R-:W-:Y:S01]  /*a1050*/  PRMT R3, R3, 0x5410, R18 ;  /* 0x0000541003037816 */ /* 0x000fe20000000012 */
[----:B------:R-:W-:Y:S01]  /*a1060*/  STL [R1+0x90], R19 ;  /* 0x0000901301007387 */ /* 0x000fe20000100800 */
[----:B0-----:R-:W-:-:S03]  /*a1070*/  LOP3.LUT R0, R16, 0xffff, RZ, 0xc0, !PT ;  /* 0x0000ffff10007812 */ /* 0x001fc600078ec0ff */
[----:B------:R-:W0:Y:S01]  /*a1080*/  LDS.128 R16, [R25] ;  /* 0x0000000019107984 */ /* 0x000e220000000c00 */
[----:B------:R-:W-:Y:S02]  /*a1090*/  F2FP.SATFINITE.E4M3.F32.PACK_AB_MERGE_C R15, R15, R14, RZ ;  /* 0x0000000e0f0f723e */ /* 0x000fe400048070ff */
[----:B------:R-:W-:Y:S02]  /*a10a0*/  F2FP.SATFINITE.E4M3.F32.PACK_AB_MERGE_C R14, R28, R27, RZ ;  /* 0x0000001b1c0e723e */ /* 0x000fe400048070ff */
[----:B------:R-:W-:Y:S02]  /*a10b0*/  LOP3.LUT R15, R15, 0xffff, RZ, 0xc0, !PT ;  /* 0x0000ffff0f0f7812 */ /* 0x000fe400078ec0ff */
[----:B------:R-:W-:-:S03]  /*a10c0*/  LOP3.LUT R14, R14, 0xffff, RZ, 0xc0, !PT ;  /* 0x0000ffff0e0e7812 */ /* 0x000fc600078ec0ff */
        /* <DEDUP_REMOVED lines=8> */
[----:B0-----:R-:W3:Y:S01]  /*a1150*/  LDL.LU R19, [R1+0x3e94] ;  /* 0x003e940001137983 */ /* 0x001ee20000300800 */
[----:B------:R-:W-:-:S02]  /*a1160*/  PRMT R2, R2, 0x5410, R21 ;  /* 0x0000541002027816 */ /* 0x000fc40000000015 */
[----:B------:R-:W-:Y:S01]  /*a1170*/  PRMT R13, R13, 0x4210, R15 ;  /* 0x000042100d0d7816 */ /* 0x000fe2000000000f */
[----:B------:R-:W4:Y:S01]  /*a1180*/  LDL.LU R16, [R1+0x3e90] ;  /* 0x003e900001107983 */ /* 0x000f220000300800 */
[----:B------:R-:W-:Y:S02]  /*a1190*/  PRMT R12, R12, 0x4210, R26 ;  /* 0x000042100c0c7816 */ /* 0x000fe4000000001a */
[----:B------:R-:W-:Y:S02]  /*a11a0*/  PRMT R14, R3, 0x4210, R14 ;  /* 0x00004210030e7816 */ /* 0x000fe4000000000e */
[----:B------:R-:W-:Y:S01]  /*a11b0*/  PRMT R15, R2, 0x4210, R0 ;  /* 0x00004210020f7816 */ /* 0x000fe20000000000 */
[----:B------:R-:W-:Y:S06]  /*a11c0*/  BAR.SYNC.DEFER_BLOCKING 0x0 ;  /* 0x0000000000007b1d */ /* 0x000fec0000010000 */
[----:B------:R-:W-:Y:S01]  /*a11d0*/  STL [R1+0x3df0], R25 ;  /* 0x003df01901007387 */ /* 0x000fe20000100800 */
[----:B--2---:R-:W-:-:S02]  /*a11e0*/  SHF.R.S32.HI R0, RZ, 0x1f, R6 ;  /* 0x0000001fff007819 */ /* 0x004fc40000011406 */
[----:B------:R-:W-:-:S05]  /*a11f0*/  IADD3 R2, P3, PT, R6, R9, RZ ;  /* 0x0000000906027210 */ /* 0x000fca0007f7e0ff */
[----:B------:R-:W-:Y:S01]  /*a1200*/  IMAD.X R3, R0, 0x1, R10, P3 ;  /* 0x0000000100037824 */ /* 0x000fe200018e060a */
[----:B---3--:R0:W-:Y:S04]  /*a1210*/  STSM.16.M88.4 [R19], R12 ;  /* 0x0000000c13007844 */ /* 0x0081e80000000200 */
[----:B0-----:R-:W2:Y:S04]  /*a1220*/  LDL.LU.64 R14, [R1+0x3e88] ;  /* 0x003e8800010e7983 */ /* 0x001ea80000300a00 */
[----:B------:R-:W3:Y:S04]  /*a1230*/  LDL.LU.64 R12, [R1+0x3e80] ;  /* 0x003e8000010c7983 */ /* 0x000ee80000300a00 */
[----:B------:R-:W-:Y:S04]  /*a1240*/  STL [R1+0x3e30], R19 ;  /* 0x003e301301007387 */ /* 0x000fe80000100800 */
[----:B------:R-:W-:Y:S04]  /*a1250*/  STL [R1+0x3e1c], R26 ;  /* 0x003e1c1a01007387 */ /* 0x000fe80000100800 */
[----:B------:R-:W-:Y:S04]  /*a1260*/  STL [R1+0x8], R0 ;  /* 0x0000080001007387 */ /* 0x000fe80000100800 */
[----:B------:R-:W2:Y:S04]  /*a1270*/  LDL.LU R28, [R1+0xe10] ;  /* 0x000e1000011c7983 */ /* 0x000ea80000300800 */
[----:B------:R0:W-:Y:S04]  /*a1280*/  STL.64 [R1+0x1628], R2 ;  /* 0x0016280201007387 */ /* 0x0001e80000100a00 */
[----:B------:R-:W2:Y:S04]  /*a1290*/  LDL.LU R6, [R1+0xe14] ;  /* 0x000e140001067983 */ /* 0x000ea80000300800 */
[----:B0-----:R-:W2:Y:S04]  /*a12a0*/  LDL.LU R2, [R1+0xe18] ;  /* 0x000e180001027983 */ /* 0x001ea80000300800 */
[----:B------:R-:W2:Y:S04]  /*a12b0*/  LDL.LU R3, [R1+0xe1c] ;  /* 0x000e1c0001037983 */ /* 0x000ea80000300800 */
[----:B------:R-:W2:Y:S04]  /*a12c0*/  LDL.LU R26, [R1+0xb44] ;  /* 0x000b4400011a7983 */ /* 0x000ea80000300800 */
[----:B------:R-:W2:Y:S04]  /*a12d0*/  LDL.LU R24, [R1+0xb4c] ;  /* 0x000b4c0001187983 */ /* 0x000ea80000300800 */
[----:B------:R-:W2:Y:S01]  /*a12e0*/  LDL.LU R25, [R1+0xa54] ;  /* 0x000a540001197983 */ /* 0x000ea20000300800 */
[----:B------:R-:W-:-:S02]  /*a12f0*/  F2FP.SATFINITE.E4M3.F32.PACK_AB_MERGE_C R4, R5, R4, RZ ;  /* 0x000000040504723e */ /* 0x000fc400048070ff */
[----:B----4-:R-:W-:Y:S01]  /*a1300*/  F2FP.SATFINITE.E4M3.F32.PACK_AB_MERGE_C R5, R8, R7, RZ ;  /* 0x000000070805723e */ /* 0x010fe200048070ff */
[----:B--2---:R0:W-:Y:S04]  /*a1310*/  STL.64 [R1+0x3e70], R24 ;  /* 0x003e701801007387 */ /* 0x0041e80000100a00 */
[----:B0-----:R-:W2:Y:S04]  /*a1320*/  LDL.LU R24, [R1+0xb40] ;  /* 0x000b400001187983 */ /* 0x001ea80000300800 */
[----:B------:R-:W4:Y:S04]  /*a1330*/  LDL.LU R25, [R1+0x78] ;  /* 0x0000780001197983 */ /* 0x000f280000300800 */
[----:B------:R-:W2:Y:S04]  /*a1340*/  LDL.LU R8, [R1+0xa5c] ;  /* 0x000a5c0001087983 */ /* 0x000ea80000300800 */
[----:B--2---:R-:W-:Y:S04]  /*a1350*/  STL.64 [R1+0x3e78], R8 ;  /* 0x003e780801007387 */ /* 0x004fe80000100a00 */
[----:B------:R-:W2:Y:S04]  /*a1360*/  LDL.LU R27, [R1+0x784] ;  /* 0x00078400011b7983 */ /* 0x000ea80000300800 */
[----:B------:R-:W2:Y:S04]  /*a1370*/  LDL.LU R7, [R1+0x78c] ;  /* 0x00078c0001077983 */ /* 0x000ea80000300800 */
[----:B------:R-:W2:Y:S04]  /*a1380*/  LDL.LU R22, [R1+0x694] ;  /* 0x0006940001167983 */ /* 0x000ea80000300800 */
[----:B------:R-:W2:Y:S04]  /*a1390*/  LDL.LU R23, [R1+0x69c] ;  /* 0x00069c0001177983 */ /* 0x000ea80000300800 */
[----:B--2---:R0:W-:Y:S04]  /*a13a0*/  STL.64 [R1+0x3e60], R22 ;  /* 0x003e601601007387 */ /* 0x0041e80000100a00 */
[----:B0-----:R-:W2:Y:S04]  /*a13b0*/  LDL.LU R22, [R1+0x780] ;  /* 0x0007800001167983 */ /* 0x001ea80000300800 */
[----:B------:R-:W2:Y:S04]  /*a13c0*/  LDL.LU R23, [R1+0x788] ;  /* 0x0007880001177983 */ /* 0x000ea80000300800 */
[----:B--2---:R0:W-:Y:S04]  /*a13d0*/  STL.64 [R1+0x3e68], R22 ;  /* 0x003e681601007387 */ /* 0x0041e80000100a00 */
[----:B0-----:R-:W2:Y:S04]  /*a13e0*/  LDL.LU R22, [R1+0xa50] ;  /* 0x000a500001167983 */ /* 0x001ea80000300800 */
[----:B------:R-:W2:Y:S04]  /*a13f0*/  LDL.LU R23, [R1+0xa58] ;  /* 0x000a580001177983 */ /* 0x000ea80000300800 */
[----:B------:R0:W-:Y:S04]  /*a1400*/  STL.64 [R1+0x3e48], R4 ;  /* 0x003e480401007387 */ /* 0x0001e80000100a00 */
[----:B0-----:R-:W2:Y:S04]  /*a1410*/  LDL.LU R4, [R1+0x698] ;  /* 0x0006980001047983 */ /* 0x001ea80000300800 */
[----:B------:R-:W2:Y:S04]  /*a1420*/  LDL.LU R5, [R1+0x74] ;  /* 0x0000740001057983 */ /* 0x000ea80000300800 */
[----:B------:R-:W2:Y:S04]  /*a1430*/  LDL.LU R0, [R1+0x3f0] ;  /* 0x0003f00001007983 */ /* 0x000ea80000300800 */
[----:B------:R-:W2:Y:S01]  /*a1440*/  LDL.LU R21, [R1+0x3f4] ;  /* 0x0003f40001157983 */ /* 0x000ea20000300800 */
[----:B------:R-:W-:-:S03]  /*a1450*/  F2FP.SATFINITE.E4M3.F32.PACK_AB_MERGE_C R6, R6, R28, RZ ;  /* 0x0000001c0606723e */ /* 0x000fc600048070ff */
[----:B--2---:R0:W-:Y:S04]  /*a1460*/  STL.64 [R1+0x3e58], R20 ;  /* 0x003e581401007387 */ /* 0x0041e80000100a00 */
[----:B0-----:R-:W2:Y:S04]  /*a1470*/  LDL.LU R20, [R1+0xb48] ;  /* 0x000b480001147983 */ /* 0x001ea80000300800 */
[----:B------:R-:W2:Y:S04]  /*a1480*/  LDL.LU R21, [R1+0x690] ;  /* 0x0006900001157983 */ /* 0x000ea80000300800 */
[----:B------:R-:W2:Y:S04]  /*a1490*/  LDL.LU R29, [R1+0x3f8] ;  /* 0x0003f800011d7983 */ /* 0x000ea80000300800 */
[----:B------:R-:W2:Y:S04]  /*a14a0*/  LDL.LU R18, [R1+0x3fc] ;  /* 0x0003fc0001127983 */ /* 0x000ea80000300800 */
[----:B------:R-:W2:Y:S04]  /*a14b0*/  LDL.LU R19, [R1+0x1080] ;  /* 0x0010800001137983 */ /* 0x000ea80000300800 */
[----:B------:R-:W2:Y:S04]  /*a14c0*/  LDL.LU R17, [R1+0x1084] ;  /* 0x0010840001117983 */ /* 0x000ea80000300800 */
[----:B------:R0:W-:Y:S04]  /*a14d0*/  STL [R1+0x3e50], R6 ;  /* 0x003e500601007387 */ /* 0x0001e80000100800 */
[----:B0-----:R-:W3:Y:S01]  /*a14e0*/  LDL.LU R6, [R1+0x8] ;  /* 0x0000080001067983 */ /* 0x001ee20000300800 */
[----:B----4-:R-:W-:-:S02]  /*a14f0*/  IADD3 R8, P3, PT, R25, R11, RZ ;  /* 0x0000000b19087210 */ /* 0x010fc40007f7e0ff */
[----:B------:R-:W-:Y:S01]  /*a1500*/  F2FP.SATFINITE.E4M3.F32.PACK_AB_MERGE_C R3, R3, R2, RZ ;  /* 0x000000020303723e */ /* 0x000fe200048070ff */
[----:B------:R-:W4:Y:S04]  /*a1510*/  LDL.LU R28, [R1+0x1088] ;  /* 0x00108800011c7983 */ /* 0x000f280000300800 */
[----:B------:R-:W4:Y:S01]  /*a1520*/  LDL.LU R2, [R1+0x108c] ;  /* 0x00108c0001027983 */ /* 0x000f220000300800 */
[----:B------:R-:W-:Y:S01]  /*a1530*/  F2FP.SATFINITE.E4M3.F32.PACK_AB_MERGE_C R26, R26, R24, RZ ;  /* 0x000000181a1a723e */ /* 0x000fe200048070ff */
[----:B---3--:R-:W-:-:S05]  /*a1540*/  IMAD.X R9, R6, 0x1, R12, P3 ;  /* 0x0000000106097824 */ /* 0x008fca00018e060c */
[----:B------:R0:W-:Y:S02]  /*a1550*/  STL.64 [R1+0x1600], R8 ;  /* 0x0016000801007387 */ /* 0x0001e40000100a00 */
[----:B0-----:R-:W-:-:S05]  /*a1560*/  IADD3 R8, P3, PT, R25, R13, RZ ;  /* 0x0000000d19087210 */ /* 0x001fca0007f7e0ff */
[----:B------:R-:W-:Y:S01]  /*a1570*/  IMAD.X R9, R6, 0x1, R14, P3 ;  /* 0x0000000106097824 */ /* 0x000fe200018e060e */
[----:B------:R-:W-:-:S05]  /*a1580*/  IADD3 R24, P3, PT, R25, R15, RZ ;  /* 0x0000000f19187210 */ /* 0x000fca0007f7e0ff */
[----:B------:R-:W-:Y:S01]  /*a1590*/  IMAD.X R25, R6, 0x1, R16, P3 ;  /* 0x0000000106197824 */ /* 0x000fe200018e0610 */
[----:B------:R0:W-:Y:S04]  /*a15a0*/  STL.64 [R1+0x15d8], R8 ;  /* 0x0015d80801007387 */ /* 0x0001e80000100a00 */
[----:B0-----:R-:W3:Y:S04]  /*a15b0*/  LDL.LU.64 R8, [R1+0x3e78] ;  /* 0x003e780001087983 */ /* 0x001ee80000300a00 */
[----:B------:R0:W-:Y:S04]  /*a15c0*/  STL.64 [R1+0x15d0], R24 ;  /* 0x0015d01801007387 */ /* 0x0001e80000100a00 */
[----:B0-----:R-:W2:Y:S01]  /*a15d0*/  LDL.LU.64 R24, [R1+0x3e70] ;  /* 0x003e700001187983 */ /* 0x001ea20000300a00 */
[----:B------:R-:W-:-:S02]  /*a15e0*/  SHF.R.S32.HI R6, RZ, 0x1f, R5 ;  /* 0x0000001fff067819 */ /* 0x000fc40000011405 */
[----:B---3--:R-:W-:Y:S02]  /*a15f0*/  F2FP.SATFINITE.E4M3.F32.PACK_AB_MERGE_C R8, R8, R23, RZ ;  /* 0x000000170808723e */ /* 0x008fe400048070ff */
[----:B--2---:R-:W-:Y:S02]  /*a1600*/  F2FP.SATFINITE.E4M3.F32.PACK_AB_MERGE_C R25, R25, R22, RZ ;  /* 0x000000161919723e */ /* 0x004fe400048070ff */
        /* <DEDUP_REMOVED lines=10> */
[----:B------:R-:W-:Y:S02]  /*a16b0*/  F2FP.SATFINITE.E4M3.F32.PACK_AB_MERGE_C R24, R24, R20, RZ ;  /* 0x000000141818723e */ /* 0x000fe400048070ff */
[----:B------:R-:W-:Y:S02]  /*a16c0*/  IADD3 R20, P3, PT, R5, R13, RZ ;  /* 0x0000000d05147210 */ /* 0x000fe40007f7e0ff */
[----:B--2---:R-:W-:-:S03]  /*a16d0*/  F2FP.SATFINITE.E4M3.F32.PACK_AB_MERGE_C R22, R22, R21, RZ ;  /* 0x000000151616723e */ /* 0x004fc600048070ff */
[----:B------:R-:W-:-:S05]  /*a16e0*/  IMAD.X R21, R6, 0x1, R14, P3 ;  /* 0x0000000106157824 */ /* 0x000fca00018e060e */
[----:B------:R0:W-:Y:S04]  /*a16f0*/  STL.64 [R1+0x1588], R20 ;  /* 0x0015881401007387 */ /* 0x0001e80000100a00 */
[----:B0-----:R-:W2:Y:S01]  /*a1700*/  LDL.LU.64 R20, [R1+0x3e58] ;  /* 0x003e580001147983 */ /* 0x001ea20000300a00 */
[----:B------:R-:W-:Y:S02]  /*a1710*/  F2FP.SATFINITE.E4M3.F32.PACK_AB_MERGE_C R23, R23, R4, RZ ;  /* 0x000000041717723e */ /* 0x000fe400048070ff */
[----:B------:R-:W-:-:S05]  /*a1720*/  IADD3 R4, P3, PT, R5, R15, RZ ;  /* 0x0000000f05047210 */ /* 0x000fca0007f7e0ff */
[----:B------:R-:W-:Y:S01]  /*a1730*/  IMAD.X R5, R6, 0x1, R16, P3 ;  /* 0x0000000106057824 */ /* 0x000fe200018e0610 */
[----:B------:R-:W-:Y:S01]  /*a1740*/  F2FP.SATFINITE.E4M3.F32.PACK_AB_MERGE_C R17, R17, R19, RZ ;  /* 0x000000131111723e */ /* 0x000fe200048070ff */
[----:B------:R-:W3:Y:S01]  /*a1750*/  LDL.LU R6, [R1+0x3e50] ;  /* 0x003e500001067983 */ /* 0x000ee20000300800 */
[----:B------:R-:W-:-:S03]  /*a1760*/  F2FP.SATFINITE.E4M3.F32.PACK_AB_MERGE_C R18, R18, R29, RZ ;  /* 0x0000001d1212723e */ /* 0x000fc600048070ff */
[----:B------:R0:W-:Y:S04]  /*a1770*/  STL.64 [R1+0x1580], R4 ;  /* 0x0015800401007387 */ /* 0x0001e80000100a00 */
[----:B0-----:R-:W3:Y:S01]  /*a1780*/  LDL.LU.64 R4, [R1+0x3e48] ;  /* 0x003e480001047983 */ /* 0x001ee20000300a00 */
[----:B--2---:R-:W-:-:S03]  /*a1790*/  F2FP.SATFINITE.E4M3.F32.PACK_AB_MERGE_C R21, R21, R0, RZ ;  /* 0x000000001515723e */ /* 0x004fc600048070ff */
[----:B------:R-:W2:Y:S04]  /*a17a0*/  LDL.LU R0, [R1+0x3e44] ;  /* 0x003e440001007983 */ /* 0x000ea80000300800 */
[----:B------:R-:W2:Y:S04]  /*a17b0*/  LDL.LU R29, [R1+0x3e40] ;  /* 0x003e4000011d7983 */ /* 0x000ea80000300800 */
[----:B------:R0:W-:Y:S04]  /*a17c0*/  STL.64 [R1+0x3e38], R16 ;  /* 0x003e381001007387 */ /* 0x0001e80000100a00 */
[----:B0-----:R-:W2:Y:S01]  /*a17d0*/  LDL R17, [R1+0x70] ;  /* 0x0000700001117983 */ /* 0x001ea20000100800 */
[----:B----4-:R-:W-:-:S03]  /*a17e0*/  F2FP.SATFINITE.E4M3.F32.PACK_AB_MERGE_C R2, R2, R28, RZ ;  /* 0x0000001c0202723e */ /* 0x010fc600048070ff */
[----:B------:R0:W-:Y:S01]  /*a17f0*/  STL [R1+0x3e18], R9 ;  /* 0x003e180901007387 */ /* 0x0001e20000100800 */
[----:B---3--:R-:W-:Y:S02]  /*a1800*/  LOP3.LUT R4, R4, 0xffff, RZ, 0xc0, !PT ;  /* 0x0000ffff04047812 */ /* 0x008fe400078ec0ff */
[----:B------:R-:W-:Y:S01]  /*a1810*/  LOP3.LUT R28, R27, 0xffff, RZ, 0xc0, !PT ;  /* 0x0000ffff1b1c7812 */ /* 0x000fe200078ec0ff */
[----:B------:R1:W-:Y:S01]  /*a1820*/  STL [R1+0x3e20], R10 ;  /* 0x003e200a01007387 */ /* 0x0003e20000100800 */
[----:B------:R-:W-:Y:S02]  /*a1830*/  LOP3.LUT R5, R5, 0xffff, RZ, 0xc0, !PT ;  /* 0x0000ffff05057812 */ /* 0x000fe400078ec0ff */
[----:B------:R-:W-:Y:S02]  /*a1840*/  LOP3.LUT R24, R24, 0xffff, RZ, 0xc0, !PT ;  /* 0x0000ffff18187812 */ /* 0x000fe400078ec0ff */
[----:B--2---:R-:W-:Y:S02]  /*a1850*/  SHF.R.S32.HI R19, RZ, 0x1f, R17 ;  /* 0x0000001fff137819 */ /* 0x004fe40000011411 */
[----:B------:R-:W-:-:S02]  /*a1860*/  IADD3 R16, P3, PT, R17, R9, RZ ;  /* 0x0000000911107210 */ /* 0x000fc40007f7e0ff */
[----:B0-----:R-:W-:-:S03]  /*a1870*/  LOP3.LUT R9, R26, 0xffff, RZ, 0xc0, !PT ;  /* 0x0000ffff1a097812 */ /* 0x001fc600078ec0ff */
[----:B------:R-:W-:Y:S01]  /*a1880*/  IMAD.X R17, R19, 0x1, R10, P3 ;  /* 0x0000000113117824 */ /* 0x000fe200018e060a */
[----:B-1----:R-:W-:-:S04]  /*a1890*/  PRMT R10, R28, 0x3340, R0 ;  /* 0x000033401c0a7816 */ /* 0x002fc80000000000 */
[----:B------:R-:W-:Y:S04]  /*a18a0*/  STL.64 [R1+0x1578], R16 ;  /* 0x0015781001007387 */ /* 0x000fe80000100a00 */
[----:B------:R0:W-:Y:S04]  /*a18b0*/  STL [R1+0x44], R9 ;  /* 0x0000440901007387 */ /* 0x0001e80000100800 */
[----:B------:R-:W-:Y:S01]  /*a18c0*/  STL.64 [R1+0x3de8], R28 ;  /* 0x003de81c01007387 */ /* 0x000fe20000100a00 */
[----:B0-----:R-:W-:-:S03]  /*a18d0*/  PRMT R9, R4, 0x3340, R9 ;  /* 0x0000334004097816 */ /* 0x001fc60000000009 */
[----:B------:R0:W-:Y:S01]  /*a18e0*/  STL.64 [R1+0x3e28], R4 ;  /* 0x003e280401007387 */ /* 0x0001e20000100a00 */
[----:B------:R-:W-:Y:S02]  /*a18f0*/  PRMT R10, R9, 0x5410, R10 ;  /* 0x00005410090a7816 */ /* 0x000fe4000000000a */
[----:B------:R-:W-:Y:S02]  /*a1900*/  PRMT R9, R5, 0x3340, R24 ;  /* 0x0000334005097816 */ /* 0x000fe40000000018 */
[----:B0-----:R-:W2:Y:S01]  /*a1910*/  LDL.LU R5, [R1+0x70] ;  /* 0x0000700001057983 */ /* 0x001ea20000300800 */
[----:B------:R-:W-:Y:S02]  /*a1920*/  LOP3.LUT R7, R7, 0xffff, RZ, 0xc0, !PT ;  /* 0x0000ffff07077812 */ /* 0x000fe400078ec0ff */
[----:B------:R-:W-:Y:S02]  /*a1930*/  LOP3.LUT R6, R6, 0xffff, RZ, 0xc0, !PT ;  /* 0x0000ffff06067812 */ /* 0x000fe400078ec0ff */
[----:B------:R-:W-:-:S02]  /*a1940*/  PRMT R16, R7, 0x3340, R0 ;  /* 0x0000334007107816 */ /* 0x000fc40000000000 */
[----:B------:R-:W-:Y:S02]  /*a1950*/  LOP3.LUT R22, R22, 0xffff, RZ, 0xc0, !PT ;  /* 0x0000ffff16167812 */ /* 0x000fe400078ec0ff */
[----:B------:R-:W-:Y:S02]  /*a1960*/  LOP3.LUT R27, R25, 0xffff, RZ, 0xc0, !PT ;  /* 0x0000ffff191b7812 */ /* 0x000fe400078ec0ff */
[----:B------:R-:W-:Y:S02]  /*a1970*/  PRMT R26, R9, 0x5410, R16 ;  /* 0x00005410091a7816 */ /* 0x000fe40000000010 */
[----:B------:R-:W-:Y:S02]  /*a1980*/  PRMT R9, R22, 0x3340, R0 ;  /* 0x0000334016097816 */ /* 0x000fe40000000000 */
[----:B------:R-:W-:Y:S02]  /*a1990*/  PRMT R4, R6, 0x3340, R27 ;  /* 0x0000334006047816 */ /* 0x000fe4000000001b */
[----:B------:R-:W-:-:S02]  /*a19a0*/  LOP3.LUT R3, R3, 0xffff, RZ, 0xc0, !PT ;  /* 0x0000ffff03037812 */ /* 0x000fc400078ec0ff */
[----:B------:R-:W-:Y:S02]  /*a19b0*/  LOP3.LUT R23, R23, 0xffff, RZ, 0xc0, !PT ;  /* 0x0000ffff17177812 */ /* 0x000fe400078ec0ff */
[----:B------:R-:W-:Y:S02]  /*a19c0*/  LOP3.LUT R8, R8, 0xffff, RZ, 0xc0, !PT ;  /* 0x0000ffff08087812 */ /* 0x000fe400078ec0ff */
[----:B------:R-:W-:Y:S02]  /*a19d0*/  PRMT R9, R4, 0x5410, R9 ;  /* 0x0000541004097816 */ /* 0x000fe40000000009 */
[----:B------:R-:W-:Y:S02]  /*a19e0*/  PRMT R16, R23, 0x3340, R0 ;  /* 0x0000334017107816 */ /* 0x000fe40000000000 */
[----:B------:R-:W-:-:S04]  /*a19f0*/  PRMT R4, R3, 0x3340, R8 ;  /* 0x0000334003047816 */ /* 0x000fc80000000008 */
[----:B------:R-:W-:Y:S01]  /*a1a00*/  PRMT R28, R4, 0x5410, R16 ;  /* 0x00005410041c7816 */ /* 0x000fe20000000010 */
[----:B------:R-:W-:Y:S04]  /*a1a10*/  STL [R1+0x3db0], R22 ;  /* 0x003db01601007387 */ /* 0x000fe80000100800 */
[----:B------:R-:W3:Y:S04]  /*a1a20*/  LDL.LU R29, [R1+0x7c] ;  /* 0x00007c00011d7983 */ /* 0x000ee80000300800 */
[----:B------:R-:W4:Y:S01]  /*a1a30*/  LDL.LU R25, [R1+0xb8] ;  /* 0x0000b80001197983 */ /* 0x000f220000300800 */
[----:B--2---:R-:W-:-:S05]  /*a1a40*/  IADD3 R16, P3, PT, R5, R11, RZ ;  /* 0x0000000b05107210 */ /* 0x004fca0007f7e0ff */
[----:B------:R-:W-:-:S05]  /*a1a50*/  IMAD.X R17, R19, 0x1, R12, P3 ;  /* 0x0000000113117824 */ /* 0x000fca00018e060c */
[----:B------:R0:W-:Y:S02]  /*a1a60*/  STL.64 [R1+0x1560], R16 ;  /* 0x0015601001007387 */ /* 0x0001e40000100a00 */
[----:B0-----:R-:W-:-:S05]  /*a1a70*/  IADD3 R16, P3, PT, R5, R13, RZ ;  /* 0x0000000d05107210 */ /* 0x001fca0007f7e0ff */
[----:B------:R-:W-:-:S05]  /*a1a80*/  IMAD.X R17, R19, 0x1, R14, P3 ;  /* 0x0000000113117824 */ /* 0x000fca00018e060e */
[----:B------:R0:W-:Y:S04]  /*a1a90*/  STL.64 [R1+0x1570], R16 ;  /* 0x0015701001007387 */ /* 0x0001e80000100a00 */
[----:B0-----:R-:W2:Y:S01]  /*a1aa0*/  LDL.LU.64 R16, [R1+0x3e38] ;  /* 0x003e380001107983 */ /* 0x001ea20000300a00 */
[----:B------:R-:W-:-:S03]  /*a1ab0*/  IADD3 R4, P3, PT, R5, R15, RZ ;  /* 0x0000000f05047210 */ /* 0x000fc60007f7e0ff */
[----:B------:R-:W-:Y:S02]  /*a1ac0*/  STL.64 [R1+0x3e00], R14 ;  /* 0x003e000e01007387 */ /* 0x000fe40000100a00 */
[----:B--2---:R-:W-:Y:S02]  /*a1ad0*/  IMAD.X R5, R19, 0x1, R16, P3 ;  /* 0x0000000113057824 */ /* 0x004fe400018e0610 */
[----:B------:R-:W2:Y:S04]  /*a1ae0*/  LDL.LU R19, [R1+0x3e30] ;  /* 0x003e300001137983 */ /* 0x000ea80000300800 */
[----:B------:R0:W-:Y:S04]  /*a1af0*/  STL.64 [R1+0x1568], R4 ;  /* 0x0015680401007387 */ /* 0x0001e80000100a00 */
[----:B0-----:R-:W2:Y:S04]  /*a1b00*/  LDL.LU.64 R4, [R1+0x3e28] ;  /* 0x003e280001047983 */ /* 0x001ea80000300a00 */
[----:B------:R-:W2:Y:S04]  /*a1b10*/  LDL.LU R22, [R1+0x200] ;  /* 0x0002000001167983 */ /* 0x000ea80000300800 */
[----:B------:R-:W2:Y:S04]  /*a1b20*/  LDL.LU R14, [R1+0x94] ;  /* 0x00009400010e7983 */ /* 0x000ea80000300800 */
[----:B------:R-:W2:Y:S01]  /*a1b30*/  LDL.LU R15, [R1+0x90] ;  /* 0x00009000010f7983 */ /* 0x000ea20000300800 */
[----:B------:R-:W-:-:S02]  /*a1b40*/  LOP3.LUT R21, R21, 0xffff, RZ, 0xc0, !PT ;  /* 0x0000ffff15157812 */ /* 0x000fc400078ec0ff */
[----:B------:R-:W-:Y:S02]  /*a1b50*/  LOP3.LUT R18, R18, 0xffff, RZ, 0xc0, !PT ;  /* 0x0000ffff12127812 */ /* 0x000fe400078ec0ff */
[----:B------:R-:W-:Y:S02]  /*a1b60*/  LOP3.LUT R17, R17, 0xffff, RZ, 0xc0, !PT ;  /* 0x0000ffff11117812 */ /* 0x000fe400078ec0ff */
[----:B------:R-:W-:Y:S01]  /*a1b70*/  LOP3.LUT R2, R2, 0xffff, RZ, 0xc0, !PT ;  /* 0x0000ffff02027812 */ /* 0x000fe200078ec0ff */
[----:B--2---:R-:W-:Y:S04]  /*a1b80*/  STL.64 [R1+0x3e10], R14 ;  /* 0x003e100e01007387 */ /* 0x004fe80000100a00 */
[----:B------:R0:W-:Y:S02]  /*a1b90*/  STL.64 [R1+0x3e08], R12 ;  /* 0x003e080c01007387 */ /* 0x0001e40000100a00 */
[----:B0-----:R-:W-:-:S02]  /*a1ba0*/  PRMT R12, R10, 0x4210, R21 ;  /* 0x000042100a0c7816 */ /* 0x001fc40000000015 */
[----:B------:R-:W2:Y:S01]  /*a1bb0*/  LDL.LU R10, [R1+0x3e20] ;  /* 0x003e2000010a7983 */ /* 0x000ea20000300800 */
[----:B------:R-:W-:-:S03]  /*a1bc0*/  PRMT R13, R26, 0x4210, R18 ;  /* 0x000042101a0d7816 */ /* 0x000fc60000000012 */
[----:B------:R-:W2:Y:S01]  /*a1bd0*/  LDL.LU R26, [R1+0x3e1c] ;  /* 0x003e1c00011a7983 */ /* 0x000ea20000300800 */
[----:B------:R-:W-:Y:S02]  /*a1be0*/  PRMT R14, R9, 0x4210, R17 ;  /* 0x00004210090e7816 */ /* 0x000fe40000000011 */
[----:B------:R-:W-:Y:S01]  /*a1bf0*/  PRMT R15, R28, 0x4210, R2 ;  /* 0x000042101c0f7816 */ /* 0x000fe20000000002 */
[----:B------:R-:W3:Y:S04]  /*a1c00*/  LDL.LU R9, [R1+0x3e18] ;  /* 0x003e180001097983 */ /* 0x000ee80000300800 */
[----:B------:R0:W-:Y:S04]  /*a1c10*/  STSM.16.M88.4 [R19+0x200], R12 ;  /* 0x0002000c13007844 */ /* 0x0001e80000000200 */
[----:B0-----:R-:W3:Y:S04]  /*a1c20*/  LDL.LU.64 R14, [R1+0x3e10] ;  /* 0x003e1000010e7983 */ /* 0x001ee80000300a00 */
[----:B------:R-:W3:Y:S04]  /*a1c30*/  LDL.LU.64 R12, [R1+0x3e08] ;  /* 0x003e0800010c7983 */ /* 0x000ee80000300a00 */
[----:B------:R-:W3:Y:S04]  /*a1c40*/  LDL.LU R28, [R1+0x20c] ;  /* 0x00020c00011c7983 */ /* 0x000ee80000300800 */
[----:B------:R0:W-:Y:S04]  /*a1c50*/  STL.64 [R1+0x3df8], R16 ;  /* 0x003df81001007387 */ /* 0x0001e80000100a00 */
[----:B0-----:R-:W3:Y:S04]  /*a1c60*/  LDL.LU R16, [R1+0xbc] ;  /* 0x0000bc0001107983 */ /* 0x001ee80000300800 */
[----:B------:R-:W3:Y:S01]  /*a1c70*/  LDL.LU R17, [R1+0xb4] ;  /* 0x0000b40001117983 */ /* 0x000ee20000300800 */
[----:B----4-:R-:W-:Y:S01]  /*a1c80*/  SHF.R.U32.HI R25, RZ, 0x8, R25 ;  /* 0x00000008ff197819 */ /* 0x010fe20000011619 */
[----:B------:R-:W-:Y:S06]  /*a1c90*/  BAR.SYNC.DEFER_BLOCKING 0x0 ;  /* 0x0000000000007b1d */ /* 0x000fec0000010000 */
[----:B--2---:R0:W-:Y:S04]  /*a1ca0*/  STL.64 [R1+0x3de0], R26 ;  /* 0x003de01a01007387 */ /* 0x0041e80000100a00 */
[----:B0-----:R-:W2:Y:S04]  /*a1cb0*/  LDL.LU R26, [R1+0x98] ;  /* 0x00009800011a7983 */ /* 0x001ea80000300800 */
[----:B------:R-:W4:Y:S04]  /*a1cc0*/  LDL.LU R27, [R1+0xb0] ;  /* 0x0000b000011b7983 */ /* 0x000f280000300800 */
[----:B------:R0:W-:Y:S04]  /*a1cd0*/  STL.64 [R1+0x3dd8], R2 ;  /* 0x003dd80201007387 */ /* 0x0001e80000100a00 */
[----:B------:R1:W-:Y:S04]  /*a1ce0*/  STL.64 [R1+0x3dc0], R6 ;  /* 0x003dc00601007387 */ /* 0x0003e80000100a00 */
[----:B------:R3:W-:Y:S01]  /*a1cf0*/  STL.64 [R1+0x3db8], R4 ;  /* 0x003db80401007387 */ /* 0x0007e20000100a00 */
[----:B0-----:R-:W-:-:S02]  /*a1d00*/  LOP3.LUT R3, R25, 0xffff, RZ, 0xc0, !PT ;  /* 0x0000ffff19037812 */ /* 0x001fc400078ec0ff */
[----:B---3--:R-:W-:Y:S01]  /*a1d10*/  SHF.R.S32.HI R25, RZ, 0x1f, R29 ;  /* 0x0000001fff197819 */ /* 0x008fe2000001141d */
[----:B-1----:R-:W3:Y:S01]  /*a1d20*/  LDL.LU R7, [R1+0x220] ;  /* 0x0002200001077983 */ /* 0x002ee20000300800 */
[----:B------:R-:W-:Y:S02]  /*a1d30*/  SHF.R.U32.HI R5, RZ, 0x8, R15 ;  /* 0x00000008ff057819 */ /* 0x000fe4000001160f */
[----:B----4-:R-:W-:Y:S02]  /*a1d40*/  SHF.R.U32.HI R2, RZ, 0x8, R27 ;  /* 0x00000008ff027819 */ /* 0x010fe4000001161b */
[----:B--2---:R-:W-:Y:S01]  /*a1d50*/  SHF.R.U32.HI R4, RZ, 0x8, R26 ;  /* 0x00000008ff047819 */ /* 0x004fe2000001161a */
[----:B------:R-:W2:Y:S01]  /*a1d60*/  LDL.LU R27, [R1+0x204] ;  /* 0x00020400011b7983 */ /* 0x000ea20000300800 */
[----:B------:R-:W-:Y:S02]  /*a1d70*/  LOP3.LUT R2, R2, 0xffff, RZ, 0xc0, !PT ;  /* 0x0000ffff02027812 */ /* 0x000fe400078ec0ff */
[----:B------:R-:W-:-:S02]  /*a1d80*/  LOP3.LUT R4, R4, 0xffff, RZ, 0xc0, !PT ;  /* 0x0000ffff04047812 */ /* 0x000fc400078ec0ff */
[----:B------:R-:W-:Y:S02]  /*a1d90*/  PRMT R26, R2, 0x3340, R0 ;  /* 0x00003340021a7816 */ /* 0x000fe40000000000 */
[----:B------:R-:W-:Y:S02]  /*a1da0*/  IADD3 R2, P3, PT, R29, R9, RZ ;  /* 0x000000091d027210 */ /* 0x000fe40007f7e0ff */
[----:B------:R-:W-:-:S03]  /*a1db0*/  PRMT R4, R3, 0x3340, R4 ;  /* 0x0000334003047816 */ /* 0x000fc60000000004 */
[----:B------:R-:W-:-:S05]  /*a1dc0*/  IMAD.X R3, R25, 0x1, R10, P3 ;  /* 0x0000000119037824 */ /* 0x000fca00018e060a */
[----:B------:R0:W-:Y:S02]  /*a1dd0*/  STL.64 [R1+0x1550], R2 ;  /* 0x0015500201007387 */ /* 0x0001e40000100a00 */
[----:B0-----:R-:W-:Y:S02]  /*a1de0*/  SHF.R.U32.HI R3, RZ, 0x8, R14 ;  /* 0x00000008ff037819 */ /* 0x001fe4000001160e */
[----:B------:R-:W-:Y:S02]  /*a1df0*/  IADD3 R14, P3, PT, R29, R11, RZ ;  /* 0x0000000b1d0e7210 */ /* 0x000fe40007f7e0ff */
[----:B------:R-:W-:Y:S02]  /*a1e00*/  SHF.R.U32.HI R2, RZ, 0x8, R22 ;  /* 0x00000008ff027819 */ /* 0x000fe40000011616 */
[----:B------:R-:W4:Y:S01]  /*a1e10*/  LDL.LU R22, [R1+0x164] ;  /* 0x0001640001167983 */ /* 0x000f220000300800 */
[----:B------:R-:W-:-:S05]  /*a1e20*/  IMAD.X R15, R25, 0x1, R12, P3 ;  /* 0x00000001190f7824 */ /* 0x000fca00018e060c */
[----:B------:R0:W-:Y:S04]  /*a1e30*/  STL.64 [R1+0x1558], R14 ;  /* 0x0015580e01007387 */ /* 0x0001e80000100a00 */
[----:B0-----:R-:W2:Y:S01]  /*a1e40*/  LDL.LU.64 R14, [R1+0x3e00] ;  /* 0x003e0000010e7983 */ /* 0x001ea20000300a00 */
[----:B------:R-:W-:Y:S02]  /*a1e50*/  SHF.R.U32.HI R6, RZ, 0x8, R16 ;  /* 0x00000008ff067819 */ /* 0x000fe40000011610 */
[----:B------:R-:W-:Y:S02]  /*a1e60*/  LOP3.LUT R2, R2, 0xffff, RZ, 0xc0, !PT ;  /* 0x0000ffff02027812 */ /* 0x000fe400078ec0ff */
[----:B------:R-:W-:Y:S02]  /*a1e70*/  LOP3.LUT R6, R6, 0xffff, RZ, 0xc0, !PT ;  /* 0x0000ffff06067812 */ /* 0x000fe400078ec0ff */
[----:B------:R-:W-:-:S02]  /*a1e80*/  IADD3 R16, P3, PT, R29, R13, RZ ;  /* 0x0000000d1d107210 */ /* 0x000fc40007f7e0ff */
[----:B------:R-:W-:Y:S02]  /*a1e90*/  PRMT R2, R2, 0x3340, R6 ;  /* 0x0000334002027816 */ /* 0x000fe40000000006 */
[----:B------:R-:W-:Y:S01]  /*a1ea0*/  SHF.R.U32.HI R6, RZ, 0x8, R17 ;  /* 0x00000008ff067819 */ /* 0x000fe20000011611 */
[----:B--2---:R-:W-:-:S05]  /*a1eb0*/  IMAD.X R17, R25, 0x1, R14, P3 ;  /* 0x0000000119117824 */ /* 0x004fca00018e060e */
[----:B------:R0:W-:Y:S04]  /*a1ec0*/  STL.64 [R1+0x1548], R16 ;  /* 0x0015481001007387 */ /* 0x0001e80000100a00 */
[----:B0-----:R-:W2:Y:S01]  /*a1ed0*/  LDL.LU.64 R16, [R1+0x3df8] ;  /* 0x003df80001107983 */ /* 0x001ea20000300a00 */
[----:B------:R-:W-:Y:S02]  /*a1ee0*/  LOP3.LUT R3, R3, 0xffff, RZ, 0xc0, !PT ;  /* 0x0000ffff03037812 */ /* 0x000fe400078ec0ff */
[----:B------:R-:W-:-:S04]  /*a1ef0*/  LOP3.LUT R5, R5, 0xffff, RZ, 0xc0, !PT ;  /* 0x0000ffff05057812 */ /* 0x000fc800078ec0ff */
[----:B------:R-:W-:Y:S02]  /*a1f00*/  PRMT R5, R3, 0x3340, R5 ;  /* 0x0000334003057816 */ /* 0x000fe40000000005 */
[----:B------:R-:W-:Y:S02]  /*a1f10*/  SHF.R.U32.HI R3, RZ, 0x8, R28 ;  /* 0x00000008ff037819 */ /* 0x000fe4000001161c */
[----:B------:R-:W-:-:S05]  /*a1f20*/  IADD3 R28, P3, PT, R29, R15, RZ ;  /* 0x0000000f1d1c7210 */ /* 0x000fca0007f7e0ff */
[----:B--2---:R-:W-:Y:S02]  /*a1f30*/  IMAD.X R29, R25, 0x1, R16, P3 ;  /* 0x00000001191d7824 */ /* 0x004fe400018e0610 */
[----:B------:R-:W2:Y:S04]  /*a1f40*/  LDL.LU R25, [R1+0x3df0] ;  /* 0x003df00001197983 */ /* 0x000ea80000300800 */
[----:B------:R0:W-:Y:S04]  /*a1f50*/  STL.64 [R1+0x1540], R28 ;  /* 0x0015401c01007387 */ /* 0x0001e80000100a00 */
[----:B0-----:R-:W2:Y:S04]  /*a1f60*/  LDL.LU.64 R28, [R1+0x3de8] ;  /* 0x003de800011c7983 */ /* 0x001ea80000300a00 */
[----:B------:R0:W-:Y:S04]  /*a1f70*/  STL.64 [R1+0x3dd0], R18 ;  /* 0x003dd01201007387 */ /* 0x0001e80000100a00 */
[----:B0-----:R-:W2:Y:S04]  /*a1f80*/  LDL.LU R18, [R1+0x228] ;  /* 0x0002280001127983 */ /* 0x001ea80000300800 */
[----:B------:R-:W2:Y:S04]  /*a1f90*/  LDL.LU R19, [R1+0x224] ;  /* 0x0002240001137983 */ /* 0x000ea80000300800 */
[----:B------:R0:W-:Y:S04]  /*a1fa0*/  STL.64 [R1+0x3dc8], R16 ;  /* 0x003dc81001007387 */ /* 0x0001e80000100a00 */
[----:B0-----:R-:W2:Y:S01]  /*a1fb0*/  LDL.LU R17, [R1+0x22c] ;  /* 0x00022c0001117983 */ /* 0x001ea20000300800 */
[----:B---3--:R-:W-:-:S02]  /*a1fc0*/  SHF.R.U32.HI R7, RZ, 0x8, R7 ;  /* 0x00000008ff077819 */ /* 0x008fc40000011607 */
[----:B------:R-:W-:Y:S02]  /*a1fd0*/  SHF.R.U32.HI R27, RZ, 0x8, R27 ;  /* 0x00000008ff1b7819 */ /* 0x000fe4000001161b */
[----:B------:R-:W-:Y:S02]  /*a1fe0*/  PRMT R4, R4, 0x5410, R26 ;  /* 0x0000541004047816 */ /* 0x000fe4000000001a */
[----:B------:R-:W-:Y:S02]  /*a1ff0*/  LOP3.LUT R7, R7, 0xffff, RZ, 0xc0, !PT ;  /* 0x0000ffff07077812 */ /* 0x000fe400078ec0ff */
[----:B------:R-:W-:Y:S02]  /*a2000*/  LOP3.LUT R27, R27, 0xffff, RZ, 0xc0, !PT ;  /* 0x0000ffff1b1b7812 */ /* 0x000fe400078ec0ff */
[----:B----4-:R-:W-:Y:S02]  /*a2010*/  IADD3 R26, P3, PT, R22, R9, RZ ;  /* 0x00000009161a7210 */ /* 0x010fe40007f7e0ff */
[----:B------:R-:W-:-:S02]  /*a2020*/  PRMT R7, R7, 0x3340, R27 ;  /* 0x0000334007077816 */ /* 0x000fc4000000001b */
[----:B--2---:R-:W-:Y:S02]  /*a2030*/  SHF.R.U32.HI R16, RZ, 0x8, R29 ;  /* 0x00000008ff107819 */ /* 0x004fe4000001161d */
[----:B------:R-:W-:-:S05]  /*a2040*/  SHF.R.S32.HI R29, RZ, 0x1f, R22 ;  /* 0x0000001fff1d7819 */ /* 0x000fca0000011416 */
[----:B------:R-:W-:-:S05]  /*a2050*/  IMAD.X R27, R29, 0x1, R10, P3 ;  /* 0x000000011d1b7824 */ /* 0x000fca00018e060a */
[----:B------:R0:W-:Y:S04]  /*a2060*/  STL.64 [R1+0x1530], R26 ;  /* 0x0015301a01007387 */ /* 0x0001e80000100a00 */
[----:B0-----:R-:W2:Y:S01]  /*a2070*/  LDL.LU.64 R26, [R1+0x3de0] ;  /* 0x003de000011a7983 */ /* 0x001ea20000300a00 */
[----:B------:R-:W-:Y:S02]  /*a2080*/  LOP3.LUT R6, R6, 0xffff, RZ, 0xc0, !PT ;  /* 0x0000ffff06067812 */ /* 0x000fe400078ec0ff */
[----:B------:R-:W-:Y:S02]  /*a2090*/  LOP3.LUT R3, R3, 0xffff, RZ, 0xc0, !PT ;  /* 0x0000ffff03037812 */ /* 0x000fe400078ec0ff */
[----:B------:R-:W-:Y:S02]  /*a20a0*/  LOP3.LUT R16, R16, 0xffff, RZ, 0xc0, !PT ;  /* 0x0000ffff10107812 */ /* 0x000fe400078ec0ff */
[----:B------:R-:W-:-:S02]  /*a20b0*/  PRMT R6, R6, 0x3340, R0 ;  /* 0x0000334006067816 */ /* 0x000fc40000000000 */
[--C-:B------:R-:W-:Y:S02]  /*a20c0*/  PRMT R3, R3, 0x3340, R0.reuse ;  /* 0x0000334003037816 */ /* 0x100fe40000000000 */
[----:B------:R-:W-:Y:S02]  /*a20d0*/  PRMT R16, R16, 0x3340, R0 ;  /* 0x0000334010107816 */ /* 0x000fe40000000000 */
[----:B------:R-:W-:Y:S02]  /*a20e0*/  PRMT R6, R5, 0x5410, R6 ;  /* 0x0000541005067816 */ /* 0x000fe40000000006 */
[----:B------:R-:W-:Y:S02]  /*a20f0*/  PRMT R5, R2, 0x5410, R3 ;  /* 0x0000541002057816 */ /* 0x000fe40000000003 */
[----:B------:R-:W-:Y:S02]  /*a2100*/  PRMT R7, R7, 0x5410, R16 ;  /* 0x0000541007077816 */ /* 0x000fe40000000010 */
[----:B------:R-:W-:-:S02]  /*a2110*/  PRMT R5, R5, 0x5210, R17 ;  /* 0x0000521005057816 */ /* 0x000fc40000000011 */
[----:B------:R-:W-:Y:S02]  /*a2120*/  PRMT R6, R6, 0x5210, R18 ;  /* 0x0000521006067816 */ /* 0x000fe40000000012 */
[----:B------:R-:W-:Y:S02]  /*a2130*/  PRMT R7, R7, 0x5210, R19 ;  /* 0x0000521007077816 */ /* 0x000fe40000000013 */
[----:B------:R-:W0:Y:S01]  /*a2140*/  LDS.128 R16, [R25] ;  /* 0x0000000019107984 */ /* 0x000e220000000c00 */
[----:B------:R-:W-:-:S05]  /*a2150*/  IADD3 R2, P3, PT, R22, R11, RZ ;  /* 0x0000000b16027210 */ /* 0x000fca0007f7e0ff */
[----:B------:R-:W-:-:S05]  /*a2160*/  IMAD.X R3, R29, 0x1, R12, P3 ;  /* 0x000000011d037824 */ /* 0x000fca00018e060c */
[----:B------:R1:W-:Y:S04]  /*a2170*/  STL.64 [R1+0x1538], R2 ;  /* 0x0015380201007387 */ /* 0x0003e80000100a00 */
[----:B-1----:R-:W3:Y:S01]  /*a2180*/  LDL.LU.64 R2, [R1+0x3dd8] ;  /* 0x003dd80001027983 */ /* 0x002ee20000300a00 */
[----:B--2---:R-:W-:-:S03]  /*a2190*/  PRMT R4, R4, 0x5210, R26 ;  /* 0x0000521004047816 */ /* 0x004fc6000000001a */
[----:B------:R-:W2:Y:S04]  /*a21a0*/  LDL.LU R26, [R1+0x160] ;  /* 0x00016000011a7983 */ /* 0x000ea80000300800 */
[----:B0-----:R-:W-:Y:S04]  /*a21b0*/  STL.64 [R1+0x4f0], R16 ;  /* 0x0004f01001007387 */ /* 0x001fe80000100a00 */
[----:B------:R-:W-:Y:S04]  /*a21c0*/  STL.64 [R1+0x4f8], R18 ;  /* 0x0004f81201007387 */ /* 0x000fe80000100a00 */
[----:B------:R-:W0:Y:S04]  /*a21d0*/  LDS.128 R16, [R25+0x400] ;  /* 0x0004000019107984 */ /* 0x000e280000000c00 */
[----:B0-----:R-:W-:Y:S04]  /*a21e0*/  STL.64 [R1+0x500], R16 ;  /* 0x0005001001007387 */ /* 0x001fe80000100a00 */
[----:B------:R0:W-:Y:S04]  /*a21f0*/  STL.64 [R1+0x508], R18 ;  /* 0x0005081201007387 */ /* 0x0001e80000100a00 */
[----:B0-----:R-:W4:Y:S01]  /*a2200*/  LDL.LU.64 R18, [R1+0x3dd0] ;  /* 0x003dd00001127983 */ /* 0x001f220000300a00 */
[----:B------:R-:W-:Y:S06]  /*a2210*/  BAR.SYNC.DEFER_BLOCKING 0x0 ;  /* 0x0000000000007b1d */ /* 0x000fec0000010000 */
[----:B------:R-:W2:Y:S04]  /*a2220*/  LDL.LU.64 R16, [R1+0x3dc8] ;  /* 0x003dc80001107983 */ /* 0x000ea80000300a00 */
[----:B------:R0:W-:Y:S04]  /*a2230*/  STL [R1+0x3d68], R25 ;  /* 0x003d681901007387 */ /* 0x0001e80000100800 */
[----:B0-----:R-:W2:Y:S04]  /*a2240*/  LDL.LU R25, [R1+0x44] ;  /* 0x0000440001197983 */ /* 0x001ea80000300800 */
[----:B----4-:R0:W-:Y:S04]  /*a2250*/  STSM.16.M88.4 [R19], R4 ;  /* 0x0000000413007844 */ /* 0x0101e80000000200 */
[----:B0-----:R-:W4:Y:S04]  /*a2260*/  LDL.LU.64 R6, [R1+0x3dc0] ;  /* 0x003dc00001067983 */ /* 0x001f280000300a00 */
[----:B------:R-:W3:Y:S04]  /*a2270*/  LDL.LU.64 R4, [R1+0x3db8] ;  /* 0x003db80001047983 */ /* 0x000ee80000300a00 */
[----:B------:R2:W-:Y:S02]  /*a2280*/  STL.64 [R1+0x3da8], R18 ;  /* 0x003da81201007387 */ /* 0x0005e40000100a00 */
[----:B--2---:R-:W-:-:S04]  /*a2290*/  SHF.R.U32.HI R18, RZ, 0x8, R25 ;  /* 0x00000008ff127819 */ /* 0x004fc80000011619 */
[----:B------:R-:W-:Y:S02]  /*a22a0*/  LOP3.LUT R18, R18, 0xffff, RZ, 0xc0, !PT ;  /* 0x0000ffff12127812 */ /* 0x000fe400078ec0ff */
[----:B---3--:R-:W-:-:S04]  /*a22b0*/  SHF.R.U32.HI R4, RZ, 0x8, R4 ;  /* 0x00000008ff047819 */ /* 0x008fc80000011604 */
[----:B------:R-:W-:-:S04]  /*a22c0*/  LOP3.LUT R4, R4, 0xffff, RZ, 0xc0, !PT ;  /* 0x0000ffff04047812 */ /* 0x000fc800078ec0ff */
[----:B------:R-:W-:Y:S02]  /*a22d0*/  PRMT R4, R4, 0x3340, R18 ;  /* 0x0000334004047816 */ /* 0x000fe40000000012 */
[----:B------:R-:W-:-:S05]  /*a22e0*/  IADD3 R18, P3, PT, R22, R13, RZ ;  /* 0x0000000d16127210 */ /* 0x000fca0007f7e0ff */
[----:B------:R-:W-:-:S05]  /*a22f0*/  IMAD.X R19, R29, 0x1, R14, P3 ;  /* 0x000000011d137824 */ /* 0x000fca00018e060e */
[----:B------:R0:W-:Y:S02]  /*a2300*/  STL.64 [R1+0x1528], R18 ;  /* 0x0015281201007387 */ /* 0x0001e40000100a00 */
[----:B0-----:R-:W-:Y:S02]  /*a2310*/  IADD3 R18, P3, PT, R22, R15, RZ ;  /* 0x0000000f16127210 */ /* 0x001fe40007f7e0ff */
[----:B------:R-:W2:Y:S03]  /*a2320*/  LDL.LU R22, [R1+0x3db0] ;  /* 0x003db00001167983 */ /* 0x000ea60000300800 */
[----:B------:R-:W-:-:S05]  /*a2330*/  IMAD.X R19, R29, 0x1, R16, P3 ;  /* 0x000000011d137824 */ /* 0x000fca00018e0610 */
[----:B------:R0:W-:Y:S01]  /*a2340*/  STL.64 [R1+0x1520], R18 ;  /* 0x0015201201007387 */ /* 0x0001e20000100a00 */
[----:B------:R-:W-:Y:S02]  /*a2350*/  SHF.R.U32.HI R5, RZ, 0x8, R5 ;  /* 0x00000008ff057819 */ /* 0x000fe40000011605 */
[----:B0-----:R-:W-:-:S04]  /*a2360*/  SHF.R.U32.HI R18, RZ, 0x8, R28 ;  /* 0x00000008ff127819 */ /* 0x001fc8000001161c */
[----:B------:R-:W-:-:S04]  /*a2370*/  LOP3.LUT R18, R18, 0xffff, RZ, 0xc0, !PT ;  /* 0x0000ffff12127812 */ /* 0x000fc800078ec0ff */
[----:B------:R-:W-:Y:S02]  /*a2380*/  PRMT R25, R18, 0x3340, R0 ;  /* 0x0000334012197816 */ /* 0x000fe40000000000 */
[----:B------:R-:W-:Y:S02]  /*a2390*/  SHF.R.U32.HI R18, RZ, 0x8, R24 ;  /* 0x00000008ff127819 */ /* 0x000fe40000011618 */
[----:B------:R-:W-:Y:S02]  /*a23a0*/  LOP3.LUT R5, R5, 0xffff, RZ, 0xc0, !PT ;  /* 0x0000ffff05057812 */ /* 0x000fe400078ec0ff */
[----:B------:R-:W-:Y:S02]  /*a23b0*/  LOP3.LUT R18, R18, 0xffff, RZ, 0xc0, !PT ;  /* 0x0000ffff12127812 */ /* 0x000fe400078ec0ff */
[----:B----4-:R-:W-:Y:S02]  /*a23c0*/  SHF.R.U32.HI R7, RZ, 0x8, R7 ;  /* 0x00000008ff077819 */ /* 0x010fe40000011607 */
[----:B------:R-:W-:-:S02]  /*a23d0*/  PRMT R5, R5, 0x3340, R18 ;  /* 0x0000334005057816 */ /* 0x000fc40000000012 */
[----:B------:R-:W-:Y:S02]  /*a23e0*/  SHF.R.S32.HI R28, RZ, 0x1f, R26 ;  /* 0x0000001fff1c7819 */ /* 0x000fe4000001141a */
[----:B------:R-:W-:Y:S02]  /*a23f0*/  IADD3 R18, P3, PT, R26, R9, RZ ;  /* 0x000000091a127210 */ /* 0x000fe40007f7e0ff */
[----:B------:R-:W-:-:S03]  /*a2400*/  LOP3.LUT R7, R7, 0xffff, RZ, 0xc0, !PT ;  /* 0x0000ffff07077812 */ /* 0x000fc600078ec0ff */
[----:B------:R-:W-:Y:S01]  /*a2410*/  IMAD.X R19, R28, 0x1, R10, P3 ;  /* 0x000000011c137824 */ /* 0x000fe200018e060a */
[----:B------:R-:W-:Y:S02]  /*a2420*/  PRMT R24, R7, 0x3340, R0 ;  /* 0x0000334007187816 */ /* 0x000fe40000000000 */
[----:B------:R-:W3:Y:S01]  /*a2430*/  LDL.LU R7, [R1+0x168] ;  /* 0x0001680001077983 */ /* 0x000ee20000300800 */
[----:B------:R-:W-:-:S03]  /*a2440*/  SHF.R.U32.HI R6, RZ, 0x8, R6 ;  /* 0x00000008ff067819 */ /* 0x000fc60000011606 */
[----:B------:R0:W-:Y:S01]  /*a2450*/  STL.64 [R1+0x14e8], R18 ;  /* 0x0014e81201007387 */ /* 0x0001e20000100a00 */
[----:B------:R-:W-:Y:S02]  /*a2460*/  LOP3.LUT R6, R6, 0xffff, RZ, 0xc0, !PT ;  /* 0x0000ffff06067812 */ /* 0x000fe400078ec0ff */
[----:B------:R-:W-:Y:S02]  /*a2470*/  SHF.R.U32.HI R8, RZ, 0x8, R8 ;  /* 0x00000008ff087819 */ /* 0x000fe40000011608 */
[----:B0-----:R-:W-:-:S04]  /*a2480*/  SHF.R.U32.HI R18, RZ, 0x8, R27 ;  /* 0x00000008ff127819 */ /* 0x001fc8000001161b */
[----:B------:R-:W-:Y:S02]  /*a2490*/  LOP3.LUT R18, R18, 0xffff, RZ, 0xc0, !PT ;  /* 0x0000ffff12127812 */ /* 0x000fe400078ec0ff */
[----:B------:R-:W-:Y:S02]  /*a24a0*/  SHF.R.U32.HI R3, RZ, 0x8, R3 ;  /* 0x00000008ff037819 */ /* 0x000fe40000011603 */
[----:B------:R-:W-:Y:S02]  /*a24b0*/  PRMT R6, R6, 0x3340, R18 ;  /* 0x0000334006067816 */ /* 0x000fe40000000012 */
[----:B------:R-:W-:Y:S02]  /*a24c0*/  IADD3 R18, P3, PT, R26, R11, RZ ;  /* 0x0000000b1a127210 */ /* 0x000fe40007f7e0ff */
[----:B------:R-:W-:Y:S02]  /*a24d0*/  LOP3.LUT R8, R8, 0xffff, RZ, 0xc0, !PT ;  /* 0x0000ffff08087812 */ /* 0x000fe400078ec0ff */
[----:B------:R-:W-:Y:S01]  /*a24e0*/  LOP3.LUT R3, R3, 0xffff, RZ, 0xc0, !PT ;  /* 0x0000ffff03037812 */ /* 0x000fe200078ec0ff */
[----:B------:R-:W-:-:S03]  /*a24f0*/  IMAD.X R19, R28, 0x1, R12, P3 ;  /* 0x000000011c137824 */ /* 0x000fc600018e060c */
[----:B------:R-:W-:Y:S02]  /*a2500*/  PRMT R3, R3, 0x3340, R8 ;  /* 0x0000334003037816 */ /* 0x000fe40000000008 */
[----:B------:R-:W4:Y:S04]  /*a2510*/  LDL R8, [R1+0x170] ;  /* 0x0001700001087983 */ /* 0x000f280000100800 */
[----:B------:R0:W-:Y:S02]  /*a2520*/  STL.64 [R1+0x1500], R18 ;  /* 0x0015001201007387 */ /* 0x0001e40000100a00 */
[----:B0-----:R-:W-:-:S04]  /*a2530*/  SHF.R.U32.HI R19, RZ, 0x8, R23 ;  /* 0x00000008ff137819 */ /* 0x001fc80000011617 */
[----:B------:R-:W-:-:S04]  /*a2540*/  LOP3.LUT R19, R19, 0xffff, RZ, 0xc0, !PT ;  /* 0x0000ffff13137812 */ /* 0x000fc800078ec0ff */
[----:B------:R-:W-:Y:S01]  /*a2550*/  PRMT R23, R19, 0x3340, R0 ;  /* 0x0000334013177816 */ /* 0x000fe20000000000 */
[----:B------:R-:W-:Y:S01]  /*a2560*/  STL [R1+0x3d6c], R0 ;  /* 0x003d6c0001007387 */ /* 0x000fe20000100800 */
[----:B--2---:R-:W-:-:S04]  /*a2570*/  SHF.R.U32.HI R18, RZ, 0x8, R22 ;  /* 0x00000008ff127819 */ /* 0x004fc80000011616 */
[----:B------:R-:W-:-:S04]  /*a2580*/  LOP3.LUT R18, R18, 0xffff, RZ, 0xc0, !PT ;  /* 0x0000ffff12127812 */ /* 0x000fc800078ec0ff */
[----:B------:R-:W-:Y:S02]  /*a2590*/  PRMT R22, R18, 0x3340, R0 ;  /* 0x0000334012167816 */ /* 0x000fe40000000000 */
[----:B------:R-:W-:-:S05]  /*a25a0*/  IADD3 R18, P3, PT, R26, R13, RZ ;  /* 0x0000000d1a127210 */ /* 0x000fca0007f7e0ff */
[----:B------:R-:W-:-:S05]  /*a25b0*/  IMAD.X R19, R28, 0x1, R14, P3 ;  /* 0x000000011c137824 */ /* 0x000fca00018e060e */
[----:B------:R0:W-:Y:S04]  /*a25c0*/  STL.64 [R1+0x14e0], R18 ;  /* 0x0014e01201007387 */ /* 0x0001e80000100a00 */
[----:B0-----:R-:W2:Y:S01]  /*a25d0*/  LDL.LU.64 R18, [R1+0x3da8] ;  /* 0x003da80001127983 */ /* 0x001ea20000300a00 */
[----:B------:R-:W-:Y:S02]  /*a25e0*/  IADD3 R26, P3, PT, R26, R15, RZ ;  /* 0x0000000f1a1a7210 */ /* 0x000fe40007f7e0ff */
[----:B------:R-:W-:Y:S02]  /*a25f0*/  PRMT R5, R5, 0x5410, R24 ;  /* 0x0000541005057816 */ /* 0x000fe40000000018 */
[----:B------:R-:W-:Y:S01]  /*a2600*/  PRMT R0, R3, 0x5410, R23 ;  /* 0x0000541003007816 */ /* 0x000fe20000000017 */
[----:B------:R-:W-:Y:S01]  /*a2610*/  IMAD.X R27, R28, 0x1, R16, P3 ;  /* 0x000000011c1b7824 */ /* 0x000fe200018e0610 */
[----:B------:R-:W-:-:S02]  /*a2620*/  PRMT R4, R4, 0x5410, R25 ;  /* 0x0000541004047816 */ /* 0x000fc40000000019 */
[----:B------:R-:W-:Y:S02]  /*a2630*/  PRMT R6, R6, 0x5410, R22 ;  /* 0x0000541006067816 */ /* 0x000fe40000000016 */
[----:B---3--:R-:W-:Y:S02]  /*a2640*/  SHF.R.S32.HI R3, RZ, 0x1f, R7 ;  /* 0x0000001fff037819 */ /* 0x008fe40000011407 */
[----:B------:R-:W-:-:S05]  /*a2650*/  IADD3 R24, P3, PT, R7, R9, RZ ;  /* 0x0000000907187210 */ /* 0x000fca0007f7e0ff */
[----:B------:R-:W-:Y:S01]  /*a2660*/  IMAD.X R25, R3, 0x1, R10, P3 ;  /* 0x0000000103197824 */ /* 0x000fe200018e060a */
[----:B------:R-:W-:Y:S01]  /*a2670*/  IADD3 R22, P3, PT, R7, R11, RZ ;  /* 0x0000000b07167210 */ /* 0x000fe20007f7e0ff */
[----:B------:R-:W-:Y:S04]  /*a2680*/  STL.64 [R1+0x14d8], R26 ;  /* 0x0014d81a01007387 */ /* 0x000fe80000100a00 */
[----:B------:R-:W-:Y:S01]  /*a2690*/  IMAD.X R23, R3, 0x1, R12, P3 ;  /* 0x0000000103177824 */ /* 0x000fe200018e060c */
[----:B------:R-:W-:Y:S04]  /*a26a0*/  STL.64 [R1+0x14d0], R24 ;  /* 0x0014d01801007387 */ /* 0x000fe80000100a00 */
[----:B------:R0:W-:Y:S02]  /*a26b0*/  STL.64 [R1+0x14f8], R22 ;  /* 0x0014f81601007387 */ /* 0x0001e40000100a00 */
[----:B0-----:R-:W-:-:S05]  /*a26c0*/  IADD3 R22, P3, PT, R7, R13, RZ ;  /* 0x0000000d07167210 */ /* 0x001fca0007f7e0ff */
[----:B------:R-:W-:-:S05]  /*a26d0*/  IMAD.X R23, R3, 0x1, R14, P3 ;  /* 0x0000000103177824 */ /* 0x000fca00018e060e */
[----:B------:R0:W-:Y:S02]  /*a26e0*/  STL.64 [R1+0x1518], R22 ;  /* 0x0015181601007387 */ /* 0x0001e40000100a00 */
[----:B0-----:R-:W-:Y:S02]  /*a26f0*/  IADD3 R22, P3, PT, R7, R15, RZ ;  /* 0x0000000f07167210 */ /* 0x001fe40007f7e0ff */
[----:B------:R-:W-:Y:S02]  /*a2700*/  PRMT R7, R0, 0x5210, R2 ;  /* 0x0000521000077816 */ /* 0x000fe40000000002 */
[----:B----4-:R-:W-:Y:S01]  /*a2710*/  SHF.R.S32.HI R0, RZ, 0x1f, R8 ;  /* 0x0000001fff007819 */ /* 0x010fe20000011408 */
[----:B------:R-:W-:Y:S01]  /*a2720*/  IMAD.X R23, R3, 0x1, R16, P3 ;  /* 0x0000000103177824 */ /* 0x000fe200018e0610 */
[----:B------:R-:W-:-:S05]  /*a2730*/  IADD3 R2, P3, PT, R8, R9, RZ ;  /* 0x0000000908027210 */ /* 0x000fca0007f7e0ff */
[----:B------:R-:W-:Y:S01]  /*a2740*/  IMAD.X R3, R0, 0x1, R10, P3 ;  /* 0x0000000100037824 */ /* 0x000fe200018e060a */
[----:B------:R-:W-:Y:S04]  /*a2750*/  STL.64 [R1+0x1510], R22 ;  /* 0x0015101601007387 */ /* 0x000fe80000100a00 */
[----:B------:R-:W-:Y:S01]  /*a2760*/  STL [R1+0x8], R0 ;  /* 0x0000080001007387 */ /* 0x000fe20000100800 */
[----:B------:R-:W-:Y:S02]  /*a2770*/  PRMT R4, R4, 0x5210, R21 ;  /* 0x0000521004047816 */ /* 0x000fe40000000015 */
[----:B------:R-:W-:Y:S01]  /*a2780*/  PRMT R6, R6, 0x5210, R17 ;  /* 0x0000521006067816 */ /* 0x000fe20000000011 */
[----:B--2---:R-:W-:Y:S04]  /*a2790*/  STL [R1+0x3d78], R19 ;  /* 0x003d781301007387 */ /* 0x004fe80000100800 */
[----:B------:R0:W-:Y:S01]  /*a27a0*/  STL.64 [R1+0x1508], R2 ;  /* 0x0015080201007387 */ /* 0x0001e20000100a00 */
[----:B------:R-:W-:-:S03]  /*a27b0*/  PRMT R5, R5, 0x5210, R18 ;  /* 0x0000521005057816 */ /* 0x000fc60000000012 */
[----:B------:R1:W-:Y:S04]  /*a27c0*/  STL.64 [R1+0x3d98], R10 ;  /* 0x003d980a01007387 */ /* 0x0003e80000100a00 */
[----:B------:R-:W2:Y:S01]  /*a27d0*/  LDL.LU R24, [R1+0xd4] ;  /* 0x0000d40001187983 */ /* 0x000ea20000300800 */
[----:B0-----:R-:W-:-:S03]  /*a27e0*/  IADD3 R2, P3, PT, R8, R11, RZ ;  /* 0x0000000b08027210 */ /* 0x001fc60007f7e0ff */
[----:B-1----:R-:W3:Y:S02]  /*a27f0*/  LDL.LU R10, [R1+0xd8] ;  /* 0x0000d800010a7983 */ /* 0x002ee40000300800 */
[----:B------:R-:W-:-:S05]  /*a2800*/  IMAD.X R3, R0, 0x1, R12, P3 ;  /* 0x0000000100037824 */ /* 0x000fca00018e060c */
[----:B------:R0:W-:Y:S04]  /*a2810*/  STL.64 [R1+0x14f0], R2 ;  /* 0x0014f00201007387 */ /* 0x0001e80000100a00 */
[----:B------:R1:W-:Y:S04]  /*a2820*/  STSM.16.M88.4 [R19+0x200], R4 ;  /* 0x0002000413007844 */ /* 0x0003e80000000200 */
[----:B0-----:R-:W3:Y:S04]  /*a2830*/  LDL.LU R3, [R1+0xdc] ;  /* 0x0000dc0001037983 */ /* 0x001ee80000300800 */
[----:B------:R-:W4:Y:S04]  /*a2840*/  LDL.LU R11, [R1+0x170] ;  /* 0x00017000010b7983 */ /* 0x000f280000300800 */
[----:B------:R-:W2:Y:S04]  /*a2850*/  LDL.LU R2, [R1+0xfe4] ;  /* 0x000fe40001027983 */ /* 0x000ea80000300800 */
[----:B-1----:R-:W2:Y:S04]  /*a2860*/  LDL.LU R5, [R1+0xfec] ;  /* 0x000fec0001057983 */ /* 0x002ea80000300800 */
        /* <DEDUP_REMOVED lines=25> */
[----:B0-----:R-:W2:Y:S04]  /*a2a00*/  LDL.LU R28, [R1+0x950] ;  /* 0x00095000011c7983 */ /* 0x001ea80000300800 */
[----:B------:R-:W2:Y:S04]  /*a2a10*/  LDL.LU R29, [R1+0x16c] ;  /* 0x00016c00011d7983 */ /* 0x000ea80000300800 */
[----:B------:R-:W2:Y:S01]  /*a2a20*/  LDL.LU R26, [R1+0x4dc] ;  /* 0x0004dc00011a7983 */ /* 0x000ea20000300800 */
[----:B----4-:R-:W-:-:S03]  /*a2a30*/  IADD3 R18, P3, PT, R11, R13, RZ ;  /* 0x0000000d0b127210 */ /* 0x010fc60007f7e0ff */
[----:B--2---:R0:W-:Y:S04]  /*a2a40*/  STL.64 [R1+0x3d80], R26 ;  /* 0x003d801a01007387 */ /* 0x0041e80000100a00 */
[----:B0-----:R-:W2:Y:S01]  /*a2a50*/  LDL.LU R26, [R1+0x8] ;  /* 0x00000800011a7983 */ /* 0x001ea20000300800 */
[----:B------:R-:W-:Y:S02]  /*a2a60*/  F2FP.SATFINITE.E4M3.F32.PACK_AB_MERGE_C R24, R24, R19, RZ ;  /* 0x000000131818723e */ /* 0x000fe400048070ff */
[----:B---3--:R-:W-:Y:S01]  /*a2a70*/  F2FP.SATFINITE.E4M3.F32.PACK_AB_MERGE_C R3, R3, R10, RZ ;  /* 0x0000000a0303723e */ /* 0x008fe200048070ff */
[----:B------:R-:W3:Y:S01]  /*a2a80*/  LDL.LU R27, [R1+0xc28] ;  /* 0x000c2800011b7983 */ /* 0x000ee20000300800 */
[----:B--2---:R-:W-:Y:S01]  /*a2a90*/  IMAD.X R19, R26, 0x1, R14, P3 ;  /* 0x000000011a137824 */ /* 0x004fe200018e060e */
[----:B------:R-:W-:-:S04]  /*a2aa0*/  IADD3 R10, P3, PT, R11, R15, RZ ;  /* 0x0000000f0b0a7210 */ /* 0x000fc80007f7e0ff */
[----:B------:R0:W-:Y:S01]  /*a2ab0*/  STL.64 [R1+0x14c8], R18 ;  /* 0x0014c81201007387 */ /* 0x0001e20000100a00 */
[----:B------:R-:W-:-:S03]  /*a2ac0*/  IMAD.X R11, R26, 0x1, R16, P3 ;  /* 0x000000011a0b7824 */ /* 0x000fc600018e0610 */
[----:B0-----:R-:W2:Y:S04]  /*a2ad0*/  LDL.LU.64 R18, [R1+0x3da0] ;  /* 0x003da00001127983 */ /* 0x001ea80000300a00 */
[----:B------:R0:W-:Y:S04]  /*a2ae0*/  STL.64 [R1+0x14c0], R10 ;  /* 0x0014c00a01007387 */ /* 0x0001e80000100a00 */
[----:B0-----:R-:W4:Y:S01]  /*a2af0*/  LDL.LU.64 R10, [R1+0x3d98] ;  /* 0x003d9800010a7983 */ /* 0x001f220000300a00 */
[----:B------:R-:W-:Y:S02]  /*a2b00*/  F2FP.SATFINITE.E4M3.F32.PACK_AB_MERGE_C R2, R2, R20, RZ ;  /* 0x000000140202723e */ /* 0x000fe400048070ff */
[----:B------:R-:W-:-:S02]  /*a2b10*/  IADD3 R20, P3, PT, R29, R9, RZ ;  /* 0x000000091d147210 */ /* 0x000fc40007f7e0ff */
[----:B------:R-:W-:Y:S02]  /*a2b20*/  F2FP.SATFINITE.E4M3.F32.PACK_AB_MERGE_C R5, R5, R21, RZ ;  /* 0x000000150505723e */ /* 0x000fe400048070ff */
[----:B--2---:R-:W-:Y:S02]  /*a2b30*/  F2FP.SATFINITE.E4M3.F32.PACK_AB_MERGE_C R23, R23, R19, RZ ;  /* 0x000000131717723e */ /* 0x004fe400048070ff */
[----:B------:R-:W-:-:S05]  /*a2b40*/  SHF.R.S32.HI R19, RZ, 0x1f, R29 ;  /* 0x0000001fff137819 */ /* 0x000fca000001141d */
[----:B----4-:R-:W-:-:S05]  /*a2b50*/  IMAD.X R21, R19, 0x1, R10, P3 ;  /* 0x0000000113157824 */ /* 0x010fca00018e060a */
        /* <DEDUP_REMOVED lines=8> */
[----:B------:R-:W-:Y:S02]  /*a2be0*/  IADD3 R26, P3, PT, R29, R13, RZ ;  /* 0x0000000d1d1a7210 */ /* 0x000fe40007f7e0ff */
[----:B---3--:R-:W-:-:S03]  /*a2bf0*/  F2FP.SATFINITE.E4M3.F32.PACK_AB_MERGE_C R22, R22, R27, RZ ;  /* 0x0000001b1616723e */ /* 0x008fc600048070ff */
[----:B------:R-:W-:-:S05]  /*a2c00*/  IMAD.X R27, R19, 0x1, R14, P3 ;  /* 0x00000001131b7824 */ /* 0x000fca00018e060e */
[----:B------:R0:W-:Y:S04]  /*a2c10*/  STL.64 [R1+0x14a8], R26 ;  /* 0x0014a81a01007387 */ /* 0x0001e80000100a00 */
[----:B0-----:R-:W3:Y:S01]  /*a2c20*/  LDL.LU.64 R26, [R1+0x3d80] ;  /* 0x003d8000011a7983 */ /* 0x001ee20000300a00 */
[----:B------:R-:W-:Y:S02]  /*a2c30*/  F2FP.SATFINITE.E4M3.F32.PACK_AB_MERGE_C R8, R8, R0, RZ ;  /* 0x000000000808723e */ /* 0x000fe400048070ff */
[----:B------:R-:W-:Y:S02]  /*a2c40*/  F2FP.SATFINITE.E4M3.F32.PACK_AB_MERGE_C R7, R7, R25, RZ ;  /* 0x000000190707723e */ /* 0x000fe400048070ff */
[----:B--2---:R-:W-:Y:S02]  /*a2c50*/  F2FP.SATFINITE.E4M3.F32.PACK_AB_MERGE_C R21, R21, R28, RZ ;  /* 0x0000001c1515723e */ /* 0x004fe400048070ff */
[----:B------:R-:W-:Y:S01]  /*a2c60*/  IADD3 R28, P3, PT, R29, R15, RZ ;  /* 0x0000000f1d1c7210 */ /* 0x000fe20007f7e0ff */
[----:B------:R-:W-:-:S02]  /*a2c70*/  IMAD.MOV.U32 R29, RZ, RZ, R19 ;  /* 0x000000ffff1d7224 */ /* 0x000fc400078e0013 */
[----:B------:R-:W2:Y:S04]  /*a2c80*/  LDL.LU R19, [R1+0x3d78] ;  /* 0x003d780001137983 */ /* 0x000ea80000300800 */
[----:B------:R0:W-:Y:S01]  /*a2c90*/  STL.64 [R1+0x3d60], R14 ;  /* 0x003d600e01007387 */ /* 0x0001e20000100a00 */
[----:B------:R-:W-:-:S03]  /*a2ca0*/  IMAD.X R29, R29, 0x1, R16, P3 ;  /* 0x000000011d1d7824 */ /* 0x000fc600018e0610 */
[----:B0-----:R-:W4:Y:S04]  /*a2cb0*/  LDL.LU R14, [R1+0x5b8] ;  /* 0x0005b800010e7983 */ /* 0x001f280000300800 */
[----:B------:R-:W4:Y:S04]  /*a2cc0*/  LDL.LU R15, [R1+0x5bc] ;  /* 0x0005bc00010f7983 */ /* 0x000f280000300800 */
[----:B------:R0:W-:Y:S04]  /*a2cd0*/  STL.64 [R1+0x3d58], R12 ;  /* 0x003d580c01007387 */ /* 0x0001e80000100a00 */
[----:B0-----:R-:W2:Y:S04]  /*a2ce0*/  LDL.LU R12, [R1+0x868] ;  /* 0x00086800010c7983 */ /* 0x001ea80000300800 */
[----:B------:R-:W2:Y:S04]  /*a2cf0*/  LDL.LU R13, [R1+0x5b0] ;  /* 0x0005b000010d7983 */ /* 0x000ea80000300800 */
[----:B------:R0:W-:Y:S04]  /*a2d00*/  STL.64 [R1+0x14a0], R28 ;  /* 0x0014a01c01007387 */ /* 0x0001e80000100a00 */
[----:B0-----:R-:W3:Y:S04]  /*a2d10*/  LDL.LU.64 R28, [R1+0x3d70] ;  /* 0x003d7000011c7983 */ /* 0x001ee80000300a00 */
[----:B------:R-:W3:Y:S04]  /*a2d20*/  LDL.LU R0, [R1+0x3d6c] ;  /* 0x003d6c0001007983 */ /* 0x000ee80000300800 */
[----:B------:R-:W3:Y:S01]  /*a2d30*/  LDL.LU R25, [R1+0x3d68] ;  /* 0x003d680001197983 */ /* 0x000ee20000300800 */
[----:B------:R-:W-:-:S02]  /*a2d40*/  LOP3.LUT R21, R21, 0xffff, RZ, 0xc0, !PT ;  /* 0x0000ffff15157812 */ /* 0x000fc400078ec0ff */
[----:B------:R-:W-:Y:S02]  /*a2d50*/  LOP3.LUT R23, R23, 0xffff, RZ, 0xc0, !PT ;  /* 0x0000ffff17177812 */ /* 0x000fe400078ec0ff */
[----:B------:R-:W-:Y:S02]  /*a2d60*/  LOP3.LUT R3, R3, 0xffff, RZ, 0xc0, !PT ;  /* 0x0000ffff03037812 */ /* 0x000fe400078ec0ff */
[----:B------:R-:W-:Y:S02]  /*a2d70*/  LOP3.LUT R8, R8, 0xffff, RZ, 0xc0, !PT ;  /* 0x0000ffff08087812 */ /* 0x000fe400078ec0ff */
[----:B------:R-:W-:Y:S02]  /*a2d80*/  LOP3.LUT R18, R18, 0xffff, RZ, 0xc0, !PT ;  /* 0x0000ffff12127812 */ /* 0x000fe400078ec0ff */
[----:B------:R-:W-:Y:S02]  /*a2d90*/  LOP3.LUT R2, R2, 0xffff, RZ, 0xc0, !PT ;  /* 0x0000ffff02027812 */ /* 0x000fe400078ec0ff */
[----:B------:R-:W-:-:S02]  /*a2da0*/  LOP3.LUT R22, R22, 0xffff, RZ, 0xc0, !PT ;  /* 0x0000ffff16167812 */ /* 0x000fc400078ec0ff */
[----:B----4-:R-:W-:Y:S02]  /*a2db0*/  F2FP.SATFINITE.E4M3.F32.PACK_AB_MERGE_C R14, R15, R14, RZ ;  /* 0x0000000e0f0e723e */ /* 0x010fe400048070ff */
[----:B------:R-:W-:-:S05]  /*a2dc0*/  LOP3.LUT R15, R24, 0xffff, RZ, 0xc0, !PT ;  /* 0x0000ffff180f7812 */ /* 0x000fca00078ec0ff */
[----:B------:R0:W-:Y:S04]  /*a2dd0*/  STL [R1+0x9c], R15 ;  /* 0x00009c0f01007387 */ /* 0x0001e80000100800 */
[----:B------:R-:W-:Y:S04]  /*a2de0*/  STL [R1+0xdc], R21 ;  /* 0x0000dc1501007387 */ /* 0x000fe80000100800 */
[----:B------:R-:W-:Y:S01]  /*a2df0*/  STL [R1+0x78], R23 ;  /* 0x0000781701007387 */ /* 0x000fe20000100800 */
[----:B0-----:R-:W-:-:S03]  /*a2e00*/  PRMT R15, R15, 0x3340, R23 ;  /* 0x000033400f0f7816 */ /* 0x001fc60000000017 */
[----:B------:R0:W-:Y:S04]  /*a2e10*/  STL [R1+0xb8], R3 ;  /* 0x0000b80301007387 */ /* 0x0001e80000100800 */
[----:B------:R1:W-:Y:S01]  /*a2e20*/  STL [R1+0xb4], R8 ;  /* 0x0000b40801007387 */ /* 0x0003e20000100800 */
[----:B--2---:R-:W-:Y:S02]  /*a2e30*/  F2FP.SATFINITE.E4M3.F32.PACK_AB_MERGE_C R4, R4, R12, RZ ;  /* 0x0000000c0404723e */ /* 0x004fe400048070ff */
[----:B0-----:R-:W-:Y:S01]  /*a2e40*/  PRMT R3, R3, 0x3340, R18 ;  /* 0x0000334003037816 */ /* 0x001fe20000000012 */
[----:B------:R0:W-:Y:S01]  /*a2e50*/  STL [R1+0x98], R18 ;  /* 0x0000981201007387 */ /* 0x0001e20000100800 */
[----:B------:R-:W-:Y:S02]  /*a2e60*/  LOP3.LUT R23, R6, 0xffff, RZ, 0xc0, !PT ;  /* 0x0000ffff06177812 */ /* 0x000fe400078ec0ff */
[----:B---3--:R-:W-:-:S02]  /*a2e70*/  PRMT R21, R21, 0x3340, R0 ;  /* 0x0000334015157816 */ /* 0x008fc40000000000 */
[----:B-1----:R-:W-:Y:S02]  /*a2e80*/  PRMT R8, R8, 0x3340, R0 ;  /* 0x0000334008087816 */ /* 0x002fe40000000000 */
[----:B------:R-:W-:Y:S02]  /*a2e90*/  PRMT R15, R15, 0x5410, R21 ;  /* 0x000054100f0f7816 */ /* 0x000fe40000000015 */
[----:B------:R-:W-:Y:S02]  /*a2ea0*/  LOP3.LUT R21, R7, 0xffff, RZ, 0xc0, !PT ;  /* 0x0000ffff07157812 */ /* 0x000fe400078ec0ff */
[----:B------:R-:W-:Y:S02]  /*a2eb0*/  PRMT R3, R3, 0x5410, R8 ;  /* 0x0000541003037816 */ /* 0x000fe40000000008 */
[----:B------:R-:W2:Y:S01]  /*a2ec0*/  LDL R8, [R1+0x178] ;  /* 0x0001780001087983 */ /* 0x000ea20000100800 */
[----:B0-----:R-:W-:-:S03]  /*a2ed0*/  LOP3.LUT R18, R5, 0xffff, RZ, 0xc0, !PT ;  /* 0x0000ffff05127812 */ /* 0x001fc600078ec0ff */
[----:B------:R0:W-:Y:S01]  /*a2ee0*/  STL [R1+0xb0], R2 ;  /* 0x0000b00201007387 */ /* 0x0001e20000100800 */
[----:B------:R-:W-:-:S03]  /*a2ef0*/  F2FP.SATFINITE.E4M3.F32.PACK_AB_MERGE_C R12, R26, R29, RZ ;  /* 0x0000001d1a0c723e */ /* 0x000fc600048070ff */
[----:B------:R1:W-:Y:S01]  /*a2f00*/  STL [R1+0xd4], R21 ;  /* 0x0000d41501007387 */ /* 0x0003e20000100800 */
[----:B------:R-:W-:Y:S02]  /*a2f10*/  F2FP.SATFINITE.E4M3.F32.PACK_AB_MERGE_C R17, R17, R13, RZ ;  /* 0x0000000d1111723e */ /* 0x000fe400048070ff */
[----:B------:R-:W-:Y:S01]  /*a2f20*/  LOP3.LUT R29, R4, 0xffff, RZ, 0xc0, !PT ;  /* 0x0000ffff041d7812 */ /* 0x000fe200078ec0ff */
[----:B------:R-:W-:Y:S01]  /*a2f30*/  STL [R1+0x94], R23 ;  /* 0x0000941701007387 */ /* 0x000fe20000100800 */
[----:B0-----:R-:W-:-:S03]  /*a2f40*/  PRMT R2, R2, 0x3340, R23 ;  /* 0x0000334002027816 */ /* 0x001fc60000000017 */
[----:B------:R-:W3:Y:S01]  /*a2f50*/  LDL.LU R4, [R1+0xef0] ;  /* 0x000ef00001047983 */ /* 0x000ee20000300800 */
[--C-:B-1----:R-:W-:Y:S02]  /*a2f60*/  PRMT R21, R21, 0x3340, R0.reuse ;  /* 0x0000334015157816 */ /* 0x102fe40000000000 */
[----:B------:R-:W-:Y:S01]  /*a2f70*/  F2FP.SATFINITE.E4M3.F32.PACK_AB_MERGE_C R13, R28, R27, RZ ;  /* 0x0000001b1c0d723e */ /* 0x000fe200048070ff */
[----:B------:R-:W3:Y:S01]  /*a2f80*/  LDL.LU R5, [R1+0xef4] ;  /* 0x000ef40001057983 */ /* 0x000ee20000300800 */
[----:B------:R-:W-:Y:S02]  /*a2f90*/  PRMT R2, R2, 0x5410, R21 ;  /* 0x0000541002027816 */ /* 0x000fe40000000015 */
[----:B------:R-:W-:Y:S01]  /*a2fa0*/  PRMT R21, R29, 0x3340, R0 ;  /* 0x000033401d157816 */ /* 0x000fe20000000000 */
[----:B------:R0:W-:Y:S01]  /*a2fb0*/  STL [R1+0xd8], R18 ;  /* 0x0000d81201007387 */ /* 0x0001e20000100800 */
[----:B------:R-:W-:Y:S02]  /*a2fc0*/  LOP3.LUT R17, R17, 0xffff, RZ, 0xc0, !PT ;  /* 0x0000ffff11117812 */ /* 0x000fe400078ec0ff */
[----:B------:R-:W-:Y:S01]  /*a2fd0*/  LOP3.LUT R14, R14, 0xffff, RZ, 0xc0, !PT ;  /* 0x0000ffff0e0e7812 */ /* 0x000fe200078ec0ff */
[----:B------:R-:W4:Y:S01]  /*a2fe0*/  LDL.LU R6, [R1+0xef8] ;  /* 0x000ef80001067983 */ /* 0x000f220000300800 */
[----:B------:R-:W-:-:S03]  /*a2ff0*/  LOP3.LUT R13, R13, 0xffff, RZ, 0xc0, !PT ;  /* 0x0000ffff0d0d7812 */ /* 0x000fc600078ec0ff */
[----:B------:R-:W4:Y:S01]  /*a3000*/  LDL.LU R7, [R1+0xefc] ;  /* 0x000efc0001077983 */ /* 0x000f220000300800 */
[----:B0-----:R-:W-:-:S03]  /*a3010*/  PRMT R18, R18, 0x3340, R22 ;  /* 0x0000334012127816 */ /* 0x001fc60000000016 */
[----:B------:R-:W-:Y:S01]  /*a3020*/  STL [R1+0xbc], R22 ;  /* 0x0000bc1601007387 */ /* 0x000fe20000100800 */
[----:B------:R-:W-:-:S03]  /*a3030*/  LOP3.LUT R12, R12, 0xffff, RZ, 0xc0, !PT ;  /* 0x0000ffff0c0c7812 */ /* 0x000fc600078ec0ff */
[----:B------:R0:W-:Y:S04]  /*a3040*/  STL [R1+0x3d10], R0 ;  /* 0x003d100001007387 */ /* 0x0001e80000100800 */
[----:B------:R-:W-:Y:S01]  /*a3050*/  STL [R1+0x3cf0], R29 ;  /* 0x003cf01d01007387 */ /* 0x000fe20000100800 */
[----:B------:R-:W-:-:S03]  /*a3060*/  PRMT R3, R3, 0x4210, R14 ;  /* 0x0000421003037816 */ /* 0x000fc6000000000e */
[----:B------:R1:W-:Y:S01]  /*a3070*/  STL [R1+0x16c], R17 ;  /* 0x00016c1101007387 */ /* 0x0003e20000100800 */
[----:B0-----:R-:W-:-:S03]  /*a3080*/  PRMT R0, R18, 0x5410, R21 ;  /* 0x0000541012007816 */ /* 0x001fc60000000015 */
[----:B------:R-:W-:Y:S01]  /*a3090*/  STL [R1+0x168], R14 ;  /* 0x0001680e01007387 */ /* 0x000fe20000100800 */
[----:B------:R-:W-:Y:S02]  /*a30a0*/  PRMT R2, R2, 0x4210, R13 ;  /* 0x0000421002027816 */ /* 0x000fe4000000000d */
[----:B------:R-:W-:Y:S01]  /*a30b0*/  PRMT R0, R0, 0x4210, R12 ;  /* 0x0000421000007816 */ /* 0x000fe2000000000c */
[----:B------:R-:W-:Y:S01]  /*a30c0*/  STL [R1+0x164], R13 ;  /* 0x0001640d01007387 */ /* 0x000fe20000100800 */
[----:B-1----:R-:W-:-:S03]  /*a30d0*/  PRMT R17, R15, 0x4210, R17 ;  /* 0x000042100f117816 */ /* 0x002fc60000000011 */
[----:B------:R-:W-:Y:S04]  /*a30e0*/  STL [R1+0x160], R12 ;  /* 0x0001600c01007387 */ /* 0x000fe80000100800 */
[----:B------:R-:W0:Y:S04]  /*a30f0*/  LDS.128 R12, [R25] ;  /* 0x00000000190c7984 */ /* 0x000e280000000c00 */
[----:B0-----:R-:W-:Y:S04]  /*a3100*/  STL.64 [R1+0x4d0], R12 ;  /* 0x0004d00c01007387 */ /* 0x001fe80000100a00 */
[----:B------:R-:W-:Y:S04]  /*a3110*/  STL.64 [R1+0x4d8], R14 ;  /* 0x0004d80e01007387 */ /* 0x000fe80000100a00 */
[----:B------:R-:W0:Y:S04]  /*a3120*/  LDS.128 R12, [R25+0x400] ;  /* 0x00040000190c7984 */ /* 0x000e280000000c00 */
[----:B0-----:R-:W-:Y:S04]  /*a3130*/  STL.64 [R1+0x4e0], R12 ;  /* 0x0004e00c01007387 */ /* 0x001fe80000100a00 */
[----:B------:R0:W-:Y:S04]  /*a3140*/  STL.64 [R1+0x4e8], R14 ;  /* 0x0004e80e01007387 */ /* 0x0001e80000100a00 */
[----:B0-----:R-:W4:Y:S04]  /*a3150*/  LDL.LU.64 R14, [R1+0x3d60] ;  /* 0x003d6000010e7983 */ /* 0x001f280000300a00 */
[----:B------:R-:W4:Y:S01]  /*a3160*/  LDL.LU.64 R12, [R1+0x3d58] ;  /* 0x003d5800010c7983 */ /* 0x000f220000300a00 */
[----:B------:R-:W-:-:S02]  /*a3170*/  IMAD.MOV.U32 R26, RZ, RZ, R2 ;  /* 0x000000ffff1a7224 */ /* 0x000fc400078e0002 */
[----:B------:R-:W-:Y:S01]  /*a3180*/  IMAD.MOV.U32 R27, RZ, RZ, R0 ;  /* 0x000000ffff1b7224 */ /* 0x000fe200078e0000 */
[----:B------:R0:W-:Y:S04]  /*a3190*/  STL [R1+0x3cb8], R25 ;  /* 0x003cb81901007387 */ /* 0x0001e80000100800 */
[----:B------:R-:W-:Y:S01]  /*a31a0*/  STL [R1+0x3d00], R19 ;  /* 0x003d001301007387 */ /* 0x000fe20000100800 */
[----:B0-----:R-:W-:Y:S02]  /*a31b0*/  IMAD.MOV.U32 R25, RZ, RZ, R3 ;  /* 0x000000ffff197224 */ /* 0x001fe400078e0003 */
[----:B------:R-:W-:Y:S01]  /*a31c0*/  IMAD.MOV.U32 R24, RZ, RZ, R17 ;  /* 0x000000ffff187224 */ /* 0x000fe200078e0011 */
[----:B------:R-:W-:Y:S06]  /*a31d0*/  BAR.SYNC.DEFER_BLOCKING 0x0 ;  /* 0x0000000000007b1d */ /* 0x000fec0000010000 */
[----:B------:R-:W-:Y:S01]  /*a31e0*/  STSM.16.M88.4 [R19], R24 ;  /* 0x0000001813007844 */ /* 0x000fe20000000200 */
[----:B--2---:R-:W-:-:S02]  /*a31f0*/  SHF.R.S32.HI R0, RZ, 0x1f, R8 ;  /* 0x0000001fff007819 */ /* 0x004fc40000011408 */
[----:B------:R-:W-:-:S05]  /*a3200*/  IADD3 R2, P3, PT, R8, R9, RZ ;  /* 0x0000000908027210 */ /* 0x000fca0007f7e0ff */
[----:B------:R-:W-:Y:S01]  /*a3210*/  IMAD.X R3, R0, 0x1, R10, P3 ;  /* 0x0000000100037824 */ /* 0x000fe200018e060a */
[----:B------:R-:W-:Y:S04]  /*a3220*/  STL [R1+0x8], R0 ;  /* 0x0000080001007387 */ /* 0x000fe80000100800 */
[----:B------:R0:W-:Y:S04]  /*a3230*/  STL.64 [R1+0x1498], R2 ;  /* 0x0014980201007387 */ /* 0x0001e80000100a00 */
[----:B------:R1:W-:Y:S01]  /*a3240*/  STL.64 [R1+0x3d40], R10 ;  /* 0x003d400a01007387 */ /* 0x0003e20000100a00 */
[----:B0-----:R-:W-:Y:S01]  /*a3250*/  IADD3 R2, P3, PT, R8, R11, RZ ;  /* 0x0000000b08027210 */ /* 0x001fe20007f7e0ff */
[----:B------:R-:W-:Y:S01]  /*a3260*/  IMAD.MOV.U32 R8, RZ, RZ, R20 ;  /* 0x000000ffff087224 */ /* 0x000fe200078e0014 */
[----:B---3--:R-:W-:-:S03]  /*a3270*/  F2FP.SATFINITE.E4M3.F32.PACK_AB_MERGE_C R26, R5, R4, RZ ;  /* 0x00000004051a723e */ /* 0x008fc600048070ff */
[----:B----4-:R-:W-:Y:S01]  /*a3280*/  IMAD.X R3, R0, 0x1, R12, P3 ;  /* 0x0000000100037824 */ /* 0x010fe200018e060c */
[----:B------:R-:W-:Y:S04]  /*a3290*/  STL [R1+0x3d48], R12 ;  /* 0x003d480c01007387 */ /* 0x000fe80000100800 */
[----:B------:R-:W2:Y:S04]  /*a32a0*/  LDL.LU R4, [R1+0xe04] ;  /* 0x000e040001047983 */ /* 0x000ea80000300800 */
[----:B------:R0:W-:Y:S04]  /*a32b0*/  STL.64 [R1+0x1490], R2 ;  /* 0x0014900201007387 */ /* 0x0001e80000100a00 */
[----:B-1----:R-:W3:Y:S04]  /*a32c0*/  LDL.LU R10, [R1+0xe08] ;  /* 0x000e0800010a7983 */ /* 0x002ee80000300800 */
[----:B0-----:R-:W3:Y:S04]  /*a32d0*/  LDL.LU R2, [R1+0xe0c] ;  /* 0x000e0c0001027983 */ /* 0x001ee80000300800 */
[----:B------:R0:W-:Y:S04]  /*a32e0*/  STL.64 [R1+0x3d50], R8 ;  /* 0x003d500801007387 */ /* 0x0001e80000100a00 */
[----:B0-----:R-:W2:Y:S04]  /*a32f0*/  LDL.LU R9, [R1+0xe00] ;  /* 0x000e000001097983 */ /* 0x001ea80000300800 */
[----:B------:R-:W4:Y:S04]  /*a3300*/  LDL.LU R11, [R1+0x178] ;  /* 0x00017800010b7983 */ /* 0x000f280000300800 */
[----:B------:R-:W2:Y:S04]  /*a3310*/  LDL.LU R12, [R1+0x8] ;  /* 0x00000800010c7983 */ /* 0x000ea80000300800 */
[----:B------:R-:W2:Y:S04]  /*a3320*/  LDL.LU R20, [R1+0xb34] ;  /* 0x000b340001147983 */ /* 0x000ea80000300800 */
[----:B------:R-:W2:Y:S04]  /*a3330*/  LDL.LU R28, [R1+0xb3c] ;  /* 0x000b3c00011c7983 */ /* 0x000ea80000300800 */
[----:B------:R-:W2:Y:S04]  /*a3340*/  LDL.LU R18, [R1+0xa44] ;  /* 0x000a440001127983 */ /* 0x000ea80000300800 */
        /* <DEDUP_REMOVED lines=16> */
[----:B------:R-:W2:Y:S04]  /*a3450*/  LDL.LU R29, [R1+0x1b0] ;  /* 0x0001b000011d7983 */ /* 0x000ea80000300800 */
[----:B--2---:R0:W-:Y:S04]  /*a3460*/  STL [R1+0x3d20], R29 ;  /* 0x003d201d01007387 */ /* 0x0041e80000100800 */
[----:B0-----:R-:W2:Y:S04]  /*a3470*/  LDL.LU R29, [R1+0xb30] ;  /* 0x000b3000011d7983 */ /* 0x001ea80000300800 */
[----:B------:R-:W2:Y:S04]  /*a3480*/  LDL.LU R22, [R1+0x1b4] ;  /* 0x0001b40001167983 */ /* 0x000ea80000300800 */
[----:B------:R-:W2:Y:S04]  /*a3490*/  LDL.LU R27, [R1+0x1b8] ;  /* 0x0001b800011b7983 */ /* 0x000ea80000300800 */
[----:B--2---:R0:W-:Y:S04]  /*a34a0*/  STL.64 [R1+0x3d08], R26 ;  /* 0x003d081a01007387 */ /* 0x0041e80000100a00 */
[----:B0-----:R-:W2:Y:S04]  /*a34b0*/  LDL.LU R26, [R1+0x3e0] ;  /* 0x0003e000011a7983 */ /* 0x001ea80000300800 */
[----:B------:R-:W2:Y:S01]  /*a34c0*/  LDL R27, [R1+0x17c] ;  /* 0x00017c00011b7983 */ /* 0x000ea20000100800 */
[----:B----4-:R-:W-:-:S03]  /*a34d0*/  IADD3 R8, P3, PT, R11, R13, RZ ;  /* 0x0000000d0b087210 */ /* 0x010fc60007f7e0ff */
[----:B--2---:R0:W-:Y:S04]  /*a34e0*/  STL.64 [R1+0x3d28], R26 ;  /* 0x003d281a01007387 */ /* 0x0041e80000100a00 */
[----:B0-----:R-:W2:Y:S04]  /*a34f0*/  LDL.LU R26, [R1+0x770] ;  /* 0x00077000011a7983 */ /* 0x001ea80000300800 */
[----:B------:R-:W4:Y:S01]  /*a3500*/  LDL.LU R27, [R1+0x778] ;  /* 0x00077800011b7983 */ /* 0x000f220000300800 */
[----:B------:R-:W-:Y:S01]  /*a3510*/  F2FP.SATFINITE.E4M3.F32.PACK_AB_MERGE_C R4, R4, R9, RZ ;  /* 0x000000090404723e */ /* 0x000fe200048070ff */
[----:B------:R-:W-:Y:S01]  /*a3520*/  IMAD.X R9, R12, 0x1, R14, P3 ;  /* 0x000000010c097824 */ /* 0x000fe200018e060e */
[----:B---3--:R-:W-:-:S02]  /*a3530*/  F2FP.SATFINITE.E4M3.F32.PACK_AB_MERGE_C R2, R2, R10, RZ ;  /* 0x0000000a0202723e */ /* 0x008fc400048070ff */
[----:B------:R-:W-:-:S05]  /*a3540*/  IADD3 R10, P3, PT, R11, R15, RZ ;  /* 0x0000000f0b0a7210 */ /* 0x000fca0007f7e0ff */
[----:B------:R-:W-:Y:S01]  /*a3550*/  IMAD.X R11, R12, 0x1, R16, P3 ;  /* 0x000000010c0b7824 */ /* 0x000fe200018e0610 */
[----:B----4-:R0:W-:Y:S04]  /*a3560*/  STL [R1+0x3d30], R27 ;  /* 0x003d301b01007387 */ /* 0x0101e80000100800 */
[----:B0-----:R-:W3:Y:S04]  /*a3570*/  LDL.LU R27, [R1+0xa48] ;  /* 0x000a4800011b7983 */ /* 0x001ee80000300800 */
[----:B------:R-:W4:Y:S04]  /*a3580*/  LDL.LU R3, [R1+0x1bc] ;  /* 0x0001bc0001037983 */ /* 0x000f280000300800 */
[----:B------:R0:W-:Y:S04]  /*a3590*/  STL.64 [R1+0x1488], R8 ;  /* 0x0014880801007387 */ /* 0x0001e80000100a00 */
[----:B0-----:R-:W2:Y:S04]  /*a35a0*/  LDL.LU.64 R8, [R1+0x3d50] ;  /* 0x003d500001087983 */ /* 0x001ea80000300a00 */
[----:B------:R-:W3:Y:S04]  /*a35b0*/  LDL.LU R12, [R1+0x3d48] ;  /* 0x003d4800010c7983 */ /* 0x000ee80000300800 */
[----:B------:R0:W-:Y:S04]  /*a35c0*/  STL.64 [R1+0x1480], R10 ;  /* 0x0014800a01007387 */ /* 0x0001e80000100a00 */
[----:B0-----:R-:W3:Y:S01]  /*a35d0*/  LDL.LU.64 R10, [R1+0x3d40] ;  /* 0x003d4000010a7983 */ /* 0x001ee20000300a00 */
[----:B------:R-:W-:-:S02]  /*a35e0*/  F2FP.SATFINITE.E4M3.F32.PACK_AB_MERGE_C R20, R20, R29, RZ ;  /* 0x0000001d1414723e */ /* 0x000fc400048070ff */
[----:B------:R-:W-:Y:S02]  /*a35f0*/  F2FP.SATFINITE.E4M3.F32.PACK_AB_MERGE_C R28, R28, R24, RZ ;  /* 0x000000181c1c723e */ /* 0x000fe400048070ff */
[----:B------:R-:W-:Y:S02]  /*a3600*/  SHF.R.S32.HI R29, RZ, 0x1f, R7 ;  /* 0x0000001fff1d7819 */ /* 0x000fe40000011407 */
[----:B------:R-:W-:Y:S02]  /*a3610*/  F2FP.SATFINITE.E4M3.F32.PACK_AB_MERGE_C R18, R18, R25, RZ ;  /* 0x000000191212723e */ /* 0x000fe400048070ff */
[----:B--2---:R-:W-:-:S05]  /*a3620*/  IADD3 R24, P3, PT, R7, R9, RZ ;  /* 0x0000000907187210 */ /* 0x004fca0007f7e0ff */
[----:B---3--:R-:W-:-:S05]  /*a3630*/  IMAD.X R25, R29, 0x1, R10, P3 ;  /* 0x000000011d197824 */ /* 0x008fca00018e060a */
[----:B------:R0:W-:Y:S04]  /*a3640*/  STL.64 [R1+0x1478], R24 ;  /* 0x0014781801007387 */ /* 0x0001e80000100a00 */
[----:B0-----:R-:W2:Y:S01]  /*a3650*/  LDL.LU.64 R24, [R1+0x3d38] ;  /* 0x003d380001187983 */ /* 0x001ea20000300a00 */
[----:B------:R-:W-:Y:S02]  /*a3660*/  F2FP.SATFINITE.E4M3.F32.PACK_AB_MERGE_C R23, R23, R27, RZ ;  /* 0x0000001b1717723e */ /* 0x000fe400048070ff */
[----:B--2---:R-:W-:Y:S02]  /*a3670*/  F2FP.SATFINITE.E4M3.F32.PACK_AB_MERGE_C R24, R24, R26, RZ ;  /* 0x0000001a1818723e */ /* 0x004fe400048070ff */
[----:B------:R-:W-:-:S05]  /*a3680*/  IADD3 R26, P3, PT, R7, R11, RZ ;  /* 0x0000000b071a7210 */ /* 0x000fca0007f7e0ff */
[----:B------:R-:W-:-:S05]  /*a3690*/  IMAD.X R27, R29, 0x1, R12, P3 ;  /* 0x000000011d1b7824 */ /* 0x000fca00018e060c */
[----:B------:R0:W-:Y:S04]  /*a36a0*/  STL.64 [R1+0x1470], R26 ;  /* 0x0014701a01007387 */ /* 0x0001e80000100a00 */
[----:B0-----:R-:W2:Y:S01]  /*a36b0*/  LDL.LU R27, [R1+0x3d30] ;  /* 0x003d3000011b7983 */ /* 0x001ea20000300800 */
[----:B------:R-:W-:Y:S02]  /*a36c0*/  IADD3 R26, P3, PT, R7, R13, RZ ;  /* 0x0000000d071a7210 */ /* 0x000fe40007f7e0ff */
[----:B------:R-:W-:Y:S02]  /*a36d0*/  F2FP.SATFINITE.E4M3.F32.PACK_AB_MERGE_C R17, R17, R6, RZ ;  /* 0x000000061111723e */ /* 0x000fe400048070ff */
[----:B------:R-:W-:Y:S02]  /*a36e0*/  F2FP.SATFINITE.E4M3.F32.PACK_AB_MERGE_C R5, R5, R0, RZ ;  /* 0x000000000505723e */ /* 0x000fe400048070ff */
[----:B--2---:R-:W-:Y:S01]  /*a36f0*/  F2FP.SATFINITE.E4M3.F32.PACK_AB_MERGE_C R25, R25, R27, RZ ;  /* 0x0000001b1919723e */ /* 0x004fe200048070ff */
[----:B------:R-:W-:Y:S01]  /*a3700*/  IMAD.X R27, R29, 0x1, R14, P3 ;  /* 0x000000011d1b7824 */ /* 0x000fe200018e060e */
[----:B------:R-:W-:-:S05]  /*a3710*/  IADD3 R6, P3, PT, R7, R15, RZ ;  /* 0x0000000f07067210 */ /* 0x000fca0007f7e0ff */
[----:B------:R-:W-:Y:S01]  /*a3720*/  IMAD.X R7, R29, 0x1, R16, P3 ;  /* 0x000000011d077824 */ /* 0x000fe200018e0610 */
[----:B------:R0:W-:Y:S04]  /*a3730*/  STL.64 [R1+0x1468], R26 ;  /* 0x0014681a01007387 */ /* 0x0001e80000100a00 */
[----:B0-----:R-:W2:Y:S04]  /*a3740*/  LDL.LU.64 R26, [R1+0x3d28] ;  /* 0x003d2800011a7983 */ /* 0x001ea80000300a00 */
[----:B------:R-:W3:Y:S04]  /*a3750*/  LDL.LU R29, [R1+0x3d20] ;  /* 0x003d2000011d7983 */ /* 0x000ee80000300800 */
[----:B------:R0:W-:Y:S04]  /*a3760*/  STL.64 [R1+0x1460], R6 ;  /* 0x0014600601007387 */ /* 0x0001e80000100a00 */
[----:B0-----:R-:W3:Y:S04]  /*a3770*/  LDL.LU.64 R6, [R1+0x3d18] ;  /* 0x003d180001067983 */ /* 0x001ee80000300a00 */
[----:B------:R-:W4:Y:S01]  /*a3780*/  LDL.LU R0, [R1+0x3d10] ;  /* 0x003d100001007983 */ /* 0x000f220000300800 */
[----:B------:R-:W-:-:S02]  /*a3790*/  LOP3.LUT R24, R24, 0xffff, RZ, 0xc0, !PT ;  /* 0x0000ffff18187812 */ /* 0x000fc400078ec0ff */
[----:B--2---:R-:W-:Y:S02]  /*a37a0*/  F2FP.SATFINITE.E4M3.F32.PACK_AB_MERGE_C R21, R21, R26, RZ ;  /* 0x0000001a1515723e */ /* 0x004fe400048070ff */
[----:B------:R-:W-:Y:S02]  /*a37b0*/  IADD3 R26, P3, PT, R27, R9, RZ ;  /* 0x000000091b1a7210 */ /* 0x000fe40007f7e0ff */
[----:B---3--:R-:W-:Y:S02]  /*a37c0*/  F2FP.SATFINITE.E4M3.F32.PACK_AB_MERGE_C R7, R7, R19, RZ ;  /* 0x000000130707723e */ /* 0x008fe400048070ff */
[----:B------:R-:W-:-:S05]  /*a37d0*/  SHF.R.S32.HI R19, RZ, 0x1f, R27 ;  /* 0x0000001fff137819 */ /* 0x000fca000001141b */
[----:B------:R-:W-:-:S05]  /*a37e0*/  IMAD.X R27, R19, 0x1, R10, P3 ;  /* 0x00000001131b7824 */ /* 0x000fca00018e060a */
[----:B------:R0:W-:Y:S04]  /*a37f0*/  STL.64 [R1+0x1458], R26 ;  /* 0x0014581a01007387 */ /* 0x0001e80000100a00 */
[----:B0-----:R-:W2:Y:S01]  /*a3800*/  LDL.LU.64 R26, [R1+0x3d08] ;  /* 0x003d0800011a7983 */ /* 0x001ea20000300a00 */
[----:B------:R-:W-:Y:S02]  /*a3810*/  F2FP.SATFINITE.E4M3.F32.PACK_AB_MERGE_C R22, R22, R29, RZ ;  /* 0x0000001d1616723e */ /* 0x000fe400048070ff */
[----:B----4-:R-:W-:Y:S01]  /*a3820*/  PRMT R29, R24, 0x3340, R0 ;  /* 0x00003340181d7816 */ /* 0x010fe20000000000 */
[----:B------:R0:W-:Y:S04]  /*a3830*/  STL [R1+0x3c90], R24 ;  /* 0x003c901801007387 */ /* 0x0001e80000100800 */
[----:B0-----:R-:W3:Y:S01]  /*a3840*/  LDL.LU R24, [R1+0x17c] ;  /* 0x00017c0001187983 */ /* 0x001ee20000300800 */
[----:B------:R-:W-:-:S02]  /*a3850*/  LOP3.LUT R20, R20, 0xffff, RZ, 0xc0, !PT ;  /* 0x0000ffff14147812 */ /* 0x000fc400078ec0ff */
[----:B------:R-:W-:Y:S02]  /*a3860*/  LOP3.LUT R6, R6, 0xffff, RZ, 0xc0, !PT ;  /* 0x0000ffff06067812 */ /* 0x000fe400078ec0ff */
[----:B------:R-:W-:Y:S01]  /*a3870*/  LOP3.LUT R28, R28, 0xffff, RZ, 0xc0, !PT ;  /* 0x0000ffff1c1c7812 */ /* 0x000fe200078ec0ff */
[----:B------:R0:W-:Y:S01]  /*a3880*/  STL.64 [R1+0x3cf8], R20 ;  /* 0x003cf81401007387 */ /* 0x0001e20000100a00 */
[----:B------:R-:W-:Y:S02]  /*a3890*/  LOP3.LUT R4, R4, 0xffff, RZ, 0xc0, !PT ;  /* 0x0000ffff04047812 */ /* 0x000fe400078ec0ff */
[----:B------:R-:W-:Y:S02]  /*a38a0*/  LOP3.LUT R17, R17, 0xffff, RZ, 0xc0, !PT ;  /* 0x0000ffff11117812 */ /* 0x000fe400078ec0ff */
[----:B------:R-:W-:Y:S02]  /*a38b0*/  LOP3.LUT R18, R18, 0xffff, RZ, 0xc0, !PT ;  /* 0x0000ffff12127812 */ /* 0x000fe400078ec0ff */
[----:B------:R-:W-:-:S02]  /*a38c0*/  LOP3.LUT R2, R2, 0xffff, RZ, 0xc0, !PT ;  /* 0x0000ffff02027812 */ /* 0x000fc400078ec0ff */
[----:B------:R-:W-:Y:S02]  /*a38d0*/  LOP3.LUT R5, R5, 0xffff, RZ, 0xc0, !PT ;  /* 0x0000ffff05057812 */ /* 0x000fe400078ec0ff */
[----:B------:R-:W-:Y:S02]  /*a38e0*/  LOP3.LUT R23, R23, 0xffff, RZ, 0xc0, !PT ;  /* 0x0000ffff17177812 */ /* 0x000fe400078ec0ff */
[----:B0-----:R-:W-:Y:S02]  /*a38f0*/  PRMT R21, R17, 0x3340, R0 ;  /* 0x0000334011157816 */ /* 0x001fe40000000000 */
[----:B--2---:R-:W-:Y:S02]  /*a3900*/  LOP3.LUT R26, R26, 0xffff, RZ, 0xc0, !PT ;  /* 0x0000ffff1a1a7812 */ /* 0x004fe400078ec0ff */
[----:B------:R-:W-:Y:S02]  /*a3910*/  F2FP.SATFINITE.E4M3.F32.PACK_AB_MERGE_C R3, R3, R27, RZ ;  /* 0x0000001b0303723e */ /* 0x000fe400048070ff */
[----:B------:R-:W-:-:S02]  /*a3920*/  LOP3.LUT R27, R25, 0xffff, RZ, 0xc0, !PT ;  /* 0x0000ffff191b7812 */ /* 0x000fc400078ec0ff */
[----:B------:R-:W-:Y:S02]  /*a3930*/  PRMT R25, R26, 0x3340, R20 ;  /* 0x000033401a197816 */ /* 0x000fe40000000014 */
[----:B------:R-:W-:Y:S02]  /*a3940*/  PRMT R20, R6, 0x3340, R28 ;  /* 0x0000334006147816 */ /* 0x000fe4000000001c */
[----:B------:R-:W-:Y:S02]  /*a3950*/  PRMT R29, R25, 0x5410, R29 ;  /* 0x00005410191d7816 */ /* 0x000fe4000000001d */
[----:B------:R-:W-:-:S04]  /*a3960*/  PRMT R25, R27, 0x3340, R0 ;  /* 0x000033401b197816 */ /* 0x000fc80000000000 */
[----:B------:R-:W-:Y:S01]  /*a3970*/  PRMT R20, R20, 0x5410, R25 ;  /* 0x0000541014147816 */ /* 0x000fe20000000019 */
[----:B------:R-:W-:Y:S04]  /*a3980*/  STL [R1+0x40], R29 ;  /* 0x0000401d01007387 */ /* 0x000fe80000100800 */
[----:B------:R0:W-:Y:S02]  /*a3990*/  STL [R1+0x34], R20 ;  /* 0x0000341401007387 */ /* 0x0001e40000100800 */
[----:B0-----:R-:W-:-:S04]  /*a39a0*/  PRMT R20, R4, 0x3340, R18 ;  /* 0x0000334004147816 */ /* 0x001fc80000000012 */
[----:B------:R-:W-:Y:S02]  /*a39b0*/  PRMT R25, R20, 0x5410, R21 ;  /* 0x0000541014197816 */ /* 0x000fe40000000015 */
[----:B------:R-:W-:Y:S02]  /*a39c0*/  PRMT R21, R5, 0x3340, R0 ;  /* 0x0000334005157816 */ /* 0x000fe40000000000 */
[----:B------:R-:W-:-:S04]  /*a39d0*/  PRMT R20, R2, 0x3340, R23 ;  /* 0x0000334002147816 */ /* 0x000fc80000000017 */
[----:B------:R-:W-:Y:S02]  /*a39e0*/  PRMT R29, R20, 0x5410, R21 ;  /* 0x00005410141d7816 */ /* 0x000fe40000000015 */
[----:B---3--:R-:W-:Y:S01]  /*a39f0*/  IADD3 R20, P3, PT, R24, R11, RZ ;  /* 0x0000000b18147210 */ /* 0x008fe20007f7e0ff */
[----:B------:R-:W-:Y:S04]  /*a3a00*/  STL [R1+0x2c], R25 ;  /* 0x00002c1901007387 */ /* 0x000fe80000100800 */
[----:B------:R0:W-:Y:S01]  /*a3a10*/  STL.64 [R1+0x3ce8], R10 ;  /* 0x003ce80a01007387 */ /* 0x0001e20000100a00 */
[----:B------:R-:W-:-:S03]  /*a3a20*/  IMAD.X R21, R19, 0x1, R12, P3 ;  /* 0x0000000113157824 */ /* 0x000fc600018e060c */
[----:B0-----:R-:W2:Y:S04]  /*a3a30*/  LDL.LU R10, [R1+0x34] ;  /* 0x00003400010a7983 */ /* 0x001ea80000300800 */
[----:B------:R-:W3:Y:S04]  /*a3a40*/  LDL.LU R11, [R1+0x2c] ;  /* 0x00002c00010b7983 */ /* 0x000ee80000300800 */
[----:B------:R0:W-:Y:S04]  /*a3a50*/  STL.64 [R1+0x3ce0], R8 ;  /* 0x003ce00801007387 */ /* 0x0001e80000100a00 */
[----:B0-----:R-:W4:Y:S04]  /*a3a60*/  LDL.LU R9, [R1+0x40] ;  /* 0x0000400001097983 */ /* 0x001f280000300800 */
[----:B------:R-:W2:Y:S04]  /*a3a70*/  LDL.LU R25, [R1+0x9c] ;  /* 0x00009c0001197983 */ /* 0x000ea80000300800 */
[----:B------:R0:W-:Y:S02]  /*a3a80*/  STL.64 [R1+0x1440], R20 ;  /* 0x0014401401007387 */ /* 0x0001e40000100a00 */
[----:B0-----:R-:W-:-:S05]  /*a3a90*/  IADD3 R20, P3, PT, R24, R13, RZ ;  /* 0x0000000d18147210 */ /* 0x001fca0007f7e0ff */
[----:B------:R-:W-:-:S05]  /*a3aa0*/  IMAD.X R21, R19, 0x1, R14, P3 ;  /* 0x0000000113157824 */ /* 0x000fca00018e060e */
[----:B------:R0:W-:Y:S02]  /*a3ab0*/  STL.64 [R1+0x1450], R20 ;  /* 0x0014501401007387 */ /* 0x0001e40000100a00 */
[----:B0-----:R-:W-:-:S05]  /*a3ac0*/  IADD3 R20, P3, PT, R24, R15, RZ ;  /* 0x0000000f18147210 */ /* 0x001fca0007f7e0ff */
[----:B------:R-:W-:Y:S02]  /*a3ad0*/  IMAD.X R21, R19, 0x1, R16, P3 ;  /* 0x0000000113157824 */ /* 0x000fe400018e0610 */
[----:B------:R-:W2:Y:S04]  /*a3ae0*/  LDL.LU R19, [R1+0x3d00] ;  /* 0x003d000001137983 */ /* 0x000ea80000300800 */
[----:B------:R0:W-:Y:S04]  /*a3af0*/  STL.64 [R1+0x1448], R20 ;  /* 0x0014481401007387 */ /* 0x0001e80000100a00 */
[----:B0-----:R-:W2:Y:S01]  /*a3b00*/  LDL.LU.64 R20, [R1+0x3cf8] ;  /* 0x003cf80001147983 */ /* 0x001ea20000300a00 */
[----:B------:R-:W-:-:S02]  /*a3b10*/  LOP3.LUT R7, R7, 0xffff, RZ, 0xc0, !PT ;  /* 0x0000ffff07077812 */ /* 0x000fc400078ec0ff */
[----:B------:R-:W-:Y:S02]  /*a3b20*/  LOP3.LUT R22, R22, 0xffff, RZ, 0xc0, !PT ;  /* 0x0000ffff16167812 */ /* 0x000fe400078ec0ff */
[----:B------:R-:W-:Y:S01]  /*a3b30*/  LOP3.LUT R3, R3, 0xffff, RZ, 0xc0, !PT ;  /* 0x0000ffff03037812 */ /* 0x000fe200078ec0ff */
[----:B------:R-:W-:Y:S04]  /*a3b40*/  STL.64 [R1+0x3cd8], R16 ;  /* 0x003cd81001007387 */ /* 0x000fe80000100a00 */
[----:B------:R-:W3:Y:S01]  /*a3b50*/  LDL.LU R24, [R1+0x98] ;  /* 0x0000980001187983 */ /* 0x000ee20000300800 */
[----:B--2---:R-:W-:-:S04]  /*a3b60*/  LOP3.LUT R21, R21, 0xffff, RZ, 0xc0, !PT ;  /* 0x0000ffff15157812 */ /* 0x004fc800078ec0ff */
[----:B----4-:R-:W-:Y:S02]  /*a3b70*/  PRMT R8, R9, 0x4210, R21 ;  /* 0x0000421009087816 */ /* 0x010fe40000000015 */
[----:B------:R-:W-:Y:S02]  /*a3b80*/  PRMT R9, R10, 0x4210, R7 ;  /* 0x000042100a097816 */ /* 0x000fe40000000007 */
[----:B---3--:R-:W-:Y:S02]  /*a3b90*/  PRMT R10, R11, 0x4210, R22 ;  /* 0x000042100b0a7816 */ /* 0x008fe40000000016 */
[----:B------:R-:W-:Y:S02]  /*a3ba0*/  PRMT R11, R29, 0x4210, R3 ;  /* 0x000042101d0b7816 */ /* 0x000fe40000000003 */
[----:B------:R-:W2:Y:S04]  /*a3bb0*/  LDL.LU R29, [R1+0x3cf0] ;  /* 0x003cf000011d7983 */ /* 0x000ea80000300800 */
[----:B------:R0:W-:Y:S04]  /*a3bc0*/  STSM.16.M88.4 [R19+0x200], R8 ;  /* 0x0002000813007844 */ /* 0x0001e80000000200 */
[----:B0-----:R-:W3:Y:S04]  /*a3bd0*/  LDL.LU.64 R10, [R1+0x3ce8] ;  /* 0x003ce800010a7983 */ /* 0x001ee80000300a00 */
[----:B------:R-:W4:Y:S04]  /*a3be0*/  LDL.LU.64 R8, [R1+0x3ce0] ;  /* 0x003ce00001087983 */ /* 0x000f280000300a00 */
[----:B------:R-:W2:Y:S04]  /*a3bf0*/  LDL.LU R16, [R1+0xdc] ;  /* 0x0000dc0001107983 */ /* 0x000ea80000300800 */
[----:B------:R-:W3:Y:S04]  /*a3c00*/  LDL.LU R17, [R1+0x94] ;  /* 0x0000940001117983 */ /* 0x000ee80000300800 */
[----:B------:R0:W-:Y:S04]  /*a3c10*/  STL.64 [R1+0x3cd0], R26 ;  /* 0x003cd01a01007387 */ /* 0x0001e80000100a00 */
[----:B0-----:R-:W3:Y:S04]  /*a3c20*/  LDL.LU R26, [R1+0xb0] ;  /* 0x0000b000011a7983 */ /* 0x001ee80000300800 */
[----:B------:R-:W4:Y:S04]  /*a3c30*/  LDL.LU R27, [R1+0x1a0] ;  /* 0x0001a000011b7983 */ /* 0x000f280000300800 */
[----:B------:R0:W-:Y:S04]  /*a3c40*/  STL [R1+0x3cc8], R28 ;  /* 0x003cc81c01007387 */ /* 0x0001e80000100800 */
[----:B0-----:R-:W3:Y:S04]  /*a3c50*/  LDL.LU R28, [R1+0xb8] ;  /* 0x0000b800011c7983 */ /* 0x001ee80000300800 */
[----:B------:R0:W-:Y:S04]  /*a3c60*/  STL.64 [R1+0x3cc0], R18 ;  /* 0x003cc01201007387 */ /* 0x0001e80000100a00 */
[----:B0-----:R-:W3:Y:S04]  /*a3c70*/  LDL.LU R18, [R1+0x78] ;  /* 0x0000780001127983 */ /* 0x001ee80000300800 */
[----:B------:R-:W3:Y:S04]  /*a3c80*/  LDL.LU R19, [R1+0xb4] ;  /* 0x0000b40001137983 */ /* 0x000ee80000300800 */
[----:B------:R-:W-:Y:S04]  /*a3c90*/  STL.64 [R1+0x3ca8], R22 ;  /* 0x003ca81601007387 */ /* 0x000fe80000100a00 */
[----:B------:R-:W-:Y:S01]  /*a3ca0*/  STL.64 [R1+0x3ca0], R20 ;  /* 0x003ca01401007387 */ /* 0x000fe20000100a00 */
[----:B------:R-:W-:-:S03]  /*a3cb0*/  SHF.R.U32.HI R25, RZ, 0x8, R25 ;  /* 0x00000008ff197819 */ /* 0x000fc60000011619 */
[----:B------:R-:W-:Y:S04]  /*a3cc0*/  STL.64 [R1+0x3c98], R4 ;  /* 0x003c980401007387 */ /* 0x000fe80000100a00 */
[----:B------:R-:W-:Y:S04]  /*a3cd0*/  STL.64 [R1+0x3cb0], R6 ;  /* 0x003cb00601007387 */ /* 0x000fe80000100a00 */
[----:B------:R0:W-:Y:S02]  /*a3ce0*/  STL.64 [R1+0x3c88], R2 ;  /* 0x003c880201007387 */ /* 0x0001e40000100a00 */
[----:B0-----:R-:W-:-:S02]  /*a3cf0*/  LOP3.LUT R2, R25, 0xffff, RZ, 0xc0, !PT ;  /* 0x0000ffff19027812 */ /* 0x001fc400078ec0ff */
[----:B------:R-:W-:Y:S01]  /*a3d00*/  SHF.R.U32.HI R7, RZ, 0x8, R24 ;  /* 0x00000008ff077819 */ /* 0x000fe20000011618 */
[----:B------:R-:W3:Y:S03]  /*a3d10*/  LDL.LU R25, [R1+0xd4] ;  /* 0x0000d40001197983 */ /* 0x000ee60000300800 */
[----:B------:R-:W-:Y:S01]  /*a3d20*/  LOP3.LUT R7, R7, 0xffff, RZ, 0xc0, !PT ;  /* 0x0000ffff07077812 */ /* 0x000fe200078ec0ff */
[----:B------:R-:W-:Y:S01]  /*a3d30*/  BAR.SYNC.DEFER_BLOCKING 0x0 ;  /* 0x0000000000007b1d */ /* 0x000fe20000010000 */
[----:B--2---:R-:W-:-:S04]  /*a3d40*/  SHF.R.U32.HI R16, RZ, 0x8, R16 ;  /* 0x00000008ff107819 */ /* 0x004fc80000011610 */
[----:B------:R-:W-:Y:S02]  /*a3d50*/  LOP3.LUT R16, R16, 0xffff, RZ, 0xc0, !PT ;  /* 0x0000ffff10107812 */ /* 0x000fe400078ec0ff */
[----:B----4-:R-:W-:Y:S02]  /*a3d60*/  IADD3 R4, P3, PT, R27, R9, RZ ;  /* 0x000000091b047210 */ /* 0x010fe40007f7e0ff */
[----:B---3--:R-:W-:-:S04]  /*a3d70*/  SHF.R.U32.HI R3, RZ, 0x8, R18 ;  /* 0x00000008ff037819 */ /* 0x008fc80000011612 */
[----:B------:R-:W-:-:S04]  /*a3d80*/  LOP3.LUT R3, R3, 0xffff, RZ, 0xc0, !PT ;  /* 0x0000ffff03037812 */ /* 0x000fc800078ec0ff */
[----:B------:R-:W-:Y:S02]  /*a3d90*/  PRMT R6, R2, 0x3340, R3 ;  /* 0x0000334002067816 */ /* 0x000fe40000000003 */
[----:B------:R-:W-:Y:S02]  /*a3da0*/  SHF.R.S32.HI R2, RZ, 0x1f, R27 ;  /* 0x0000001fff027819 */ /* 0x000fe4000001141b */
[----:B------:R-:W-:-:S03]  /*a3db0*/  SHF.R.U32.HI R3, RZ, 0x8, R28 ;  /* 0x00000008ff037819 */ /* 0x000fc6000001161c */
[----:B------:R-:W-:Y:S01]  /*a3dc0*/  IMAD.X R5, R2, 0x1, R10, P3 ;  /* 0x0000000102057824 */ /* 0x000fe200018e060a */
[C---:B------:R-:W-:Y:S02]  /*a3dd0*/  IADD3 R20, P3, PT, R27.reuse, R11, RZ ;  /* 0x0000000b1b147210 */ /* 0x040fe40007f7e0ff */
[----:B------:R-:W-:Y:S02]  /*a3de0*/  PRMT R18, R16, 0x3340, R0 ;  /* 0x0000334010127816 */ /* 0x000fe40000000000 */
[----:B------:R0:W-:Y:S01]  /*a3df0*/  STL.64 [R1+0x1438], R4 ;  /* 0x0014380401007387 */ /* 0x0001e20000100a00 */
[----:B------:R-:W-:Y:S01]  /*a3e00*/  IMAD.X R21, R2, 0x1, R12, P3 ;  /* 0x0000000102157824 */ /* 0x000fe200018e060c */
[----:B------:R-:W-:Y:S02]  /*a3e10*/  IADD3 R16, P3, PT, R27, R13, RZ ;  /* 0x0000000d1b107210 */ /* 0x000fe40007f7e0ff */
[----:B------:R-:W2:Y:S04]  /*a3e20*/  LDL.LU R28, [R1+0xd8] ;  /* 0x0000d800011c7983 */ /* 0x000ea80000300800 */
[----:B------:R-:W3:Y:S01]  /*a3e30*/  LDL.LU R24, [R1+0xbc] ;  /* 0x0000bc0001187983 */ /* 0x000ee20000300800 */
[----:B0-----:R-:W-:-:S03]  /*a3e40*/  LOP3.LUT R5, R3, 0xffff, RZ, 0xc0, !PT ;  /* 0x0000ffff03057812 */ /* 0x001fc600078ec0ff */
[----:B------:R-:W4:Y:S01]  /*a3e50*/  LDL.LU R3, [R1+0x1a4] ;  /* 0x0001a40001037983 */ /* 0x000f220000300800 */
[----:B------:R-:W-:Y:S02]  /*a3e60*/  PRMT R5, R5, 0x3340, R7 ;  /* 0x0000334005057816 */ /* 0x000fe40000000007 */
[----:B------:R-:W-:Y:S01]  /*a3e70*/  SHF.R.U32.HI R7, RZ, 0x8, R17 ;  /* 0x00000008ff077819 */ /* 0x000fe20000011611 */
[----:B------:R0:W-:Y:S01]  /*a3e80*/  STL.64 [R1+0x1430], R20 ;  /* 0x0014301401007387 */ /* 0x0001e20000100a00 */
[----:B------:R-:W-:-:S03]  /*a3e90*/  IMAD.X R17, R2, 0x1, R14, P3 ;  /* 0x0000000102117824 */ /* 0x000fc600018e060e */
[----:B0-----:R-:W2:Y:S04]  /*a3ea0*/  LDL.LU R20, [R1+0x16c] ;  /* 0x00016c0001147983 */ /* 0x001ea80000300800 */
[----:B------:R-:W2:Y:S04]  /*a3eb0*/  LDL.LU R21, [R1+0x168] ;  /* 0x0001680001157983 */ /* 0x000ea80000300800 */
[----:B------:R-:W2:Y:S04]  /*a3ec0*/  LDL.LU R22, [R1+0x164] ;  /* 0x0001640001167983 */ /* 0x000ea80000300800 */
[----:B------:R-:W2:Y:S04]  /*a3ed0*/  LDL.LU R23, [R1+0x160] ;  /* 0x0001600001177983 */ /* 0x000ea80000300800 */
[----:B------:R0:W-:Y:S04]  /*a3ee0*/  STL.64 [R1+0x1428], R16 ;  /* 0x0014281001007387 */ /* 0x0001e80000100a00 */
[----:B0-----:R-:W2:Y:S01]  /*a3ef0*/  LDL.LU.64 R16, [R1+0x3cd8] ;  /* 0x003cd80001107983 */ /* 0x001ea20000300a00 */
[----:B------:R-:W-:-:S04]  /*a3f00*/  SHF.R.U32.HI R4, RZ, 0x8, R19 ;  /* 0x00000008ff047819 */ /* 0x000fc80000011613 */
[----:B------:R-:W-:-:S04]  /*a3f10*/  LOP3.LUT R4, R4, 0xffff, RZ, 0xc0, !PT ;  /* 0x0000ffff04047812 */ /* 0x000fc800078ec0ff */
[----:B------:R-:W-:Y:S02]  /*a3f20*/  PRMT R19, R4, 0x3340, R0 ;  /* 0x0000334004137816 */ /* 0x000fe40000000000 */
[----:B------:R-:W-:Y:S02]  /*a3f30*/  SHF.R.U32.HI R4, RZ, 0x8, R26 ;  /* 0x00000008ff047819 */ /* 0x000fe4000001161a */
[----:B------:R-:W-:Y:S02]  /*a3f40*/  IADD3 R26, P3, PT, R27, R15, RZ ;  /* 0x0000000f1b1a7210 */ /* 0x000fe40007f7e0ff */
[----:B------:R-:W-:Y:S02]  /*a3f50*/  LOP3.LUT R4, R4, 0xffff, RZ, 0xc0, !PT ;  /* 0x0000ffff04047812 */ /* 0x000fe400078ec0ff */
[----:B------:R-:W-:Y:S02]  /*a3f60*/  LOP3.LUT R7, R7, 0xffff, RZ, 0xc0, !PT ;  /* 0x0000ffff07077812 */ /* 0x000fe400078ec0ff */
[----:B------:R-:W-:-:S02]  /*a3f70*/  PRMT R6, R6, 0x5410, R18 ;  /* 0x0000541006067816 */ /* 0x000fc40000000012 */
[----:B------:R-:W-:Y:S02]  /*a3f80*/  PRMT R4, R4, 0x3340, R7 ;  /* 0x0000334004047816 */ /* 0x000fe40000000007 */
[----:B------:R-:W-:Y:S02]  /*a3f90*/  SHF.R.U32.HI R7, RZ, 0x8, R29 ;  /* 0x00000008ff077819 */ /* 0x000fe4000001161d */
[----:B------:R-:W-:Y:S02]  /*a3fa0*/  PRMT R5, R5, 0x5410, R19 ;  /* 0x0000541005057816 */ /* 0x000fe40000000013 */
[----:B---3--:R-:W-:-:S04]  /*a3fb0*/  SHF.R.U32.HI R24, RZ, 0x8, R24 ;  /* 0x00000008ff187819 */ /* 0x008fc80000011618 */
[----:B------:R-:W-:Y:S01]  /*a3fc0*/  LOP3.LUT R24, R24, 0xffff, RZ, 0xc0, !PT ;  /* 0x0000ffff18187812 */ /* 0x000fe200078ec0ff */
[----:B--2---:R-:W-:Y:S01]  /*a3fd0*/  IMAD.X R27, R2, 0x1, R16, P3 ;  /* 0x00000001021b7824 */ /* 0x004fe200018e0610 */
[----:B------:R-:W-:-:S04]  /*a3fe0*/  SHF.R.U32.HI R2, RZ, 0x8, R25 ;  /* 0x00000008ff027819 */ /* 0x000fc80000011619 */
[----:B------:R-:W-:-:S04]  /*a3ff0*/  LOP3.LUT R2, R2, 0xffff, RZ, 0xc0, !PT ;  /* 0x0000ffff02027812 */ /* 0x000fc800078ec0ff */
[----:B------:R-:W-:Y:S02]  /*a4000*/  PRMT R25, R2, 0x3340, R0 ;  /* 0x0000334002197816 */ /* 0x000fe40000000000 */
[----:B------:R-:W-:-:S04]  /*a4010*/  SHF.R.U32.HI R2, RZ, 0x8, R28 ;  /* 0x00000008ff027819 */ /* 0x000fc8000001161c */
[----:B------:R-:W-:Y:S02]  /*a4020*/  LOP3.LUT R2, R2, 0xffff, RZ, 0xc0, !PT ;  /* 0x0000ffff02027812 */ /* 0x000fe400078ec0ff */
[----:B----4-:R-:W-:Y:S02]  /*a4030*/  IADD3 R28, P3, PT, R3, R9, RZ ;  /* 0x00000009031c7210 */ /* 0x010fe40007f7e0ff */
[----:B------:R-:W-:Y:S02]  /*a4040*/  PRMT R2, R2, 0x3340, R24 ;  /* 0x0000334002027816 */ /* 0x000fe40000000018 */
[----:B------:R-:W-:-:S05]  /*a4050*/  SHF.R.S32.HI R24, RZ, 0x1f, R3 ;  /* 0x0000001fff187819 */ /* 0x000fca0000011403 */
[C---:B------:R-:W-:Y:S01]  /*a4060*/  IMAD.X R29, R24.reuse, 0x1, R10, P3 ;  /* 0x00000001181d7824 */ /* 0x040fe200018e060a */
[----:B------:R-:W-:Y:S01]  /*a4070*/  IADD3 R18, P3, PT, R3, R11, RZ ;  /* 0x0000000b03127210 */ /* 0x000fe20007f7e0ff */
[----:B------:R0:W-:Y:S04]  /*a4080*/  STL.64 [R1+0x1420], R26 ;  /* 0x0014201a01007387 */ /* 0x0001e80000100a00 */
[----:B------:R-:W-:Y:S01]  /*a4090*/  IMAD.X R19, R24, 0x1, R12, P3 ;  /* 0x0000000118137824 */ /* 0x000fe200018e060c */
[----:B------:R-:W-:Y:S01]  /*a40a0*/  PRMT R4, R4, 0x5410, R25 ;  /* 0x0000541004047816 */ /* 0x000fe20000000019 */
[----:B0-----:R-:W2:Y:S04]  /*a40b0*/  LDL.LU.64 R26, [R1+0x3cd0] ;  /* 0x003cd000011a7983 */ /* 0x001ea80000300a00 */
[----:B------:R0:W-:Y:S04]  /*a40c0*/  STL.64 [R1+0x1400], R28 ;  /* 0x0014001c01007387 */ /* 0x0001e80000100a00 */
[----:B0-----:R-:W3:Y:S04]  /*a40d0*/  LDL.LU R28, [R1+0x3cc8] ;  /* 0x003cc800011c7983 */ /* 0x001ee80000300800 */
[----:B------:R0:W-:Y:S04]  /*a40e0*/  STL.64 [R1+0x1410], R18 ;  /* 0x0014101201007387 */ /* 0x0001e80000100a00 */
[----:B0-----:R-:W4:Y:S04]  /*a40f0*/  LDL.LU.64 R18, [R1+0x3cc0] ;  /* 0x003cc00001127983 */ /* 0x001f280000300a00 */
[----:B------:R-:W2:Y:S04]  /*a4100*/  LDL.LU R29, [R1+0x1a8] ;  /* 0x0001a800011d7983 */ /* 0x000ea80000300800 */
[----:B------:R-:W2:Y:S01]  /*a4110*/  LDL.LU R25, [R1+0x3cb8] ;  /* 0x003cb80001197983 */ /* 0x000ea20000300800 */
[----:B------:R-:W-:-:S04]  /*a4120*/  LOP3.LUT R7, R7, 0xffff, RZ, 0xc0, !PT ;  /* 0x0000ffff07077812 */ /* 0x000fc800078ec0ff */
[----:B------:R-:W-:Y:S02]  /*a4130*/  PRMT R7, R7, 0x3340, R0 ;  /* 0x0000334007077816 */ /* 0x000fe40000000000 */
[----:B------:R-:W-:Y:S02]  /*a4140*/  PRMT R20, R6, 0x5210, R20 ;  /* 0x0000521006147816 */ /* 0x000fe40000000014 */
[----:B------:R-:W-:Y:S02]  /*a4150*/  PRMT R2, R2, 0x5410, R7 ;  /* 0x0000541002027816 */ /* 0x000fe40000000007 */
[----:B------:R-:W-:Y:S02]  /*a4160*/  PRMT R21, R5, 0x5210, R21 ;  /* 0x0000521005157816 */ /* 0x000fe40000000015 */
[----:B------:R-:W-:Y:S02]  /*a4170*/  PRMT R22, R4, 0x5210, R22 ;  /* 0x0000521004167816 */ /* 0x000fe40000000016 */
[----:B------:R-:W-:Y:S01]  /*a4180*/  PRMT R23, R2, 0x5210, R23 ;  /* 0x0000521002177816 */ /* 0x000fe20000000017 */
[----:B--2---:R-:W0:Y:S04]  /*a4190*/  LDS.128 R4, [R25] ;  /* 0x0000000019047984 */ /* 0x004e280000000c00 */
[----:B0-----:R-:W-:Y:S04]  /*a41a0*/  STL.64 [R1+0x420], R4 ;  /* 0x0004200401007387 */ /* 0x001fe80000100a00 */
[----:B------:R-:W-:Y:S04]  /*a41b0*/  STL.64 [R1+0x428], R6 ;  /* 0x0004280601007387 */ /* 0x000fe80000100a00 */
[----:B------:R-:W0:Y:S01]  /*a41c0*/  LDS.128 R4, [R25+0x400] ;  /* 0x0004000019047984 */ /* 0x000e220000000c00 */
[----:B------:R-:W-:Y:S06]  /*a41d0*/  BAR.SYNC.DEFER_BLOCKING 0x0 ;  /* 0x0000000000007b1d */ /* 0x000fec0000010000 */
[----:B----4-:R-:W-:Y:S04]  /*a41e0*/  STSM.16.M88.4 [R19], R20 ;  /* 0x0000001413007844 */ /* 0x010fe80000000200 */
[----:B0-----:R0:W-:Y:S04]  /*a41f0*/  STL.64 [R1+0x410], R4 ;  /* 0x0004100401007387 */ /* 0x0011e80000100a00 */
[----:B------:R1:W-:Y:S01]  /*a4200*/  STL.64 [R1+0x418], R6 ;  /* 0x0004180601007387 */ /* 0x0003e20000100a00 */
[----:B0-----:R-:W-:-:S03]  /*a4210*/  IADD3 R4, P3, PT, R3, R13, RZ ;  /* 0x0000000d03047210 */ /* 0x001fc60007f7e0ff */
[----:B-1----:R-:W2:Y:S02]  /*a4220*/  LDL.LU.64 R6, [R1+0x3cb0] ;  /* 0x003cb00001067983 */ /* 0x002ea40000300a00 */
[C---:B------:R-:W-:Y:S01]  /*a4230*/  IMAD.X R5, R24.reuse, 0x1, R14, P3 ;  /* 0x0000000118057824 */ /* 0x040fe200018e060e */
[----:B------:R-:W-:Y:S01]  /*a4240*/  IADD3 R2, P3, PT, R3, R15, RZ ;  /* 0x0000000f03027210 */ /* 0x000fe20007f7e0ff */
[----:B------:R-:W-:Y:S04]  /*a4250*/  STL [R1+0x3c60], R25 ;  /* 0x003c601901007387 */ /* 0x000fe80000100800 */
[----:B------:R-:W4:Y:S01]  /*a4260*/  LDL.LU.64 R22, [R1+0x3ca8] ;  /* 0x003ca80001167983 */ /* 0x000f220000300a00 */
[----:B------:R-:W-:-:S03]  /*a4270*/  IMAD.X R3, R24, 0x1, R16, P3 ;  /* 0x0000000118037824 */ /* 0x000fc600018e0610 */
[----:B------:R-:W4:Y:S04]  /*a4280*/  LDL.LU.64 R20, [R1+0x3ca0] ;  /* 0x003ca00001147983 */ /* 0x000f280000300a00 */
[----:B------:R0:W-:Y:S04]  /*a4290*/  STL.64 [R1+0x13f8], R4 ;  /* 0x0013f80401007387 */ /* 0x0001e80000100a00 */
[----:B0-----:R-:W4:Y:S04]  /*a42a0*/  LDL.LU.64 R4, [R1+0x3c98] ;  /* 0x003c980001047983 */ /* 0x001f280000300a00 */
[----:B------:R-:W4:Y:S04]  /*a42b0*/  LDL.LU R24, [R1+0x3c90] ;  /* 0x003c900001187983 */ /* 0x000f280000300800 */
[----:B------:R0:W-:Y:S04]  /*a42c0*/  STL.64 [R1+0x13f0], R2 ;  /* 0x0013f00201007387 */ /* 0x0001e80000100a00 */
[----:B0-----:R-:W4:Y:S04]  /*a42d0*/  LDL.LU.64 R2, [R1+0x3c88] ;  /* 0x003c880001027983 */ /* 0x001f280000300a00 */
[----:B------:R3:W-:Y:S02]  /*a42e0*/  STL.64 [R1+0x3c80], R16 ;  /* 0x003c801001007387 */ /* 0x0007e40000100a00 */
[----:B---3--:R-:W-:-:S04]  /*a42f0*/  SHF.R.U32.HI R16, RZ, 0x8, R28 ;  /* 0x00000008ff107819 */ /* 0x008fc8000001161c */
[----:B------:R-:W-:Y:S02]  /*a4300*/  LOP3.LUT R16, R16, 0xffff, RZ, 0xc0, !PT ;  /* 0x0000ffff10107812 */ /* 0x000fe400078ec0ff */
[----:B------:R-:W-:Y:S02]  /*a4310*/  SHF.R.U32.HI R17, RZ, 0x8, R26 ;  /* 0x00000008ff117819 */ /* 0x000fe4000001161a */
[----:B------:R-:W-:Y:S01]  /*a4320*/  SHF.R.S32.HI R25, RZ, 0x1f, R29 ;  /* 0x0000001fff197819 */ /* 0x000fe2000001141d */
[----:B------:R-:W3:Y:S01]  /*a4330*/  LDL.LU R26, [R1+0x1ac] ;  /* 0x0001ac00011a7983 */ /* 0x000ee20000300800 */
[----:B------:R-:W-:Y:S02]  /*a4340*/  LOP3.LUT R17, R17, 0xffff, RZ, 0xc0, !PT ;  /* 0x0000ffff11117812 */ /* 0x000fe400078ec0ff */
[----:B--2---:R-:W-:-:S04]  /*a4350*/  SHF.R.U32.HI R6, RZ, 0x8, R6 ;  /* 0x00000008ff067819 */ /* 0x004fc80000011606 */
[----:B------:R-:W-:-:S04]  /*a4360*/  LOP3.LUT R6, R6, 0xffff, RZ, 0xc0, !PT ;  /* 0x0000ffff06067812 */ /* 0x000fc800078ec0ff */
[----:B------:R-:W-:Y:S02]  /*a4370*/  PRMT R6, R6, 0x3340, R16 ;  /* 0x0000334006067816 */ /* 0x000fe40000000010 */
[----:B----4-:R-:W-:-:S04]  /*a4380*/  SHF.R.U32.HI R20, RZ, 0x8, R20 ;  /* 0x00000008ff147819 */ /* 0x010fc80000011614 */
[----:B------:R-:W-:Y:S02]  /*a4390*/  LOP3.LUT R20, R20, 0xffff, RZ, 0xc0, !PT ;  /* 0x0000ffff14147812 */ /* 0x000fe400078ec0ff */
[----:B------:R-:W-:-:S04]  /*a43a0*/  SHF.R.U32.HI R16, RZ, 0x8, R24 ;  /* 0x00000008ff107819 */ /* 0x000fc80000011618 */
[----:B------:R-:W-:-:S04]  /*a43b0*/  LOP3.LUT R16, R16, 0xffff, RZ, 0xc0, !PT ;  /* 0x0000ffff10107812 */ /* 0x000fc800078ec0ff */
[----:B------:R-:W-:Y:S02]  /*a43c0*/  PRMT R24, R16, 0x3340, R0 ;  /* 0x0000334010187816 */ /* 0x000fe40000000000 */
[----:B------:R-:W-:Y:S02]  /*a43d0*/  IADD3 R16, P3, PT, R29, R9, RZ ;  /* 0x000000091d107210 */ /* 0x000fe40007f7e0ff */
[----:B------:R-:W-:-:S03]  /*a43e0*/  PRMT R20, R17, 0x3340, R20 ;  /* 0x0000334011147816 */ /* 0x000fc60000000014 */
[----:B------:R-:W-:Y:S01]  /*a43f0*/  IMAD.X R17, R25, 0x1, R10, P3 ;  /* 0x0000000119117824 */ /* 0x000fe200018e060a */
[----:B------:R-:W-:-:S04]  /*a4400*/  SHF.R.U32.HI R2, RZ, 0x8, R2 ;  /* 0x00000008ff027819 */ /* 0x000fc80000011602 */
[----:B------:R0:W-:Y:S01]  /*a4410*/  STL.64 [R1+0x13c8], R16 ;  /* 0x0013c81001007387 */ /* 0x0001e20000100a00 */
[----:B------:R-:W-:Y:S02]  /*a4420*/  LOP3.LUT R2, R2, 0xffff, RZ, 0xc0, !PT ;  /* 0x0000ffff02027812 */ /* 0x000fe400078ec0ff */
[----:B0-----:R-:W-:Y:S02]  /*a4430*/  SHF.R.U32.HI R16, RZ, 0x8, R23 ;  /* 0x00000008ff107819 */ /* 0x001fe40000011617 */
[----:B------:R-:W-:Y:S02]  /*a4440*/  SHF.R.U32.HI R17, RZ, 0x8, R27 ;  /* 0x00000008ff117819 */ /* 0x000fe4000001161b */
[----:B------:R-:W-:Y:S02]  /*a4450*/  LOP3.LUT R16, R16, 0xffff, RZ, 0xc0, !PT ;  /* 0x0000ffff10107812 */ /* 0x000fe400078ec0ff */
[----:B------:R-:W-:Y:S02]  /*a4460*/  LOP3.LUT R17, R17, 0xffff, RZ, 0xc0, !PT ;  /* 0x0000ffff11117812 */ /* 0x000fe400078ec0ff */
[----:B------:R-:W-:-:S02]  /*a4470*/  PRMT R2, R2, 0x3340, R16 ;  /* 0x0000334002027816 */ /* 0x000fc40000000010 */
[----:B------:R-:W-:Y:S02]  /*a4480*/  IADD3 R16, P3, PT, R29, R11, RZ ;  /* 0x0000000b1d107210 */ /* 0x000fe40007f7e0ff */
[----:B------:R-:W-:-:S03]  /*a4490*/  PRMT R23, R17, 0x3340, R0 ;  /* 0x0000334011177816 */ /* 0x000fc60000000000 */
[----:B------:R-:W-:Y:S01]  /*a44a0*/  IMAD.X R17, R25, 0x1, R12, P3 ;  /* 0x0000000119117824 */ /* 0x000fe200018e060c */
[----:B------:R-:W-:-:S04]  /*a44b0*/  SHF.R.U32.HI R4, RZ, 0x8, R4 ;  /* 0x00000008ff047819 */ /* 0x000fc80000011604 */
[----:B------:R0:W-:Y:S01]  /*a44c0*/  STL.64 [R1+0x13c0], R16 ;  /* 0x0013c01001007387 */ /* 0x0001e20000100a00 */
[----:B------:R-:W-:Y:S02]  /*a44d0*/  LOP3.LUT R4, R4, 0xffff, RZ, 0xc0, !PT ;  /* 0x0000ffff04047812 */ /* 0x000fe400078ec0ff */
[----:B------:R-:W-:Y:S02]  /*a44e0*/  SHF.R.U32.HI R5, RZ, 0x8, R5 ;  /* 0x00000008ff057819 */ /* 0x000fe40000011605 */
[----:B0-----:R-:W-:-:S04]  /*a44f0*/  SHF.R.U32.HI R16, RZ, 0x8, R18 ;  /* 0x00000008ff107819 */ /* 0x001fc80000011612 */
[----:B------:R-:W-:Y:S02]  /*a4500*/  LOP3.LUT R16, R16, 0xffff, RZ, 0xc0, !PT ;  /* 0x0000ffff10107812 */ /* 0x000fe400078ec0ff */
[----:B------:R-:W-:Y:S02]  /*a4510*/  LOP3.LUT R17, R5, 0xffff, RZ, 0xc0, !PT ;  /* 0x0000ffff05117812 */ /* 0x000fe400078ec0ff */
[----:B------:R-:W-:Y:S01]  /*a4520*/  PRMT R4, R4, 0x3340, R16 ;  /* 0x0000334004047816 */ /* 0x000fe20000000010 */
[----:B------:R-:W2:Y:S01]  /*a4530*/  LDL.LU R5, [R1+0x1c0] ;  /* 0x0001c00001057983 */ /* 0x000ea20000300800 */
[----:B------:R-:W-:Y:S02]  /*a4540*/  IADD3 R16, P3, PT, R29, R13, RZ ;  /* 0x0000000d1d107210 */ /* 0x000fe40007f7e0ff */
[----:B------:R-:W-:-:S03]  /*a4550*/  PRMT R18, R17, 0x3340, R0 ;  /* 0x0000334011127816 */ /* 0x000fc60000000000 */
[----:B------:R-:W-:-:S05]  /*a4560*/  IMAD.X R17, R25, 0x1, R14, P3 ;  /* 0x0000000119117824 */ /* 0x000fca00018e060e */
[----:B------:R0:W-:Y:S04]  /*a4570*/  STL.64 [R1+0x13b8], R16 ;  /* 0x0013b81001007387 */ /* 0x0001e80000100a00 */
[----:B0-----:R-:W4:Y:S01]  /*a4580*/  LDL.LU.64 R16, [R1+0x3c80] ;  /* 0x003c800001107983 */ /* 0x001f220000300a00 */
[----:B------:R-:W-:Y:S02]  /*a4590*/  IADD3 R28, P3, PT, R29, R15, RZ ;  /* 0x0000000f1d1c7210 */ /* 0x000fe40007f7e0ff */
[----:B------:R-:W-:Y:S02]  /*a45a0*/  PRMT R20, R20, 0x5410, R24 ;  /* 0x0000541014147816 */ /* 0x000fe40000000018 */
[----:B------:R-:W-:Y:S02]  /*a45b0*/  PRMT R6, R6, 0x5410, R23 ;  /* 0x0000541006067816 */ /* 0x000fe40000000017 */
[----:B---3--:R-:W-:-:S02]  /*a45c0*/  SHF.R.S32.HI R23, RZ, 0x1f, R26 ;  /* 0x0000001fff177819 */ /* 0x008fc4000001141a */
[----:B------:R-:W-:Y:S02]  /*a45d0*/  PRMT R2, R2, 0x5410, R18 ;  /* 0x0000541002027816 */ /* 0x000fe40000000012 */
[----:B------:R-:W-:Y:S02]  /*a45e0*/  PRMT R20, R20, 0x5210, R21 ;  /* 0x0000521014147816 */ /* 0x000fe40000000015 */
[----:B------:R-:W-:Y:S02]  /*a45f0*/  PRMT R21, R6, 0x5210, R7 ;  /* 0x0000521006157816 */ /* 0x000fe40000000007 */
[----:B----4-:R-:W-:Y:S01]  /*a4600*/  SHF.R.U32.HI R17, RZ, 0x8, R17 ;  /* 0x00000008ff117819 */ /* 0x010fe20000011611 */
[----:B------:R-:W-:Y:S01]  /*a4610*/  IMAD.X R29, R25, 0x1, R16, P3 ;  /* 0x00000001191d7824 */ /* 0x000fe200018e0610 */
[----:B------:R-:W-:Y:S02]  /*a4620*/  IADD3 R24, P3, PT, R26, R9, RZ ;  /* 0x000000091a187210 */ /* 0x000fe40007f7e0ff */
[----:B------:R-:W-:-:S04]  /*a4630*/  LOP3.LUT R17, R17, 0xffff, RZ, 0xc0, !PT ;  /* 0x0000ffff11117812 */ /* 0x000fc800078ec0ff */
[----:B------:R-:W-:Y:S01]  /*a4640*/  PRMT R17, R17, 0x3340, R0 ;  /* 0x0000334011117816 */ /* 0x000fe20000000000 */
[----:B------:R-:W-:Y:S01]  /*a4650*/  IMAD.X R25, R23, 0x1, R10, P3 ;  /* 0x0000000117197824 */ /* 0x000fe200018e060a */
[----:B------:R-:W-:Y:S02]  /*a4660*/  STL.64 [R1+0x13b0], R28 ;  /* 0x0013b01c01007387 */ /* 0x000fe40000100a00 */
[----:B------:R-:W-:Y:S02]  /*a4670*/  PRMT R18, R4, 0x5410, R17 ;  /* 0x0000541004127816 */ /* 0x000fe40000000011 */
[----:B------:R-:W3:Y:S04]  /*a4680*/  LDL.LU R17, [R1+0xf0] ;  /* 0x0000f00001117983 */ /* 0x000ee80000300800 */
[----:B------:R0:W-:Y:S04]  /*a4690*/  STL.64 [R1+0x13a0], R24 ;  /* 0x0013a01801007387 */ /* 0x0001e80000100a00 */
[----:B------:R-:W3:Y:S04]  /*a46a0*/  LDL.LU R4, [R1+0xf4] ;  /* 0x0000f40001047983 */ /* 0x000ee80000300800 */
[----:B------:R-:W4:Y:S01]  /*a46b0*/  LDL.LU R6, [R1+0xf8] ;  /* 0x0000f80001067983 */ /* 0x000f220000300800 */
[----:B0-----:R-:W-:-:S05]  /*a46c0*/  IADD3 R24, P3, PT, R26, R11, RZ ;  /* 0x0000000b1a187210 */ /* 0x001fca0007f7e0ff */
[----:B------:R-:W-:-:S05]  /*a46d0*/  IMAD.X R25, R23, 0x1, R12, P3 ;  /* 0x0000000117197824 */ /* 0x000fca00018e060c */
[----:B------:R0:W-:Y:S04]  /*a46e0*/  STL.64 [R1+0x13a8], R24 ;  /* 0x0013a81801007387 */ /* 0x0001e80000100a00 */
[----:B------:R-:W4:Y:S01]  /*a46f0*/  LDL.LU R7, [R1+0xfc] ;  /* 0x0000fc0001077983 */ /* 0x000f220000300800 */
[----:B0-----:R-:W-:-:S05]  /*a4700*/  IADD3 R24, P3, PT, R26, R13, RZ ;  /* 0x0000000d1a187210 */ /* 0x001fca0007f7e0ff */
[----:B------:R-:W-:-:S05]  /*a4710*/  IMAD.X R25, R23, 0x1, R14, P3 ;  /* 0x0000000117197824 */ /* 0x000fca00018e060e */
[----:B------:R0:W-:Y:S02]  /*a4720*/  STL.64 [R1+0x13e8], R24 ;  /* 0x0013e81801007387 */ /* 0x0001e40000100a00 */
[----:B0-----:R-:W-:-:S05]  /*a4730*/  IADD3 R24, P3, PT, R26, R15, RZ ;  /* 0x0000000f1a187210 */ /* 0x001fca0007f7e0ff */
[----:B------:R-:W-:Y:S01]  /*a4740*/  IMAD.X R25, R23, 0x1, R16, P3 ;  /* 0x0000000117197824 */ /* 0x000fe200018e0610 */
[----:B------:R-:W-:Y:S02]  /*a4750*/  PRMT R23, R2, 0x5210, R3 ;  /* 0x0000521002177816 */ /* 0x000fe40000000003 */
[----:B--2---:R-:W-:Y:S02]  /*a4760*/  SHF.R.S32.HI R3, RZ, 0x1f, R5 ;  /* 0x0000001fff037819 */ /* 0x004fe40000011405 */
[----:B------:R0:W-:Y:S02]  /*a4770*/  STL.64 [R1+0x13e0], R24 ;  /* 0x0013e01801007387 */ /* 0x0001e40000100a00 */
[----:B0-----:R-:W-:-:S05]  /*a4780*/  IADD3 R24, P3, PT, R5, R9, RZ ;  /* 0x0000000905187210 */ /* 0x001fca0007f7e0ff */
[----:B------:R-:W-:-:S05]  /*a4790*/  IMAD.X R25, R3, 0x1, R10, P3 ;  /* 0x0000000103197824 */ /* 0x000fca00018e060a */
[----:B------:R0:W-:Y:S01]  /*a47a0*/  STL.64 [R1+0x1408], R24 ;  /* 0x0014081801007387 */ /* 0x0001e20000100a00 */
[----:B------:R-:W-:-:S03]  /*a47b0*/  PRMT R22, R18, 0x5210, R22 ;  /* 0x0000521012167816 */ /* 0x000fc60000000016 */
[----:B------:R-:W2:Y:S01]  /*a47c0*/  LDL.LU R2, [R1+0xfd4] ;  /* 0x000fd40001027983 */ /* 0x000ea20000300800 */
[----:B0-----:R-:W-:-:S05]  /*a47d0*/  IADD3 R24, P3, PT, R5, R11, RZ ;  /* 0x0000000b05187210 */ /* 0x001fca0007f7e0ff */
[----:B------:R-:W-:Y:S01]  /*a47e0*/  IMAD.X R25, R3, 0x1, R12, P3 ;  /* 0x0000000103197824 */ /* 0x000fe200018e060c */
[----:B------:R-:W-:Y:S04]  /*a47f0*/  STSM.16.M88.4 [R19+0x200], R20 ;  /* 0x0002001413007844 */ /* 0x000fe80000000200 */
[----:B------:R0:W-:Y:S01]  /*a4800*/  STL.64 [R1+0x1418], R24 ;  /* 0x0014181801007387 */ /* 0x0001e20000100a00 */
[----:B------:R-:W-:-:S03]  /*a4810*/  IMAD.MOV.U32 R26, RZ, RZ, R8 ;  /* 0x000000ffff1a7224 */ /* 0x000fc600078e0008 */
[----:B0-----:R-:W2:Y:S04]  /*a4820*/  LDL.LU R25, [R1+0xfd8] ;  /* 0x000fd80001197983 */ /* 0x001ea80000300800 */
[----:B------:R-:W2:Y:S04]  /*a4830*/  LDL.LU R20, [R1+0xfdc] ;  /* 0x000fdc0001147983 */ /* 0x000ea80000300800 */
[----:B------:R-:W2:Y:S04]  /*a4840*/  LDL.LU R22, [R1+0xd04] ;  /* 0x000d040001167983 */ /* 0x000ea80000300800 */
[----:B------:R-:W2:Y:S04]  /*a4850*/  LDL.LU R21, [R1+0xd0c] ;  /* 0x000d0c0001157983 */ /* 0x000ea80000300800 */
[----:B------:R-:W2:Y:S04]  /*a4860*/  LDL.LU R8, [R1+0xc14] ;  /* 0x000c140001087983 */ /* 0x000ea80000300800 */
[----:B------:R-:W2:Y:S01]  /*a4870*/  LDL.LU R18, [R1+0xc1c] ;  /* 0x000c1c0001127983 */ /* 0x000ea20000300800 */
[----:B------:R-:W-:Y:S01]  /*a4880*/  BAR.SYNC.DEFER_BLOCKING 0x0 ;  /* 0x0000000000007b1d */ /* 0x000fe20000010000 */
[----:B------:R-:W-:-:S05]  /*a4890*/  IADD3 R28, P3, PT, R5, R13, RZ ;  /* 0x0000000d051c7210 */ /* 0x000fca0007f7e0ff */
[----:B--2---:R0:W-:Y:S04]  /*a48a0*/  STL.64 [R1+0x3c70], R18 ;  /* 0x003c701201007387 */ /* 0x0041e80000100a00 */
[----:B0-----:R-:W2:Y:S04]  /*a48b0*/  LDL.LU R18, [R1+0xd00] ;  /* 0x000d000001127983 */ /* 0x001ea80000300800 */
[----:B------:R-:W2:Y:S01]  /*a48c0*/  LDL.LU R19, [R1+0xd08] ;  /* 0x000d080001137983 */ /* 0x000ea20000300800 */
[----:B------:R-:W-:Y:S01]  /*a48d0*/  IMAD.X R29, R3, 0x1, R14, P3 ;  /* 0x00000001031d7824 */ /* 0x000fe200018e060e */
[----:B---3--:R-:W-:-:S02]  /*a48e0*/  F2FP.SATFINITE.E4M3.F32.PACK_AB_MERGE_C R23, R4, R17, RZ ;  /* 0x000000110417723e */ /* 0x008fc400048070ff */
[----:B------:R-:W-:Y:S01]  /*a48f0*/  IADD3 R4, P3, PT, R5, R15, RZ ;  /* 0x0000000f05047210 */ /* 0x000fe20007f7e0ff */
[----:B--2---:R0:W-:Y:S04]  /*a4900*/  STL.64 [R1+0x3c78], R18 ;  /* 0x003c781201007387 */ /* 0x0041e80000100a00 */
[----:B0-----:R-:W2:Y:S04]  /*a4910*/  LDL.LU R19, [R1+0xfd0] ;  /* 0x000fd00001137983 */ /* 0x001ea80000300800 */
[----:B------:R-:W-:Y:S04]  /*a4920*/  STL.64 [R1+0x13d8], R28 ;  /* 0x0013d81c01007387 */ /* 0x000fe80000100a00 */
[----:B------:R-:W3:Y:S01]  /*a4930*/  LDL.LU R17, [R1+0x944] ;  /* 0x0009440001117983 */ /* 0x000ee20000300800 */
[----:B------:R-:W-:Y:S01]  /*a4940*/  IMAD.X R5, R3, 0x1, R16, P3 ;  /* 0x0000000103057824 */ /* 0x000fe200018e0610 */
[----:B----4-:R-:W-:-:S02]  /*a4950*/  F2FP.SATFINITE.E4M3.F32.PACK_AB_MERGE_C R6, R7, R6, RZ ;  /* 0x000000060706723e */ /* 0x010fc400048070ff */
[----:B---3--:R0:W-:Y:S04]  /*a4960*/  STL.64 [R1+0x3c68], R16 ;  /* 0x003c681001007387 */ /* 0x0081e80000100a00 */
[----:B------:R-:W-:Y:S04]  /*a4970*/  STL.64 [R1+0x13d0], R4 ;  /* 0x0013d00401007387 */ /* 0x000fe80000100a00 */
[----:B0-----:R-:W3:Y:S04]  /*a4980*/  LDL.LU R16, [R1+0xc10] ;  /* 0x000c100001107983 */ /* 0x001ee80000300800 */
[----:B------:R-:W4:Y:S04]  /*a4990*/  LDL.LU R17, [R1+0xc18] ;  /* 0x000c180001117983 */ /* 0x000f280000300800 */
[----:B------:R-:W2:Y:S04]  /*a49a0*/  LDL.LU R7, [R1+0x94c] ;  /* 0x00094c0001077983 */ /* 0x000ea80000300800 */
[----:B--2---:R0:W-:Y:S04]  /*a49b0*/  STL.64 [R1+0x3c58], R6 ;  /* 0x003c580601007387 */ /* 0x0041e80000100a00 */
[----:B0-----:R-:W2:Y:S04]  /*a49c0*/  LDL.LU R7, [R1+0x1c4] ;  /* 0x0001c40001077983 */ /* 0x001ea80000300800 */
[----:B------:R-:W3:Y:S04]  /*a49d0*/  LDL.LU R3, [R1+0x850] ;  /* 0x0008500001037983 */ /* 0x000ee80000300800 */
[----:B------:R-:W3:Y:S04]  /*a49e0*/  LDL.LU R5, [R1+0x854] ;  /* 0x0008540001057983 */ /* 0x000ee80000300800 */
[----:B------:R-:W3:Y:S04]  /*a49f0*/  LDL.LU R27, [R1+0x5ac] ;  /* 0x0005ac00011b7983 */ /* 0x000ee80000300800 */
[----:B------:R-:W3:Y:S04]  /*a4a00*/  LDL.LU R28, [R1+0x4c0] ;  /* 0x0004c000011c7983 */ /* 0x000ee80000300800 */
[----:B------:R-:W3:Y:S04]  /*a4a10*/  LDL.LU R4, [R1+0x4c4] ;  /* 0x0004c40001047983 */ /* 0x000ee80000300800 */
        /* <DEDUP_REMOVED lines=8> */
[----:B------:R-:W3:Y:S04]  /*a4aa0*/  LDL.LU R29, [R1+0x948] ;  /* 0x00094800011d7983 */ /* 0x000ee80000300800 */
[----:B------:R-:W2:Y:S04]  /*a4ab0*/  LDL.LU R24, [R1+0x4cc] ;  /* 0x0004cc0001187983 */ /* 0x000ea80000300800 */
[----:B------:R0:W-:Y:S04]  /*a4ac0*/  STL.64 [R1+0x1398], R18 ;  /* 0x0013981201007387 */ /* 0x0001e80000100a00 */
[----:B0-----:R-:W2:Y:S02]  /*a4ad0*/  LDL.LU.64 R18, [R1+0x3c78] ;  /* 0x003c780001127983 */ /* 0x001ea40000300a00 */
[----:B--2---:R-:W-:-:S02]  /*a4ae0*/  F2FP.SATFINITE.E4M3.F32.PACK_AB_MERGE_C R22, R22, R18, RZ ;  /* 0x000000121616723e */ /* 0x004fc400048070ff */
[----:B------:R-:W-:Y:S02]  /*a4af0*/  IADD3 R18, P3, PT, R7, R11, RZ ;  /* 0x0000000b07127210 */ /* 0x000fe40007f7e0ff */
[----:B------:R-:W-:-:S03]  /*a4b00*/  F2FP.SATFINITE.E4M3.F32.PACK_AB_MERGE_C R21, R21, R19, RZ ;  /* 0x000000131515723e */ /* 0x000fc600048070ff */
[----:B------:R-:W-:-:S05]  /*a4b10*/  IMAD.X R19, R25, 0x1, R12, P3 ;  /* 0x0000000119137824 */ /* 0x000fca00018e060c */
[----:B------:R0:W-:Y:S04]  /*a4b20*/  STL.64 [R1+0x1390], R18 ;  /* 0x0013901201007387 */ /* 0x0001e80000100a00 */
[----:B0-----:R-:W4:Y:S01]  /*a4b30*/  LDL.LU.64 R18, [R1+0x3c70] ;  /* 0x003c700001127983 */ /* 0x001f220000300a00 */
[----:B------:R-:W-:Y:S02]  /*a4b40*/  F2FP.SATFINITE.E4M3.F32.PACK_AB_MERGE_C R8, R8, R16, RZ ;  /* 0x000000100808723e */ /* 0x000fe400048070ff */
[----:B------:R-:W-:Y:S02]  /*a4b50*/  IADD3 R16, P3, PT, R7, R13, RZ ;  /* 0x0000000d07107210 */ /* 0x000fe40007f7e0ff */
[----:B----4-:R-:W-:-:S03]  /*a4b60*/  F2FP.SATFINITE.E4M3.F32.PACK_AB_MERGE_C R18, R18, R17, RZ ;  /* 0x000000111212723e */ /* 0x010fc600048070ff */
[----:B------:R-:W-:-:S05]  /*a4b70*/  IMAD.X R17, R25, 0x1, R14, P3 ;  /* 0x0000000119117824 */ /* 0x000fca00018e060e */
[----:B------:R0:W-:Y:S04]  /*a4b80*/  STL.64 [R1+0x1388], R16 ;  /* 0x0013881001007387 */ /* 0x0001e80000100a00 */
[----:B0-----:R-:W2:Y:S01]  /*a4b90*/  LDL.LU.64 R16, [R1+0x3c68] ;  /* 0x003c680001107983 */ /* 0x001ea20000300a00 */
[----:B------:R-:W-:Y:S01]  /*a4ba0*/  IADD3 R6, P3, PT, R7, R15, RZ ;  /* 0x0000000f07067210 */ /* 0x000fe20007f7e0ff */
[----:B------:R-:W-:Y:S02]  /*a4bb0*/  IMAD.MOV.U32 R7, RZ, RZ, R25 ;  /* 0x000000ffff077224 */ /* 0x000fe400078e0019 */
[----:B------:R-:W4:Y:S04]  /*a4bc0*/  LDL.LU R25, [R1+0x3c60] ;  /* 0x003c600001197983 */ /* 0x000f280000300800 */
[----:B------:R0:W-:Y:S04]  /*a4bd0*/  STL.64 [R1+0x3c40], R14 ;  /* 0x003c400e01007387 */ /* 0x0001e80000100a00 */
[----:B0-----:R-:W3:Y:S04]  /*a4be0*/  LDL.LU R14, [R1+0x5a4] ;  /* 0x0005a400010e7983 */ /* 0x001ee80000300800 */
[----:B------:R-:W3:Y:S04]  /*a4bf0*/  LDL.LU R15, [R1+0x5a8] ;  /* 0x0005a800010f7983 */ /* 0x000ee80000300800 */
[----:B------:R0:W-:Y:S04]  /*a4c00*/  STL.64 [R1+0x3c38], R12 ;  /* 0x003c380c01007387 */ /* 0x0001e80000100a00 */
[----:B0-----:R-:W3:Y:S04]  /*a4c10*/  LDL.LU R12, [R1+0x85c] ;  /* 0x00085c00010c7983 */ /* 0x001ee80000300800 */
[----:B------:R-:W3:Y:S01]  /*a4c20*/  LDL.LU R13, [R1+0x5a0] ;  /* 0x0005a000010d7983 */ /* 0x000ee20000300800 */
[----:B--2---:R-:W-:-:S05]  /*a4c30*/  IMAD.X R7, R7, 0x1, R16, P3 ;  /* 0x0000000107077824 */ /* 0x004fca00018e0610 */
[----:B------:R0:W-:Y:S04]  /*a4c40*/  STL.64 [R1+0x1380], R6 ;  /* 0x0013800601007387 */ /* 0x0001e80000100a00 */
[----:B0-----:R-:W3:Y:S04]  /*a4c50*/  LDL.LU.64 R6, [R1+0x3c58] ;  /* 0x003c580001067983 */ /* 0x001ee80000300a00 */
[----:B------:R0:W-:Y:S01]  /*a4c60*/  STL [R1+0x3c4c], R19 ;  /* 0x003c4c1301007387 */ /* 0x0001e20000100800 */
[----:B------:R-:W-:-:S03]  /*a4c70*/  F2FP.SATFINITE.E4M3.F32.PACK_AB_MERGE_C R17, R17, R28, RZ ;  /* 0x0000001c1111723e */ /* 0x000fc600048070ff */
[----:B0-----:R-:W2:Y:S01]  /*a4c80*/  LDL.LU R19, [R1+0x858] ;  /* 0x0008580001137983 */ /* 0x001ea20000300800 */
[----:B------:R-:W-:Y:S02]  /*a4c90*/  F2FP.SATFINITE.E4M3.F32.PACK_AB_MERGE_C R3, R5, R3, RZ ;  /* 0x000000030503723e */ /* 0x000fe400048070ff */
[----:B------:R-:W-:Y:S02]  /*a4ca0*/  SHF.R.S32.HI R5, RZ, 0x1f, R26 ;  /* 0x0000001fff057819 */ /* 0x000fe4000001141a */
[----:B------:R-:W-:Y:S01]  /*a4cb0*/  IADD3 R28, P3, PT, R26, R9, RZ ;  /* 0x000000091a1c7210 */ /* 0x000fe20007f7e0ff */
[----:B------:R-:W-:Y:S04]  /*a4cc0*/  STL [R1+0x3c48], R16 ;  /* 0x003c481001007387 */ /* 0x000fe80000100800 */
[----:B------:R-:W-:Y:S01]  /*a4cd0*/  STL [R1+0x8], R5 ;  /* 0x0000080501007387 */ /* 0x000fe20000100800 */
[----:B---3--:R-:W-:Y:S01]  /*a4ce0*/  F2FP.SATFINITE.E4M3.F32.PACK_AB_MERGE_C R7, R7, R29, RZ ;  /* 0x0000001d0707723e */ /* 0x008fe200048070ff */
[----:B------:R-:W-:-:S05]  /*a4cf0*/  IMAD.X R29, R5, 0x1, R10, P3 ;  /* 0x00000001051d7824 */ /* 0x000fca00018e060a */
[----:B------:R0:W-:Y:S04]  /*a4d00*/  STL.64 [R1+0x1378], R28 ;  /* 0x0013781c01007387 */ /* 0x0001e80000100a00 */
[----:B0-----:R-:W3:Y:S01]  /*a4d10*/  LDL.LU.64 R28, [R1+0x3c50] ;  /* 0x003c5000011c7983 */ /* 0x001ee20000300a00 */
[----:B--2---:R-:W-:Y:S02]  /*a4d20*/  F2FP.SATFINITE.E4M3.F32.PACK_AB_MERGE_C R19, R12, R19, RZ ;  /* 0x000000130c13723e */ /* 0x004fe400048070ff */
[----:B------:R-:W-:Y:S02]  /*a4d30*/  LOP3.LUT R12, R23, 0xffff, RZ, 0xc0, !PT ;  /* 0x0000ffff170c7812 */ /* 0x000fe400078ec0ff */
[----:B------:R-:W-:Y:S02]  /*a4d40*/  LOP3.LUT R17, R17, 0xffff, RZ, 0xc0, !PT ;  /* 0x0000ffff11117812 */ /* 0x000fe400078ec0ff */
[----:B------:R-:W-:Y:S01]  /*a4d50*/  LOP3.LUT R16, R22, 0xffff, RZ, 0xc0, !PT ;  /* 0x0000ffff16107812 */ /* 0x000fe200078ec0ff */
[----:B------:R0:W-:Y:S01]  /*a4d60*/  STL [R1+0x94], R12 ;  /* 0x0000940c01007387 */ /* 0x0001e20000100800 */
[----:B------:R-:W-:-:S02]  /*a4d70*/  LOP3.LUT R6, R6, 0xffff, RZ, 0xc0, !PT ;  /* 0x0000ffff06067812 */ /* 0x000fc400078ec0ff */
[----:B------:R-:W-:Y:S01]  /*a4d80*/  LOP3.LUT R7, R7, 0xffff, RZ, 0xc0, !PT ;  /* 0x0000ffff07077812 */ /* 0x000fe200078ec0ff */
[----:B------:R1:W-:Y:S04]  /*a4d90*/  STL [R1+0x90], R17 ;  /* 0x0000901101007387 */ /* 0x0003e80000100800 */
[----:B------:R2:W-:Y:S01]  /*a4da0*/  STL [R1+0x7c], R16 ;  /* 0x00007c1001007387 */ /* 0x0005e20000100800 */
[----:B0-----:R-:W-:-:S03]  /*a4db0*/  PRMT R12, R12, 0x3340, R16 ;  /* 0x000033400c0c7816 */ /* 0x001fc60000000010 */
[----:B------:R0:W-:Y:S01]  /*a4dc0*/  STL [R1+0xd0], R6 ;  /* 0x0000d00601007387 */ /* 0x0001e20000100800 */
[----:B-1----:R-:W-:-:S03]  /*a4dd0*/  PRMT R17, R17, 0x3340, R0 ;  /* 0x0000334011117816 */ /* 0x002fc60000000000 */
[----:B------:R1:W-:Y:S01]  /*a4de0*/  STL [R1+0xb4], R7 ;  /* 0x0000b40701007387 */ /* 0x0003e20000100800 */
[----:B--2---:R-:W-:Y:S02]  /*a4df0*/  LOP3.LUT R16, R21, 0xffff, RZ, 0xc0, !PT ;  /* 0x0000ffff15107812 */ /* 0x004fe400078ec0ff */
[----:B------:R-:W-:Y:S02]  /*a4e00*/  PRMT R12, R12, 0x5410, R17 ;  /* 0x000054100c0c7816 */ /* 0x000fe40000000011 */
[----:B0-----:R-:W-:Y:S02]  /*a4e10*/  PRMT R6, R6, 0x3340, R16 ;  /* 0x0000334006067816 */ /* 0x001fe40000000010 */
[----:B------:R-:W-:Y:S02]  /*a4e20*/  LOP3.LUT R2, R2, 0xffff, RZ, 0xc0, !PT ;  /* 0x0000ffff02027812 */ /* 0x000fe400078ec0ff */
[----:B-1----:R-:W-:Y:S01]  /*a4e30*/  PRMT R7, R7, 0x3340, R0 ;  /* 0x0000334007077816 */ /* 0x002fe20000000000 */
[----:B------:R0:W-:Y:S01]  /*a4e40*/  STL [R1+0x9c], R16 ;  /* 0x00009c1001007387 */ /* 0x0001e20000100800 */
[----:B------:R-:W-:-:S02]  /*a4e50*/  LOP3.LUT R17, R3, 0xffff, RZ, 0xc0, !PT ;  /* 0x0000ffff03117812 */ /* 0x000fc400078ec0ff */
[----:B------:R-:W-:Y:S01]  /*a4e60*/  PRMT R6, R6, 0x5410, R7 ;  /* 0x0000541006067816 */ /* 0x000fe20000000007 */
[----:B------:R-:W2:Y:S01]  /*a4e70*/  LDL.LU R3, [R1+0xee0] ;  /* 0x000ee00001037983 */ /* 0x000ea20000300800 */
[----:B------:R-:W-:Y:S02]  /*a4e80*/  LOP3.LUT R8, R8, 0xffff, RZ, 0xc0, !PT ;  /* 0x0000ffff08087812 */ /* 0x000fe400078ec0ff */
[----:B------:R-:W-:Y:S01]  /*a4e90*/  F2FP.SATFINITE.E4M3.F32.PACK_AB_MERGE_C R14, R14, R13, RZ ;  /* 0x0000000d0e0e723e */ /* 0x000fe200048070ff */
[----:B------:R-:W2:Y:S01]  /*a4ea0*/  LDL.LU R7, [R1+0xee4] ;  /* 0x000ee40001077983 */ /* 0x000ea20000300800 */
[----:B------:R-:W-:Y:S02]  /*a4eb0*/  F2FP.SATFINITE.E4M3.F32.PACK_AB_MERGE_C R13, R27, R15, RZ ;  /* 0x0000000f1b0d723e */ /* 0x000fe400048070ff */
[----:B0-----:R-:W-:Y:S01]  /*a4ec0*/  LOP3.LUT R16, R20, 0xffff, RZ, 0xc0, !PT ;  /* 0x0000ffff14107812 */ /* 0x001fe200078ec0ff */
[----:B------:R0:W-:Y:S01]  /*a4ed0*/  STL [R1+0xbc], R2 ;  /* 0x0000bc0201007387 */ /* 0x0001e20000100800 */
[----:B------:R-:W-:-:S03]  /*a4ee0*/  LOP3.LUT R18, R18, 0xffff, RZ, 0xc0, !PT ;  /* 0x0000ffff12127812 */ /* 0x000fc600078ec0ff */
[----:B------:R1:W-:Y:S01]  /*a4ef0*/  STL [R1+0xd4], R17 ;  /* 0x0000d41101007387 */ /* 0x0003e20000100800 */
[----:B0-----:R-:W-:-:S03]  /*a4f00*/  PRMT R2, R2, 0x3340, R8 ;  /* 0x0000334002027816 */ /* 0x001fc60000000008 */
[----:B------:R0:W-:Y:S01]  /*a4f10*/  STL [R1+0xb0], R8 ;  /* 0x0000b00801007387 */ /* 0x0001e20000100800 */
[----:B-1----:R-:W-:-:S03]  /*a4f20*/  PRMT R17, R17, 0x3340, R0 ;  /* 0x0000334011117816 */ /* 0x002fc60000000000 */
[----:B------:R1:W-:Y:S01]  /*a4f30*/  STL [R1+0xb8], R16 ;  /* 0x0000b81001007387 */ /* 0x0003e20000100800 */
[----:B------:R-:W-:-:S03]  /*a4f40*/  PRMT R2, R2, 0x5410, R17 ;  /* 0x0000541002027816 */ /* 0x000fc60000000011 */
[----:B0-----:R-:W2:Y:S01]  /*a4f50*/  LDL.LU R8, [R1+0xee8] ;  /* 0x000ee80001087983 */ /* 0x001ea20000300800 */
[----:B-1----:R-:W-:-:S03]  /*a4f60*/  PRMT R16, R16, 0x3340, R18 ;  /* 0x0000334010107816 */ /* 0x002fc60000000012 */
[----:B------:R-:W2:Y:S04]  /*a4f70*/  LDL.LU R20, [R1+0xeec] ;  /* 0x000eec0001147983 */ /* 0x000ea80000300800 */
[----:B------:R0:W-:Y:S04]  /*a4f80*/  STL [R1+0x3bf8], R0 ;  /* 0x003bf80001007387 */ /* 0x0001e80000100800 */
[----:B------:R-:W-:Y:S01]  /*a4f90*/  STL [R1+0x98], R18 ;  /* 0x0000981201007387 */ /* 0x000fe20000100800 */
[----:B------:R-:W-:Y:S02]  /*a4fa0*/  LOP3.LUT R14, R14, 0xffff, RZ, 0xc0, !PT ;  /* 0x0000ffff0e0e7812 */ /* 0x000fe400078ec0ff */
[----:B------:R-:W-:-:S03]  /*a4fb0*/  LOP3.LUT R13, R13, 0xffff, RZ, 0xc0, !PT ;  /* 0x0000ffff0d0d7812 */ /* 0x000fc600078ec0ff */
[----:B------:R-:W-:Y:S04]  /*a4fc0*/  STL [R1+0xf8], R14 ;  /* 0x0000f80e01007387 */ /* 0x000fe80000100800 */
[----:B------:R-:W-:Y:S01]  /*a4fd0*/  STL [R1+0xf4], R13 ;  /* 0x0000f40d01007387 */ /* 0x000fe20000100800 */
[----:B---3--:R-:W-:Y:S02]  /*a4fe0*/  F2FP.SATFINITE.E4M3.F32.PACK_AB_MERGE_C R15, R24, R29, RZ ;  /* 0x0000001d180f723e */ /* 0x008fe400048070ff */
[----:B------:R-:W-:-:S04]  /*a4ff0*/  LOP3.LUT R29, R19, 0xffff, RZ, 0xc0, !PT ;  /* 0x0000ffff131d7812 */ /* 0x000fc800078ec0ff */
[----:B------:R-:W-:-:S04]  /*a5000*/  PRMT R17, R29, 0x3340, R0 ;  /* 0x000033401d117816 */ /* 0x000fc80000000000 */
[----:B0-----:R-:W-:Y:S02]  /*a5010*/  PRMT R0, R16, 0x5410, R17 ;  /* 0x0000541010007816 */ /* 0x001fe40000000011 */
[----:B----4-:R-:W0:Y:S01]  /*a5020*/  LDS.128 R16, [R25] ;  /* 0x0000000019107984 */ /* 0x010e220000000c00 */
[----:B------:R-:W-:-:S04]  /*a5030*/  F2FP.SATFINITE.E4M3.F32.PACK_AB_MERGE_C R4, R4, R28, RZ ;  /* 0x0000001c0404723e */ /* 0x000fc800048070ff */
[----:B------:R-:W-:-:S05]  /*a5040*/  LOP3.LUT R4, R4, 0xffff, RZ, 0xc0, !PT ;  /* 0x0000ffff04047812 */ /* 0x000fca00078ec0ff */
[----:B------:R-:W-:Y:S04]  /*a5050*/  STL [R1+0xf0], R4 ;  /* 0x0000f00401007387 */ /* 0x000fe80000100800 */
[----:B0-----:R-:W-:Y:S04]  /*a5060*/  STL.64 [R1+0x400], R16 ;  /* 0x0004001001007387 */ /* 0x001fe80000100a00 */
[----:B------:R-:W-:Y:S04]  /*a5070*/  STL.64 [R1+0x408], R18 ;  /* 0x0004081201007387 */ /* 0x000fe80000100a00 */
[----:B------:R-:W0:Y:S04]  /*a5080*/  LDS.128 R16, [R25+0x400] ;  /* 0x0004000019107984 */ /* 0x000e280000000c00 */
[----:B0-----:R-:W-:Y:S04]  /*a5090*/  STL.64 [R1+0x3f0], R16 ;  /* 0x0003f01001007387 */ /* 0x001fe80000100a00 */
[----:B------:R0:W-:Y:S04]  /*a50a0*/  STL.64 [R1+0x3f8], R18 ;  /* 0x0003f81201007387 */ /* 0x0001e80000100a00 */
[----:B0-----:R-:W3:Y:S01]  /*a50b0*/  LDL.LU R19, [R1+0x3c4c] ;  /* 0x003c4c0001137983 */ /* 0x001ee20000300800 */
[----:B------:R-:W-:-:S02]  /*a50c0*/  LOP3.LUT R28, R15, 0xffff, RZ, 0xc0, !PT ;  /* 0x0000ffff0f1c7812 */ /* 0x000fc400078ec0ff */
[----:B------:R-:W-:Y:S01]  /*a50d0*/  PRMT R12, R12, 0x4210, R14 ;  /* 0x000042100c0c7816 */ /* 0x000fe2000000000e */
[----:B------:R-:W4:Y:S01]  /*a50e0*/  LDL.LU R16, [R1+0x3c48] ;  /* 0x003c480001107983 */ /* 0x000f220000300800 */
[----:B------:R-:W-:Y:S02]  /*a50f0*/  PRMT R13, R6, 0x4210, R13 ;  /* 0x00004210060d7816 */ /* 0x000fe4000000000d */
[----:B------:R-:W-:Y:S02]  /*a5100*/  PRMT R14, R2, 0x4210, R4 ;  /* 0x00004210020e7816 */ /* 0x000fe40000000004 */
[----:B------:R-:W-:Y:S01]  /*a5110*/  PRMT R15, R0, 0x4210, R28 ;  /* 0x00004210000f7816 */ /* 0x000fe2000000001c */
[----:B------:R-:W-:Y:S06]  /*a5120*/  BAR.SYNC.DEFER_BLOCKING 0x0 ;  /* 0x0000000000007b1d */ /* 0x000fec0000010000 */
[----:B------:R-:W2:Y:S04]  /*a5130*/  LDL.LU R4, [R1+0xdf0] ;  /* 0x000df00001047983 */ /* 0x000ea80000300800 */
[----:B------:R-:W2:Y:S04]  /*a5140*/  LDL.LU R6, [R1+0xdf4] ;  /* 0x000df40001067983 */ /* 0x000ea80000300800 */
[----:B------:R-:W-:Y:S04]  /*a5150*/  STL [R1+0x3c08], R25 ;  /* 0x003c081901007387 */ /* 0x000fe80000100800 */
[----:B---3--:R0:W-:Y:S04]  /*a5160*/  STSM.16.M88.4 [R19], R12 ;  /* 0x0000000c13007844 */ /* 0x0081e80000000200 */
[----:B0-----:R-:W3:Y:S04]  /*a5170*/  LDL.LU.64 R14, [R1+0x3c40] ;  /* 0x003c4000010e7983 */ /* 0x001ee80000300a00 */
[----:B------:R-:W3:Y:S01]  /*a5180*/  LDL.LU.64 R12, [R1+0x3c38] ;  /* 0x003c3800010c7983 */ /* 0x000ee20000300a00 */
[----:B------:R-:W-:-:S02]  /*a5190*/  IADD3 R2, P3, PT, R26, R11, RZ ;  /* 0x0000000b1a027210 */ /* 0x000fc40007f7e0ff */
[----:B--2---:R-:W-:Y:S01]  /*a51a0*/  F2FP.SATFINITE.E4M3.F32.PACK_AB_MERGE_C R7, R7, R3, RZ ;  /* 0x000000030707723e */ /* 0x004fe200048070ff */
[----:B------:R-:W-:Y:S04]  /*a51b0*/  STL.64 [R1+0x3bc0], R28 ;  /* 0x003bc01c01007387 */ /* 0x000fe80000100a00 */
[----:B------:R0:W-:Y:S02]  /*a51c0*/  STL.64 [R1+0x3c28], R10 ;  /* 0x003c280a01007387 */ /* 0x0001e40000100a00 */
[----:B0-----:R-:W-:Y:S02]  /*a51d0*/  IMAD.MOV.U32 R11, RZ, RZ, R26 ;  /* 0x000000ffff0b7224 */ /* 0x001fe400078e001a */
[----:B---3--:R-:W-:Y:S01]  /*a51e0*/  IMAD.X R3, R5, 0x1, R12, P3 ;  /* 0x0000000105037824 */ /* 0x008fe200018e060c */
[----:B------:R0:W-:Y:S01]  /*a51f0*/  STL [R1+0x3c30], R12 ;  /* 0x003c300c01007387 */ /* 0x0001e20000100800 */
[----:B------:R-:W-:-:S03]  /*a5200*/  F2FP.SATFINITE.E4M3.F32.PACK_AB_MERGE_C R5, R20, R8, RZ ;  /* 0x000000081405723e */ /* 0x000fc600048070ff */
[----:B0-----:R-:W2:Y:S04]  /*a5210*/  LDL.LU R12, [R1+0x8] ;  /* 0x00000800010c7983 */ /* 0x001ea80000300800 */
        /* <DEDUP_REMOVED lines=13> */
[----:B0-----:R-:W3:Y:S04]  /*a52f0*/  LDL.LU R22, [R1+0xdf8] ;  /* 0x000df80001167983 */ /* 0x001ee80000300800 */
[----:B------:R-:W2:Y:S04]  /*a5300*/  LDL.LU R23, [R1+0xb20] ;  /* 0x000b200001177983 */ /* 0x000ea80000300800 */
[----:B------:R-:W2:Y:S01]  /*a5310*/  LDL.LU R18, [R1+0x3d4] ;  /* 0x0003d40001127983 */ /* 0x000ea20000300800 */
[----:B------:R-:W-:-:S02]  /*a5320*/  F2FP.SATFINITE.E4M3.F32.PACK_AB_MERGE_C R3, R6, R4, RZ ;  /* 0x000000040603723e */ /* 0x000fc400048070ff */
[----:B------:R-:W-:Y:S01]  /*a5330*/  IADD3 R28, P3, PT, R11, R13, RZ ;  /* 0x0000000d0b1c7210 */ /* 0x000fe20007f7e0ff */
[----:B--2---:R0:W-:Y:S04]  /*a5340*/  STL.64 [R1+0x3c00], R18 ;  /* 0x003c001201007387 */ /* 0x0041e80000100a00 */
[----:B0-----:R-:W2:Y:S04]  /*a5350*/  LDL.LU R18, [R1+0x768] ;  /* 0x0007680001127983 */ /* 0x001ea80000300800 */
[----:B------:R-:W2:Y:S04]  /*a5360*/  LDL.LU R19, [R1+0x1cc] ;  /* 0x0001cc0001137983 */ /* 0x000ea80000300800 */
[----:B------:R-:W2:Y:S01]  /*a5370*/  LDL.LU R6, [R1+0x3dc] ;  /* 0x0003dc0001067983 */ /* 0x000ea20000300800 */
[----:B------:R-:W-:-:S03]  /*a5380*/  IMAD.X R29, R12, 0x1, R14, P3 ;  /* 0x000000010c1d7824 */ /* 0x000fc600018e060e */
[----:B--2---:R0:W-:Y:S04]  /*a5390*/  STL.64 [R1+0x3bf0], R6 ;  /* 0x003bf00601007387 */ /* 0x0041e80000100a00 */
[----:B0-----:R-:W2:Y:S04]  /*a53a0*/  LDL.LU R6, [R1+0x678] ;  /* 0x0006780001067983 */ /* 0x001ea80000300800 */
[----:B------:R-:W-:Y:S04]  /*a53b0*/  STL.64 [R1+0x1368], R28 ;  /* 0x0013681c01007387 */ /* 0x000fe80000100a00 */
[----:B------:R-:W2:Y:S04]  /*a53c0*/  LDL.LU R7, [R1+0x3d0] ;  /* 0x0003d00001077983 */ /* 0x000ea80000300800 */
[----:B--2---:R0:W-:Y:S04]  /*a53d0*/  STL.64 [R1+0x3c10], R6 ;  /* 0x003c100601007387 */ /* 0x0041e80000100a00 */
[----:B0-----:R-:W2:Y:S04]  /*a53e0*/  LDL.LU R6, [R1+0xa38] ;  /* 0x000a380001067983 */ /* 0x001ea80000300800 */
[----:B------:R-:W2:Y:S01]  /*a53f0*/  LDL.LU R7, [R1+0x760] ;  /* 0x0007600001077983 */ /* 0x000ea20000300800 */
[----:B------:R-:W-:-:S03]  /*a5400*/  IADD3 R10, P3, PT, R11, R15, RZ ;  /* 0x0000000f0b0a7210 */ /* 0x000fc60007f7e0ff */
[----:B--2---:R0:W-:Y:S04]  /*a5410*/  STL [R1+0x3c18], R7 ;  /* 0x003c180701007387 */ /* 0x0041e80000100800 */
[----:B0-----:R-:W2:Y:S04]  /*a5420*/  LDL.LU R7, [R1+0xa30] ;  /* 0x000a300001077983 */ /* 0x001ea80000300800 */
[----:B------:R-:W2:Y:S04]  /*a5430*/  LDL.LU R28, [R1+0x190] ;  /* 0x00019000011c7983 */ /* 0x000ea80000300800 */
[----:B------:R-:W2:Y:S04]  /*a5440*/  LDL.LU R4, [R1+0x194] ;  /* 0x0001940001047983 */ /* 0x000ea80000300800 */
[----:B------:R-:W2:Y:S01]  /*a5450*/  LDL.LU R29, [R1+0x198] ;  /* 0x00019800011d7983 */ /* 0x000ea20000300800 */
[----:B----4-:R-:W-:-:S03]  /*a5460*/  IMAD.X R11, R12, 0x1, R16, P3 ;  /* 0x000000010c0b7824 */ /* 0x010fc600018e0610 */
[----:B--2---:R0:W-:Y:S04]  /*a5470*/  STL [R1+0x3be8], R29 ;  /* 0x003be81d01007387 */ /* 0x0041e80000100800 */
[----:B0-----:R-:W2:Y:S04]  /*a5480*/  LDL.LU R29, [R1+0x3d8] ;  /* 0x0003d800011d7983 */ /* 0x001ea80000300800 */
[----:B------:R-:W4:Y:S04]  /*a5490*/  LDL.LU R2, [R1+0x19c] ;  /* 0x00019c0001027983 */ /* 0x000f280000300800 */
[----:B------:R-:W2:Y:S04]  /*a54a0*/  LDL.LU R12, [R1+0x3c30] ;  /* 0x003c3000010c7983 */ /* 0x000ea80000300800 */
[----:B------:R0:W-:Y:S04]  /*a54b0*/  STL.64 [R1+0x1360], R10 ;  /* 0x0013600a01007387 */ /* 0x0001e80000100a00 */
[----:B0-----:R-:W2:Y:S01]  /*a54c0*/  LDL.LU.64 R10, [R1+0x3c28] ;  /* 0x003c2800010a7983 */ /* 0x001ea20000300a00 */
[----:B---3--:R-:W-:-:S02]  /*a54d0*/  F2FP.SATFINITE.E4M3.F32.PACK_AB_MERGE_C R21, R21, R22, RZ ;  /* 0x000000161515723e */ /* 0x008fc400048070ff */
[----:B------:R-:W-:Y:S02]  /*a54e0*/  F2FP.SATFINITE.E4M3.F32.PACK_AB_MERGE_C R27, R27, R25, RZ ;  /* 0x000000191b1b723e */ /* 0x000fe400048070ff */
[----:B------:R-:W-:Y:S02]  /*a54f0*/  SHF.R.S32.HI R25, RZ, 0x1f, R19 ;  /* 0x0000001fff197819 */ /* 0x000fe40000011413 */
[----:B------:R-:W-:Y:S02]  /*a5500*/  IADD3 R22, P3, PT, R19, R9, RZ ;  /* 0x0000000913167210 */ /* 0x000fe40007f7e0ff */
[----:B------:R-:W-:-:S03]  /*a5510*/  F2FP.SATFINITE.E4M3.F32.PACK_AB_MERGE_C R17, R17, R23, RZ ;  /* 0x000000171111723e */ /* 0x000fc600048070ff */
[----:B--2---:R-:W-:-:S05]  /*a5520*/  IMAD.X R23, R25, 0x1, R10, P3 ;  /* 0x0000000119177824 */ /* 0x004fca00018e060a */
[----:B------:R0:W-:Y:S04]  /*a5530*/  STL.64 [R1+0x1358], R22 ;  /* 0x0013581601007387 */ /* 0x0001e80000100a00 */
[----:B0-----:R-:W2:Y:S01]  /*a5540*/  LDL.LU.64 R22, [R1+0x3c20] ;  /* 0x003c200001167983 */ /* 0x001ea20000300a00 */
[----:B------:R-:W-:Y:S02]  /*a5550*/  F2FP.SATFINITE.E4M3.F32.PACK_AB_MERGE_C R26, R26, R6, RZ ;  /* 0x000000061a1a723e */ /* 0x000fe400048070ff */
[----:B------:R-:W-:Y:S02]  /*a5560*/  IADD3 R6, P3, PT, R19, R11, RZ ;  /* 0x0000000b13067210 */ /* 0x000fe40007f7e0ff */
[----:B--2---:R-:W-:-:S03]  /*a5570*/  F2FP.SATFINITE.E4M3.F32.PACK_AB_MERGE_C R23, R23, R7, RZ ;  /* 0x000000071717723e */ /* 0x004fc600048070ff */
[----:B------:R-:W-:-:S05]  /*a5580*/  IMAD.X R7, R25, 0x1, R12, P3 ;  /* 0x0000000119077824 */ /* 0x000fca00018e060c */
[----:B------:R0:W-:Y:S04]  /*a5590*/  STL.64 [R1+0x1350], R6 ;  /* 0x0013500601007387 */ /* 0x0001e80000100a00 */
[----:B0-----:R-:W2:Y:S01]  /*a55a0*/  LDL.LU R7, [R1+0x3c18] ;  /* 0x003c180001077983 */ /* 0x001ea20000300800 */
[----:B------:R-:W-:Y:S02]  /*a55b0*/  IADD3 R6, P3, PT, R19, R13, RZ ;  /* 0x0000000d13067210 */ /* 0x000fe40007f7e0ff */
        /* <DEDUP_REMOVED lines=9> */
[----:B0-----:R-:W2:Y:S01]  /*a5650*/  LDL.LU.64 R18, [R1+0x3c00] ;  /* 0x003c000001127983 */ /* 0x001ea20000300a00 */
[----:B------:R-:W-:-:S03]  /*a5660*/  F2FP.SATFINITE.E4M3.F32.PACK_AB_MERGE_C R20, R20, R0, RZ ;  /* 0x000000001414723e */ /* 0x000fc600048070ff */
[----:B------:R-:W3:Y:S01]  /*a5670*/  LDL.LU R0, [R1+0x3bf8] ;  /* 0x003bf80001007983 */ /* 0x000ee20000300800 */
[----:B--2---:R-:W-:-:S05]  /*a5680*/  F2FP.SATFINITE.E4M3.F32.PACK_AB_MERGE_C R18, R18, R7, RZ ;  /* 0x000000071212723e */ /* 0x004fca00048070ff */
[----:B------:R0:W-:Y:S04]  /*a5690*/  STL.64 [R1+0x3bd8], R18 ;  /* 0x003bd81201007387 */ /* 0x0001e80000100a00 */
[----:B0-----:R-:W2:Y:S01]  /*a56a0*/  LDL.LU R19, [R1+0x1d0] ;  /* 0x0001d00001137983 */ /* 0x001ea20000300800 */
[----:B------:R-:W-:Y:S02]  /*a56b0*/  F2FP.SATFINITE.E4M3.F32.PACK_AB_MERGE_C R22, R22, R6, RZ ;  /* 0x000000061616723e */ /* 0x000fe400048070ff */
[----:B--2---:R-:W-:Y:S02]  /*a56c0*/  SHF.R.S32.HI R18, RZ, 0x1f, R19 ;  /* 0x0000001fff127819 */ /* 0x004fe40000011413 */
[----:B------:R-:W-:-:S05]  /*a56d0*/  IADD3 R6, P3, PT, R19, R9, RZ ;  /* 0x0000000913067210 */ /* 0x000fca0007f7e0ff */
[----:B------:R-:W-:Y:S01]  /*a56e0*/  IMAD.X R7, R18, 0x1, R10, P3 ;  /* 0x0000000112077824 */ /* 0x000fe200018e060a */
[----:B------:R-:W-:Y:S04]  /*a56f0*/  STL [R1+0x8], R18 ;  /* 0x0000081201007387 */ /* 0x000fe80000100800 */
[----:B------:R0:W-:Y:S04]  /*a5700*/  STL.64 [R1+0x1338], R6 ;  /* 0x0013380601007387 */ /* 0x0001e80000100a00 */
[----:B0-----:R-:W2:Y:S01]  /*a5710*/  LDL.LU.64 R6, [R1+0x3bf0] ;  /* 0x003bf00001067983 */ /* 0x001ea20000300a00 */
[----:B------:R-:W-:-:S02]  /*a5720*/  F2FP.SATFINITE.E4M3.F32.PACK_AB_MERGE_C R4, R4, R28, RZ ;  /* 0x0000001c0404723e */ /* 0x000fc400048070ff */
[----:B------:R-:W-:Y:S02]  /*a5730*/  IADD3 R28, P3, PT, R19, R11, RZ ;  /* 0x0000000b131c7210 */ /* 0x000fe40007f7e0ff */
[----:B------:R-:W-:Y:S02]  /*a5740*/  LOP3.LUT R8, R8, 0xffff, RZ, 0xc0, !PT ;  /* 0x0000ffff08087812 */ /* 0x000fe400078ec0ff */
[----:B------:R-:W-:Y:S02]  /*a5750*/  LOP3.LUT R17, R17, 0xffff, RZ, 0xc0, !PT ;  /* 0x0000ffff11117812 */ /* 0x000fe400078ec0ff */
[----:B------:R-:W-:Y:S02]  /*a5760*/  LOP3.LUT R24, R24, 0xffff, RZ, 0xc0, !PT ;  /* 0x0000ffff18187812 */ /* 0x000fe400078ec0ff */
[----:B------:R-:W-:Y:S02]  /*a5770*/  LOP3.LUT R5, R5, 0xffff, RZ, 0xc0, !PT ;  /* 0x0000ffff05057812 */ /* 0x000fe400078ec0ff */
[----:B--2---:R-:W-:Y:S01]  /*a5780*/  F2FP.SATFINITE.E4M3.F32.PACK_AB_MERGE_C R6, R6, R29, RZ ;  /* 0x0000001d0606723e */ /* 0x004fe200048070ff */
[----:B------:R-:W-:-:S05]  /*a5790*/  IMAD.X R29, R18, 0x1, R12, P3 ;  /* 0x00000001121d7824 */ /* 0x000fca00018e060c */
[----:B------:R0:W-:Y:S04]  /*a57a0*/  STL.64 [R1+0x1330], R28 ;  /* 0x0013301c01007387 */ /* 0x0001e80000100a00 */
[----:B0-----:R-:W4:Y:S04]  /*a57b0*/  LDL.LU R29, [R1+0x3be8] ;  /* 0x003be800011d7983 */ /* 0x001f280000300800 */
[----:B------:R3:W-:Y:S04]  /*a57c0*/  STL.64 [R1+0x3bd0], R10 ;  /* 0x003bd00a01007387 */ /* 0x0007e80000100a00 */
[----:B------:R-:W-:Y:S04]  /*a57d0*/  STL.64 [R1+0x3bc8], R8 ;  /* 0x003bc80801007387 */ /* 0x000fe80000100a00 */
[----:B------:R-:W-:Y:S01]  /*a57e0*/  STL.64 [R1+0x3be0], R16 ;  /* 0x003be01001007387 */ /* 0x000fe20000100a00 */
[----:B---3--:R-:W-:-:S03]  /*a57f0*/  PRMT R10, R24, 0x3340, R0 ;  /* 0x00003340180a7816 */ /* 0x008fc60000000000 */
[----:B------:R0:W-:Y:S04]  /*a5800*/  STL.64 [R1+0x3ba8], R24 ;  /* 0x003ba81801007387 */ /* 0x0001e80000100a00 */
[----:B0-----:R-:W2:Y:S01]  /*a5810*/  LDL.LU R24, [R1+0x8] ;  /* 0x0000080001187983 */ /* 0x001ea20000300800 */
[----:B------:R-:W-:Y:S02]  /*a5820*/  LOP3.LUT R27, R27, 0xffff, RZ, 0xc0, !PT ;  /* 0x0000ffff1b1b7812 */ /* 0x000fe400078ec0ff */
[----:B------:R-:W-:Y:S01]  /*a5830*/  LOP3.LUT R3, R3, 0xffff, RZ, 0xc0, !PT ;  /* 0x0000ffff03037812 */ /* 0x000fe200078ec0ff */
[----:B------:R-:W3:Y:S01]  /*a5840*/  LDL.LU R25, [R1+0x94] ;  /* 0x0000940001197983 */ /* 0x000ee20000300800 */
[----:B------:R-:W-:Y:S02]  /*a5850*/  PRMT R9, R5, 0x3340, R27 ;  /* 0x0000334005097816 */ /* 0x000fe4000000001b */
[----:B------:R-:W-:-:S02]  /*a5860*/  LOP3.LUT R20, R20, 0xffff, RZ, 0xc0, !PT ;  /* 0x0000ffff14147812 */ /* 0x000fc400078ec0ff */
[----:B------:R-:W-:Y:S02]  /*a5870*/  LOP3.LUT R23, R23, 0xffff, RZ, 0xc0, !PT ;  /* 0x0000ffff17177812 */ /* 0x000fe400078ec0ff */
[----:B------:R-:W-:Y:S02]  /*a5880*/  PRMT R9, R9, 0x5410, R10 ;  /* 0x0000541009097816 */ /* 0x000fe4000000000a */
[----:B------:R-:W-:Y:S02]  /*a5890*/  PRMT R11, R20, 0x3340, R0 ;  /* 0x00003340140b7816 */ /* 0x000fe40000000000 */
[----:B------:R-:W-:Y:S02]  /*a58a0*/  PRMT R10, R3, 0x3340, R23 ;  /* 0x00003340030a7816 */ /* 0x000fe40000000017 */
[----:B------:R-:W-:Y:S02]  /*a58b0*/  LOP3.LUT R21, R21, 0xffff, RZ, 0xc0, !PT ;  /* 0x0000ffff15157812 */ /* 0x000fe400078ec0ff */
[----:B------:R-:W-:-:S02]  /*a58c0*/  LOP3.LUT R22, R22, 0xffff, RZ, 0xc0, !PT ;  /* 0x0000ffff16167812 */ /* 0x000fc400078ec0ff */
[----:B------:R-:W-:Y:S02]  /*a58d0*/  LOP3.LUT R26, R26, 0xffff, RZ, 0xc0, !PT ;  /* 0x0000ffff1a1a7812 */ /* 0x000fe400078ec0ff */
[----:B------:R-:W-:Y:S02]  /*a58e0*/  PRMT R10, R10, 0x5410, R11 ;  /* 0x000054100a0a7816 */ /* 0x000fe4000000000b */
[----:B------:R-:W-:Y:S02]  /*a58f0*/  PRMT R16, R22, 0x3340, R0 ;  /* 0x0000334016107816 */ /* 0x000fe40000000000 */
[----:B------:R-:W-:Y:S02]  /*a5900*/  PRMT R11, R21, 0x3340, R26 ;  /* 0x00003340150b7816 */ /* 0x000fe4000000001a */
[----:B------:R-:W-:Y:S02]  /*a5910*/  LOP3.LUT R7, R7, 0xffff, RZ, 0xc0, !PT ;  /* 0x0000ffff07077812 */ /* 0x000fe400078ec0ff */
[----:B------:R-:W-:-:S02]  /*a5920*/  PRMT R11, R11, 0x5410, R16 ;  /* 0x000054100b0b7816 */ /* 0x000fc40000000010 */
[----:B------:R-:W-:Y:S02]  /*a5930*/  IADD3 R16, P3, PT, R19, R13, RZ ;  /* 0x0000000d13107210 */ /* 0x000fe40007f7e0ff */
[----:B------:R-:W-:Y:S02]  /*a5940*/  PRMT R28, R8, 0x3340, R0 ;  /* 0x00003340081c7816 */ /* 0x000fe40000000000 */
[----:B------:R-:W-:-:S04]  /*a5950*/  PRMT R18, R7, 0x3340, R17 ;  /* 0x0000334007127816 */ /* 0x000fc80000000011 */
[----:B------:R-:W-:Y:S02]  /*a5960*/  PRMT R8, R18, 0x5410, R28 ;  /* 0x0000541012087816 */ /* 0x000fe4000000001c */
[----:B------:R-:W3:Y:S01]  /*a5970*/  LDL.LU R28, [R1+0x7c] ;  /* 0x00007c00011c7983 */ /* 0x000ee20000300800 */
[----:B----4-:R-:W-:-:S03]  /*a5980*/  F2FP.SATFINITE.E4M3.F32.PACK_AB_MERGE_C R2, R2, R29, RZ ;  /* 0x0000001d0202723e */ /* 0x010fc600048070ff */
[----:B------:R-:W4:Y:S01]  /*a5990*/  LDL.LU R29, [R1+0x90] ;  /* 0x00009000011d7983 */ /* 0x000f220000300800 */
[----:B--2---:R-:W-:-:S05]  /*a59a0*/  IMAD.X R17, R24, 0x1, R14, P3 ;  /* 0x0000000118117824 */ /* 0x004fca00018e060e */
[----:B------:R0:W-:Y:S04]  /*a59b0*/  STL.64 [R1+0x1328], R16 ;  /* 0x0013281001007387 */ /* 0x0001e80000100a00 */
[----:B0-----:R-:W2:Y:S01]  /*a59c0*/  LDL.LU.64 R16, [R1+0x3be0] ;  /* 0x003be00001107983 */ /* 0x001ea20000300a00 */
[----:B------:R-:W-:-:S05]  /*a59d0*/  IADD3 R18, P3, PT, R19, R15, RZ ;  /* 0x0000000f13127210 */ /* 0x000fca0007f7e0ff */
[----:B--2---:R-:W-:-:S05]  /*a59e0*/  IMAD.X R19, R24, 0x1, R16, P3 ;  /* 0x0000000118137824 */ /* 0x004fca00018e0610 */
        /* <DEDUP_REMOVED lines=11> */
[----:B0-----:R-:W2:Y:S04]  /*a5aa0*/  LDL.LU.64 R10, [R1+0x3bd0] ;  /* 0x003bd000010a7983 */ /* 0x001ea80000300a00 */
[----:B------:R-:W2:Y:S04]  /*a5ab0*/  LDL.LU.64 R8, [R1+0x3bc8] ;  /* 0x003bc80001087983 */ /* 0x000ea80000300a00 */
[----:B------:R-:W-:Y:S04]  /*a5ac0*/  STL.64 [R1+0x3bb8], R18 ;  /* 0x003bb81201007387 */ /* 0x000fe80000100a00 */
[----:B------:R0:W-:Y:S04]  /*a5ad0*/  STL.64 [R1+0x3bb0], R2 ;  /* 0x003bb00201007387 */ /* 0x0001e80000100a00 */
[----:B0-----:R-:W2:Y:S04]  /*a5ae0*/  LDL.LU R2, [R1+0xbc] ;  /* 0x0000bc0001027983 */ /* 0x001ea80000300800 */
[----:B------:R0:W-:Y:S04]  /*a5af0*/  STL.64 [R1+0x3ba0], R6 ;  /* 0x003ba00601007387 */ /* 0x0001e80000100a00 */
[----:B0-----:R-:W2:Y:S04]  /*a5b00*/  LDL.LU R6, [R1+0xb4] ;  /* 0x0000b40001067983 */ /* 0x001ea80000300800 */
[----:B------:R-:W2:Y:S04]  /*a5b10*/  LDL.LU R7, [R1+0xb0] ;  /* 0x0000b00001077983 */ /* 0x000ea80000300800 */
[----:B------:R0:W-:Y:S04]  /*a5b20*/  STL.64 [R1+0x3b98], R4 ;  /* 0x003b980401007387 */ /* 0x0001e80000100a00 */
[----:B0-----:R-:W2:Y:S04]  /*a5b30*/  LDL.LU R5, [R1+0xd0] ;  /* 0x0000d00001057983 */ /* 0x001ea80000300800 */
[----:B------:R0:W-:Y:S04]  /*a5b40*/  STL.64 [R1+0x3b90], R22 ;  /* 0x003b901601007387 */ /* 0x0001e80000100a00 */
[----:B0-----:R-:W2:Y:S04]  /*a5b50*/  LDL.LU R22, [R1+0x1d4] ;  /* 0x0001d40001167983 */ /* 0x001ea80000300800 */
[----:B------:R0:W-:Y:S04]  /*a5b60*/  STL.64 [R1+0x3b88], R20 ;  /* 0x003b881401007387 */ /* 0x0001e80000100a00 */
[----:B0-----:R-:W4:Y:S04]  /*a5b70*/  LDL.LU R21, [R1+0x9c] ;  /* 0x00009c0001157983 */ /* 0x001f280000300800 */
[----:B------:R-:W-:Y:S01]  /*a5b80*/  STL [R1+0x3b80], R26 ;  /* 0x003b801a01007387 */ /* 0x000fe20000100800 */
[----:B---3--:R-:W-:-:S04]  /*a5b90*/  SHF.R.U32.HI R20, RZ, 0x8, R28 ;  /* 0x00000008ff147819 */ /* 0x008fc8000001161c */
[----:B------:R-:W-:Y:S01]  /*a5ba0*/  LOP3.LUT R20, R20, 0xffff, RZ, 0xc0, !PT ;  /* 0x0000ffff14147812 */ /* 0x000fe200078ec0ff */
[----:B------:R-:W-:Y:S01]  /*a5bb0*/  BAR.SYNC.DEFER_BLOCKING 0x0 ;  /* 0x0000000000007b1d */ /* 0x000fe20000010000 */
[----:B--2---:R-:W-:Y:S02]  /*a5bc0*/  SHF.R.S32.HI R23, RZ, 0x1f, R22 ;  /* 0x0000001fff177819 */ /* 0x004fe40000011416 */
[----:B------:R-:W-:-:S05]  /*a5bd0*/  IADD3 R18, P3, PT, R22, R9, RZ ;  /* 0x0000000916127210 */ /* 0x000fca0007f7e0ff */
[----:B------:R-:W-:-:S05]  /*a5be0*/  IMAD.X R19, R23, 0x1, R10, P3 ;  /* 0x0000000117137824 */ /* 0x000fca00018e060a */
[----:B------:R0:W-:Y:S04]  /*a5bf0*/  STL.64 [R1+0x1318], R18 ;  /* 0x0013181201007387 */ /* 0x0001e80000100a00 */
[----:B------:R-:W2:Y:S04]  /*a5c00*/  LDL.LU R4, [R1+0xb8] ;  /* 0x0000b80001047983 */ /* 0x000ea80000300800 */
[----:B------:R-:W3:Y:S04]  /*a5c10*/  LDL.LU R3, [R1+0xd4] ;  /* 0x0000d40001037983 */ /* 0x000ee80000300800 */
[----:B------:R-:W3:Y:S01]  /*a5c20*/  LDL.LU R24, [R1+0x98] ;  /* 0x0000980001187983 */ /* 0x000ee20000300800 */
[----:B0-----:R-:W-:-:S02]  /*a5c30*/  SHF.R.U32.HI R18, RZ, 0x8, R25 ;  /* 0x00000008ff127819 */ /* 0x001fc40000011619 */
[----:B------:R-:W-:Y:S01]  /*a5c40*/  IADD3 R28, P3, PT, R22, R11, RZ ;  /* 0x0000000b161c7210 */ /* 0x000fe20007f7e0ff */
[----:B------:R-:W3:Y:S01]  /*a5c50*/  LDL.LU R25, [R1+0x1d8] ;  /* 0x0001d80001197983 */ /* 0x000ee20000300800 */
[----:B----4-:R-:W-:-:S03]  /*a5c60*/  SHF.R.U32.HI R19, RZ, 0x8, R29 ;  /* 0x00000008ff137819 */ /* 0x010fc6000001161d */
[----:B------:R-:W-:-:S05]  /*a5c70*/  IMAD.X R29, R23, 0x1, R12, P3 ;  /* 0x00000001171d7824 */ /* 0x000fca00018e060c */
[----:B------:R0:W-:Y:S04]  /*a5c80*/  STL.64 [R1+0x1310], R28 ;  /* 0x0013101c01007387 */ /* 0x0001e80000100a00 */
[----:B0-----:R-:W4:Y:S01]  /*a5c90*/  LDL.LU.64 R28, [R1+0x3bc0] ;  /* 0x003bc000011c7983 */ /* 0x001f220000300a00 */
[----:B------:R-:W-:Y:S02]  /*a5ca0*/  LOP3.LUT R18, R18, 0xffff, RZ, 0xc0, !PT ;  /* 0x0000ffff12127812 */ /* 0x000fe400078ec0ff */
[----:B------:R-:W-:Y:S02]  /*a5cb0*/  SHF.R.U32.HI R5, RZ, 0x8, R5 ;  /* 0x00000008ff057819 */ /* 0x000fe40000011605 */
[----:B------:R-:W-:Y:S02]  /*a5cc0*/  PRMT R18, R18, 0x3340, R20 ;  /* 0x0000334012127816 */ /* 0x000fe40000000014 */
[----:B------:R-:W-:-:S02]  /*a5cd0*/  SHF.R.U32.HI R20, RZ, 0x8, R21 ;  /* 0x00000008ff147819 */ /* 0x000fc40000011615 */
[----:B------:R-:W-:Y:S02]  /*a5ce0*/  LOP3.LUT R5, R5, 0xffff, RZ, 0xc0, !PT ;  /* 0x0000ffff05057812 */ /* 0x000fe400078ec0ff */
[----:B------:R-:W-:-:S04]  /*a5cf0*/  LOP3.LUT R20, R20, 0xffff, RZ, 0xc0, !PT ;  /* 0x0000ffff14147812 */ /* 0x000fc800078ec0ff */
[----:B------:R-:W-:Y:S02]  /*a5d00*/  PRMT R5, R5, 0x3340, R20 ;  /* 0x0000334005057816 */ /* 0x000fe40000000014 */
[----:B------:R-:W-:-:S05]  /*a5d10*/  IADD3 R20, P3, PT, R22, R13, RZ ;  /* 0x0000000d16147210 */ /* 0x000fca0007f7e0ff */
[----:B------:R-:W-:-:S05]  /*a5d20*/  IMAD.X R21, R23, 0x1, R14, P3 ;  /* 0x0000000117157824 */ /* 0x000fca00018e060e */
[----:B------:R0:W-:Y:S01]  /*a5d30*/  STL.64 [R1+0x1308], R20 ;  /* 0x0013081401007387 */ /* 0x0001e20000100a00 */
[----:B------:R-:W-:Y:S02]  /*a5d40*/  SHF.R.U32.HI R2, RZ, 0x8, R2 ;  /* 0x00000008ff027819 */ /* 0x000fe40000011602 */
[----:B0-----:R-:W-:-:S05]  /*a5d50*/  IADD3 R20, P3, PT, R22, R15, RZ ;  /* 0x0000000f16147210 */ /* 0x001fca0007f7e0ff */
[----:B------:R-:W-:-:S05]  /*a5d60*/  IMAD.X R21, R23, 0x1, R16, P3 ;  /* 0x0000000117157824 */ /* 0x000fca00018e0610 */
[----:B------:R0:W-:Y:S01]  /*a5d70*/  STL.64 [R1+0x1300], R20 ;  /* 0x0013001401007387 */ /* 0x0001e20000100a00 */
[----:B------:R-:W-:-:S03]  /*a5d80*/  LOP3.LUT R2, R2, 0xffff, RZ, 0xc0, !PT ;  /* 0x0000ffff02027812 */ /* 0x000fc600078ec0ff */
[----:B------:R-:W4:Y:S04]  /*a5d90*/  LDL.LU R22, [R1+0xf8] ;  /* 0x0000f80001167983 */ /* 0x000f280000300800 */
[----:B------:R-:W4:Y:S01]  /*a5da0*/  LDL.LU R23, [R1+0xf4] ;  /* 0x0000f40001177983 */ /* 0x000f220000300800 */
[----:B0-----:R-:W-:-:S03]  /*a5db0*/  SHF.R.U32.HI R20, RZ, 0x8, R7 ;  /* 0x00000008ff147819 */ /* 0x001fc60000011607 */
[----:B------:R-:W4:Y:S01]  /*a5dc0*/  LDL.LU R7, [R1+0xf0] ;  /* 0x0000f00001077983 */ /* 0x000f220000300800 */
[----:B------:R-:W-:-:S04]  /*a5dd0*/  LOP3.LUT R20, R20, 0xffff, RZ, 0xc0, !PT ;  /* 0x0000ffff14147812 */ /* 0x000fc800078ec0ff */
[----:B------:R-:W-:Y:S02]  /*a5de0*/  PRMT R2, R2, 0x3340, R20 ;  /* 0x0000334002027816 */ /* 0x000fe40000000014 */
[----:B------:R-:W-:Y:S02]  /*a5df0*/  LOP3.LUT R19, R19, 0xffff, RZ, 0xc0, !PT ;  /* 0x0000ffff13137812 */ /* 0x000fe400078ec0ff */
[----:B------:R-:W-:Y:S02]  /*a5e00*/  SHF.R.U32.HI R6, RZ, 0x8, R6 ;  /* 0x00000008ff067819 */ /* 0x000fe40000011606 */
[----:B------:R-:W-:Y:S02]  /*a5e10*/  PRMT R19, R19, 0x3340, R0 ;  /* 0x0000334013137816 */ /* 0x000fe40000000000 */
[----:B------:R-:W-:-:S04]  /*a5e20*/  LOP3.LUT R6, R6, 0xffff, RZ, 0xc0, !PT ;  /* 0x0000ffff06067812 */ /* 0x000fc800078ec0ff */
[----:B------:R-:W-:-:S04]  /*a5e30*/  PRMT R6, R6, 0x3340, R0 ;  /* 0x0000334006067816 */ /* 0x000fc80000000000 */
[----:B------:R-:W-:Y:S02]  /*a5e40*/  PRMT R6, R5, 0x5410, R6 ;  /* 0x0000541005067816 */ /* 0x000fe40000000006 */
[----:B--2---:R-:W-:-:S04]  /*a5e50*/  SHF.R.U32.HI R4, RZ, 0x8, R4 ;  /* 0x00000008ff047819 */ /* 0x004fc80000011604 */
[----:B------:R-:W-:Y:S02]  /*a5e60*/  LOP3.LUT R4, R4, 0xffff, RZ, 0xc0, !PT ;  /* 0x0000ffff04047812 */ /* 0x000fe400078ec0ff */
[----:B---3--:R-:W-:-:S04]  /*a5e70*/  SHF.R.U32.HI R20, RZ, 0x8, R24 ;  /* 0x00000008ff147819 */ /* 0x008fc80000011618 */
[----:B------:R-:W-:Y:S02]  /*a5e80*/  LOP3.LUT R20, R20, 0xffff, RZ, 0xc0, !PT ;  /* 0x0000ffff14147812 */ /* 0x000fe400078ec0ff */
[----:B------:R-:W-:Y:S02]  /*a5e90*/  SHF.R.S32.HI R26, RZ, 0x1f, R25 ;  /* 0x0000001fff1a7819 */ /* 0x000fe40000011419 */
[----:B------:R-:W-:Y:S02]  /*a5ea0*/  PRMT R4, R4, 0x3340, R20 ;  /* 0x0000334004047816 */ /* 0x000fe40000000014 */
[----:B------:R-:W-:-:S05]  /*a5eb0*/  IADD3 R20, P3, PT, R25, R9, RZ ;  /* 0x0000000919147210 */ /* 0x000fca0007f7e0ff */
[----:B------:R-:W-:Y:S01]  /*a5ec0*/  IMAD.X R21, R26, 0x1, R10, P3 ;  /* 0x000000011a157824 */ /* 0x000fe200018e060a */
[----:B------:R-:W-:-:S04]  /*a5ed0*/  SHF.R.U32.HI R3, RZ, 0x8, R3 ;  /* 0x00000008ff037819 */ /* 0x000fc80000011603 */
[----:B------:R4:W-:Y:S01]  /*a5ee0*/  STL.64 [R1+0x12e8], R20 ;  /* 0x0012e81401007387 */ /* 0x0009e20000100a00 */
[----:B------:R-:W-:Y:S02]  /*a5ef0*/  LOP3.LUT R3, R3, 0xffff, RZ, 0xc0, !PT ;  /* 0x0000ffff03037812 */ /* 0x000fe400078ec0ff */
[----:B----4-:R-:W-:Y:S02]  /*a5f00*/  SHF.R.U32.HI R20, RZ, 0x8, R29 ;  /* 0x00000008ff147819 */ /* 0x010fe4000001161d */
[----:B------:R-:W-:Y:S01]  /*a5f10*/  PRMT R3, R3, 0x3340, R0 ;  /* 0x0000334003037816 */ /* 0x000fe20000000000 */
[----:B------:R-:W2:Y:S01]  /*a5f20*/  LDL.LU R29, [R1+0x1dc] ;  /* 0x0001dc00011d7983 */ /* 0x000ea20000300800 */
[----:B------:R-:W-:-:S04]  /*a5f30*/  LOP3.LUT R20, R20, 0xffff, RZ, 0xc0, !PT ;  /* 0x0000ffff14147812 */ /* 0x000fc800078ec0ff */
[----:B------:R-:W-:Y:S02]  /*a5f40*/  PRMT R21, R20, 0x3340, R0 ;  /* 0x0000334014157816 */ /* 0x000fe40000000000 */
[----:B------:R-:W-:Y:S02]  /*a5f50*/  PRMT R20, R18, 0x5410, R19 ;  /* 0x0000541012147816 */ /* 0x000fe40000000013 */
[----:B------:R-:W-:Y:S02]  /*a5f60*/  IADD3 R18, P3, PT, R25, R11, RZ ;  /* 0x0000000b19127210 */ /* 0x000fe40007f7e0ff */
[----:B------:R-:W-:-:S03]  /*a5f70*/  PRMT R5, R2, 0x5410, R3 ;  /* 0x0000541002057816 */ /* 0x000fc60000000003 */
[----:B------:R-:W-:Y:S01]  /*a5f80*/  IMAD.X R19, R26, 0x1, R12, P3 ;  /* 0x000000011a137824 */ /* 0x000fe200018e060c */
[----:B------:R-:W-:-:S05]  /*a5f90*/  IADD3 R2, P3, PT, R25, R13, RZ ;  /* 0x0000000d19027210 */ /* 0x000fca0007f7e0ff */
[C---:B------:R-:W-:Y:S01]  /*a5fa0*/  IMAD.X R3, R26.reuse, 0x1, R14, P3 ;  /* 0x000000011a037824 */ /* 0x040fe200018e060e */
[----:B------:R-:W-:Y:S01]  /*a5fb0*/  IADD3 R24, P3, PT, R25, R15, RZ ;  /* 0x0000000f19187210 */ /* 0x000fe20007f7e0ff */
[----:B------:R0:W-:Y:S04]  /*a5fc0*/  STL.64 [R1+0x12e0], R18 ;  /* 0x0012e01201007387 */ /* 0x0001e80000100a00 */
[----:B------:R-:W-:Y:S01]  /*a5fd0*/  IMAD.X R25, R26, 0x1, R16, P3 ;  /* 0x000000011a197824 */ /* 0x000fe200018e0610 */
[----:B0-----:R-:W3:Y:S04]  /*a5fe0*/  LDL.LU.64 R18, [R1+0x3bb8] ;  /* 0x003bb80001127983 */ /* 0x001ee80000300a00 */
[----:B------:R0:W-:Y:S04]  /*a5ff0*/  STL.64 [R1+0x12f8], R2 ;  /* 0x0012f80201007387 */ /* 0x0001e80000100a00 */
[----:B0-----:R-:W4:Y:S04]  /*a6000*/  LDL.LU.64 R2, [R1+0x3bb0] ;  /* 0x003bb00001027983 */ /* 0x001f280000300a00 */
[----:B------:R0:W-:Y:S04]  /*a6010*/  STL.64 [R1+0x12f0], R24 ;  /* 0x0012f01801007387 */ /* 0x0001e80000100a00 */
[----:B0-----:R-:W2:Y:S01]  /*a6020*/  LDL.LU.64 R24, [R1+0x3ba8] ;  /* 0x003ba80001187983 */ /* 0x001ea20000300a00 */
[----:B------:R-:W-:-:S02]  /*a6030*/  PRMT R4, R4, 0x5410, R21 ;  /* 0x0000541004047816 */ /* 0x000fc40000000015 */
[----:B------:R-:W-:Y:S02]  /*a6040*/  PRMT R20, R20, 0x5210, R22 ;  /* 0x0000521014147816 */ /* 0x000fe40000000016 */
[----:B------:R-:W-:Y:S02]  /*a6050*/  PRMT R21, R6, 0x5210, R23 ;  /* 0x0000521006157816 */ /* 0x000fe40000000017 */
[----:B------:R-:W-:Y:S02]  /*a6060*/  PRMT R22, R5, 0x5210, R7 ;  /* 0x0000521005167816 */ /* 0x000fe40000000007 */
[----:B------:R-:W-:Y:S02]  /*a6070*/  PRMT R23, R4, 0x5210, R28 ;  /* 0x0000521004177816 */ /* 0x000fe4000000001c */
[----:B--2---:R-:W0:Y:S04]  /*a6080*/  LDS.128 R4, [R25] ;  /* 0x0000000019047984 */ /* 0x004e280000000c00 */
[----:B0-----:R-:W-:Y:S04]  /*a6090*/  STL.64 [R1+0x3e0], R4 ;  /* 0x0003e00401007387 */ /* 0x001fe80000100a00 */
[----:B------:R-:W-:Y:S04]  /*a60a0*/  STL.64 [R1+0x3e8], R6 ;  /* 0x0003e80601007387 */ /* 0x000fe80000100a00 */
[----:B------:R-:W0:Y:S01]  /*a60b0*/  LDS.128 R4, [R25+0x400] ;  /* 0x0004000019047984 */ /* 0x000e220000000c00 */
[----:B------:R-:W-:Y:S06]  /*a60c0*/  BAR.SYNC.DEFER_BLOCKING 0x0 ;  /* 0x0000000000007b1d */ /* 0x000fec0000010000 */
[----:B0-----:R-:W-:Y:S04]  /*a60d0*/  STL.64 [R1+0x3d0], R4 ;  /* 0x0003d00401007387 */ /* 0x001fe80000100a00 */
[----:B------:R0:W-:Y:S04]  /*a60e0*/  STL.64 [R1+0x3d8], R6 ;  /* 0x0003d80601007387 */ /* 0x0001e80000100a00 */
[----:B0-----:R-:W2:Y:S04]  /*a60f0*/  LDL.LU.64 R6, [R1+0x3ba0] ;  /* 0x003ba00001067983 */ /* 0x001ea80000300a00 */
[----:B------:R-:W2:Y:S04]  /*a6100*/  LDL.LU.64 R4, [R1+0x3b98] ;  /* 0x003b980001047983 */ /* 0x000ea80000300a00 */
[----:B------:R-:W-:Y:S04]  /*a6110*/  STL [R1+0x3b40], R25 ;  /* 0x003b401901007387 */ /* 0x000fe80000100800 */
[----:B---3--:R0:W-:Y:S04]  /*a6120*/  STSM.16.M88.4 [R19], R20 ;  /* 0x0000001413007844 */ /* 0x0081e80000000200 */
[----:B0-----:R-:W3:Y:S04]  /*a6130*/  LDL.LU.64 R22, [R1+0x3b90] ;  /* 0x003b900001167983 */ /* 0x001ee80000300a00 */
[----:B------:R-:W3:Y:S01]  /*a6140*/  LDL.LU.64 R20, [R1+0x3b88] ;  /* 0x003b880001147983 */ /* 0x000ee20000300a00 */
[----:B------:R-:W-:-:S04]  /*a6150*/  SHF.R.U32.HI R25, RZ, 0x8, R27 ;  /* 0x00000008ff197819 */ /* 0x000fc8000001161b */
[----:B------:R-:W-:Y:S02]  /*a6160*/  LOP3.LUT R25, R25, 0xffff, RZ, 0xc0, !PT ;  /* 0x0000ffff19197812 */ /* 0x000fe400078ec0ff */
[----:B------:R-:W-:Y:S02]  /*a6170*/  SHF.R.U32.HI R17, RZ, 0x8, R17 ;  /* 0x00000008ff117819 */ /* 0x000fe40000011611 */
[----:B------:R-:W-:Y:S02]  /*a6180*/  IADD3 R26, P3, PT, R29, R9, RZ ;  /* 0x000000091d1a7210 */ /* 0x000fe40007f7e0ff */
[----:B------:R-:W-:Y:S02]  /*a6190*/  LOP3.LUT R17, R17, 0xffff, RZ, 0xc0, !PT ;  /* 0x0000ffff11117812 */ /* 0x000fe400078ec0ff */
[----:B----4-:R-:W-:-:S04]  /*a61a0*/  SHF.R.U32.HI R3, RZ, 0x8, R3 ;  /* 0x00000008ff037819 */ /* 0x010fc80000011603 */
[----:B------:R-:W-:Y:S02]  /*a61b0*/  LOP3.LUT R3, R3, 0xffff, RZ, 0xc0, !PT ;  /* 0x0000ffff03037812 */ /* 0x000fe400078ec0ff */
[----:B--2---:R-:W-:-:S04]  /*a61c0*/  SHF.R.U32.HI R5, RZ, 0x8, R5 ;  /* 0x00000008ff057819 */ /* 0x004fc80000011605 */
[----:B------:R-:W-:Y:S02]  /*a61d0*/  LOP3.LUT R5, R5, 0xffff, RZ, 0xc0, !PT ;  /* 0x0000ffff05057812 */ /* 0x000fe400078ec0ff */
[----:B------:R-:W-:Y:S02]  /*a61e0*/  SHF.R.U32.HI R7, RZ, 0x8, R7 ;  /* 0x00000008ff077819 */ /* 0x000fe40000011607 */
[----:B------:R-:W-:Y:S02]  /*a61f0*/  PRMT R5, R5, 0x3340, R25 ;  /* 0x0000334005057816 */ /* 0x000fe40000000019 */
[----:B------:R-:W-:Y:S02]  /*a6200*/  SHF.R.S32.HI R25, RZ, 0x1f, R29 ;  /* 0x0000001fff197819 */ /* 0x000fe4000001141d */
[----:B------:R-:W-:-:S03]  /*a6210*/  LOP3.LUT R7, R7, 0xffff, RZ, 0xc0, !PT ;  /* 0x0000ffff07077812 */ /* 0x000fc600078ec0ff */
[----:B------:R-:W-:Y:S01]  /*a6220*/  IMAD.X R27, R25, 0x1, R10, P3 ;  /* 0x00000001191b7824 */ /* 0x000fe200018e060a */
[----:B------:R-:W-:Y:S02]  /*a6230*/  PRMT R7, R7, 0x3340, R17 ;  /* 0x0000334007077816 */ /* 0x000fe40000000011 */
[----:B------:R-:W-:Y:S02]  /*a6240*/  SHF.R.U32.HI R17, RZ, 0x8, R8 ;  /* 0x00000008ff117819 */ /* 0x000fe40000011608 */
[----:B------:R-:W2:Y:S04]  /*a6250*/  LDL.LU R8, [R1+0x1e0] ;  /* 0x0001e00001087983 */ /* 0x000ea80000300800 */
[----:B------:R0:W-:Y:S01]  /*a6260*/  STL.64 [R1+0x12d0], R26 ;  /* 0x0012d01a01007387 */ /* 0x0001e20000100a00 */
[----:B---3--:R-:W-:-:S02]  /*a6270*/  SHF.R.U32.HI R23, RZ, 0x8, R23 ;  /* 0x00000008ff177819 */ /* 0x008fc40000011617 */
[----:B0-----:R-:W-:-:S05]  /*a6280*/  IADD3 R26, P3, PT, R29, R11, RZ ;  /* 0x0000000b1d1a7210 */ /* 0x001fca0007f7e0ff */
[----:B------:R-:W-:Y:S01]  /*a6290*/  IMAD.X R27, R25, 0x1, R12, P3 ;  /* 0x00000001191b7824 */ /* 0x000fe200018e060c */
[----:B------:R-:W-:-:S04]  /*a62a0*/  SHF.R.U32.HI R20, RZ, 0x8, R20 ;  /* 0x00000008ff147819 */ /* 0x000fc80000011614 */
[----:B------:R0:W-:Y:S01]  /*a62b0*/  STL.64 [R1+0x12a0], R26 ;  /* 0x0012a01a01007387 */ /* 0x0001e20000100a00 */
[----:B------:R-:W-:Y:S02]  /*a62c0*/  LOP3.LUT R23, R23, 0xffff, RZ, 0xc0, !PT ;  /* 0x0000ffff17177812 */ /* 0x000fe400078ec0ff */
[----:B------:R-:W-:Y:S02]  /*a62d0*/  LOP3.LUT R20, R20, 0xffff, RZ, 0xc0, !PT ;  /* 0x0000ffff14147812 */ /* 0x000fe400078ec0ff */
[----:B------:R-:W-:Y:S02]  /*a62e0*/  PRMT R3, R3, 0x3340, R23 ;  /* 0x0000334003037816 */ /* 0x000fe40000000017 */
[----:B0-----:R-:W-:Y:S02]  /*a62f0*/  IADD3 R26, P3, PT, R29, R13, RZ ;  /* 0x0000000d1d1a7210 */ /* 0x001fe40007f7e0ff */
[----:B------:R-:W-:Y:S02]  /*a6300*/  PRMT R23, R20, 0x3340, R0 ;  /* 0x0000334014177816 */ /* 0x000fe40000000000 */
[----:B------:R-:W3:Y:S01]  /*a6310*/  LDL.LU R20, [R1+0x1e4] ;  /* 0x0001e40001147983 */ /* 0x000ee20000300800 */
[----:B------:R-:W-:-:S05]  /*a6320*/  IMAD.X R27, R25, 0x1, R14, P3 ;  /* 0x00000001191b7824 */ /* 0x000fca00018e060e */
[----:B------:R0:W-:Y:S04]  /*a6330*/  STL.64 [R1+0x1298], R26 ;  /* 0x0012981a01007387 */ /* 0x0001e80000100a00 */
[----:B0-----:R-:W4:Y:S01]  /*a6340*/  LDL.LU R26, [R1+0x3b80] ;  /* 0x003b8000011a7983 */ /* 0x001f220000300800 */
[----:B------:R-:W-:Y:S02]  /*a6350*/  LOP3.LUT R17, R17, 0xffff, RZ, 0xc0, !PT ;  /* 0x0000ffff11117812 */ /* 0x000fe400078ec0ff */
[----:B------:R-:W-:Y:S02]  /*a6360*/  SHF.R.U32.HI R24, RZ, 0x8, R24 ;  /* 0x00000008ff187819 */ /* 0x000fe40000011618 */
[----:B------:R-:W-:Y:S02]  /*a6370*/  IADD3 R28, P3, PT, R29, R15, RZ ;  /* 0x0000000f1d1c7210 */ /* 0x000fe40007f7e0ff */
[----:B------:R-:W-:-:S02]  /*a6380*/  PRMT R17, R17, 0x3340, R0 ;  /* 0x0000334011117816 */ /* 0x000fc40000000000 */
[----:B------:R-:W-:Y:S01]  /*a6390*/  LOP3.LUT R24, R24, 0xffff, RZ, 0xc0, !PT ;  /* 0x0000ffff18187812 */ /* 0x000fe200078ec0ff */
[----:B------:R-:W-:Y:S01]  /*a63a0*/  IMAD.X R29, R25, 0x1, R16, P3 ;  /* 0x00000001191d7824 */ /* 0x000fe200018e0610 */
[----:B------:R-:W-:Y:S02]  /*a63b0*/  SHF.R.U32.HI R21, RZ, 0x8, R21 ;  /* 0x00000008ff157819 */ /* 0x000fe40000011615 */
[----:B------:R-:W-:Y:S02]  /*a63c0*/  SHF.R.U32.HI R22, RZ, 0x8, R22 ;  /* 0x00000008ff167819 */ /* 0x000fe40000011616 */
[----:B------:R-:W-:Y:S02]  /*a63d0*/  PRMT R17, R7, 0x5410, R17 ;  /* 0x0000541007117816 */ /* 0x000fe40000000011 */
[----:B------:R-:W-:Y:S02]  /*a63e0*/  PRMT R24, R24, 0x3340, R0 ;  /* 0x0000334018187816 */ /* 0x000fe40000000000 */
[----:B------:R-:W-:-:S02]  /*a63f0*/  LOP3.LUT R21, R21, 0xffff, RZ, 0xc0, !PT ;  /* 0x0000ffff15157812 */ /* 0x000fc400078ec0ff */
[----:B------:R-:W-:Y:S02]  /*a6400*/  LOP3.LUT R22, R22, 0xffff, RZ, 0xc0, !PT ;  /* 0x0000ffff16167812 */ /* 0x000fe400078ec0ff */
[----:B------:R-:W-:Y:S02]  /*a6410*/  PRMT R5, R5, 0x5410, R24 ;  /* 0x0000541005057816 */ /* 0x000fe40000000018 */
[----:B------:R-:W-:Y:S01]  /*a6420*/  PRMT R22, R22, 0x3340, R0 ;  /* 0x0000334016167816 */ /* 0x000fe20000000000 */
[----:B------:R-:W-:Y:S04]  /*a6430*/  STL.64 [R1+0x1290], R28 ;  /* 0x0012901c01007387 */ /* 0x000fe80000100a00 */
[----:B------:R0:W-:Y:S01]  /*a6440*/  STL [R1+0x3b44], R0 ;  /* 0x003b440001007387 */ /* 0x0001e20000100800 */
[----:B------:R-:W-:-:S02]  /*a6450*/  PRMT R3, R3, 0x5410, R23 ;  /* 0x0000541003037816 */ /* 0x000fc40000000017 */
[----:B--2---:R-:W-:Y:S02]  /*a6460*/  SHF.R.S32.HI R7, RZ, 0x1f, R8 ;  /* 0x0000001fff077819 */ /* 0x004fe40000011408 */
[----:B----4-:R-:W-:Y:S02]  /*a6470*/  SHF.R.U32.HI R25, RZ, 0x8, R26 ;  /* 0x00000008ff197819 */ /* 0x010fe4000001161a */
[----:B------:R-:W-:Y:S02]  /*a6480*/  IADD3 R26, P3, PT, R8, R9, RZ ;  /* 0x00000009081a7210 */ /* 0x000fe40007f7e0ff */
[----:B------:R-:W-:-:S03]  /*a6490*/  LOP3.LUT R25, R25, 0xffff, RZ, 0xc0, !PT ;  /* 0x0000ffff19197812 */ /* 0x000fc600078ec0ff */
[----:B------:R-:W-:Y:S01]  /*a64a0*/  IMAD.X R27, R7, 0x1, R10, P3 ;  /* 0x00000001071b7824 */ /* 0x000fe200018e060a */
[----:B------:R-:W-:Y:S02]  /*a64b0*/  IADD3 R24, P3, PT, R8, R11, RZ ;  /* 0x0000000b08187210 */ /* 0x000fe40007f7e0ff */
[----:B------:R-:W-:-:S03]  /*a64c0*/  PRMT R21, R21, 0x3340, R25 ;  /* 0x0000334015157816 */ /* 0x000fc60000000019 */
[----:B------:R-:W-:Y:S01]  /*a64d0*/  IMAD.X R25, R7, 0x1, R12, P3 ;  /* 0x0000000107197824 */ /* 0x000fe200018e060c */
[----:B0-----:R-:W-:Y:S02]  /*a64e0*/  PRMT R0, R21, 0x5410, R22 ;  /* 0x0000541015007816 */ /* 0x001fe40000000016 */
[----:B------:R-:W-:Y:S01]  /*a64f0*/  IADD3 R22, P3, PT, R8, R13, RZ ;  /* 0x0000000d08167210 */ /* 0x000fe20007f7e0ff */
[----:B------:R0:W-:Y:S04]  /*a6500*/  STL.64 [R1+0x1280], R26 ;  /* 0x0012801a01007387 */ /* 0x0001e80000100a00 */
[----:B------:R-:W-:Y:S01]  /*a6510*/  IMAD.X R23, R7, 0x1, R14, P3 ;  /* 0x0000000107177824 */ /* 0x000fe200018e060e */
[----:B------:R-:W-:Y:S04]  /*a6520*/  STL.64 [R1+0x1288], R24 ;  /* 0x0012881801007387 */ /* 0x000fe80000100a00 */
[----:B------:R1:W-:Y:S01]  /*a6530*/  STL.64 [R1+0x12c8], R22 ;  /* 0x0012c81601007387 */ /* 0x0003e20000100a00 */
[----:B0-----:R-:W-:-:S02]  /*a6540*/  PRMT R27, R0, 0x5210, R2 ;  /* 0x00005210001b7816 */ /* 0x001fc40000000002 */
[----:B---3--:R-:W-:Y:S02]  /*a6550*/  SHF.R.S32.HI R0, RZ, 0x1f, R20 ;  /* 0x0000001fff007819 */ /* 0x008fe40000011414 */
[----:B-1----:R-:W-:-:S05]  /*a6560*/  IADD3 R22, P3, PT, R8, R15, RZ ;  /* 0x0000000f08167210 */ /* 0x002fca0007f7e0ff */
[----:B------:R-:W-:Y:S01]  /*a6570*/  IMAD.X R23, R7, 0x1, R16, P3 ;  /* 0x0000000107177824 */ /* 0x000fe200018e0610 */
[----:B------:R-:W-:Y:S02]  /*a6580*/  IADD3 R2, P3, PT, R20, R9, RZ ;  /* 0x0000000914027210 */ /* 0x000fe40007f7e0ff */
[----:B------:R-:W-:-:S03]  /*a6590*/  PRMT R26, R3, 0x5210, R4 ;  /* 0x00005210031a7816 */ /* 0x000fc60000000004 */
[----:B------:R-:W-:Y:S01]  /*a65a0*/  IMAD.X R3, R0, 0x1, R10, P3 ;  /* 0x0000000100037824 */ /* 0x000fe200018e060a */
[----:B------:R-:W-:Y:S02]  /*a65b0*/  PRMT R25, R5, 0x5210, R6 ;  /* 0x0000521005197816 */ /* 0x000fe40000000006 */
[----:B------:R-:W2:Y:S04]  /*a65c0*/  LDL.LU R6, [R1+0x1ec] ;  /* 0x0001ec0001067983 */ /* 0x000ea80000300800 */
[----:B------:R-:W-:Y:S04]  /*a65d0*/  STL.64 [R1+0x12c0], R22 ;  /* 0x0012c01601007387 */ /* 0x000fe80000100a00 */
[----:B------:R0:W-:Y:S02]  /*a65e0*/  STL.64 [R1+0x12b8], R2 ;  /* 0x0012b80201007387 */ /* 0x0001e40000100a00 */
[----:B0-----:R-:W-:-:S02]  /*a65f0*/  IADD3 R2, P3, PT, R20, R11, RZ ;  /* 0x0000000b14027210 */ /* 0x001fc40007f7e0ff */
[----:B------:R-:W-:Y:S03]  /*a6600*/  STL.64 [R1+0x3b78], R10 ;  /* 0x003b780a01007387 */ /* 0x000fe60000100a00 */
[----:B------:R-:W-:-:S05]  /*a6610*/  IMAD.X R3, R0, 0x1, R12, P3 ;  /* 0x0000000100037824 */ /* 0x000fca00018e060c */
[----:B------:R0:W-:Y:S01]  /*a6620*/  STL.64 [R1+0x12d8], R2 ;  /* 0x0012d80201007387 */ /* 0x0001e20000100a00 */
[----:B------:R-:W-:-:S03]  /*a6630*/  PRMT R24, R17, 0x5210, R18 ;  /* 0x0000521011187816 */ /* 0x000fc60000000012 */
[----:B------:R1:W-:Y:S04]  /*a6640*/  STL.64 [R1+0x3b70], R12 ;  /* 0x003b700c01007387 */ /* 0x0003e80000100a00 */
[----:B------:R-:W3:Y:S01]  /*a6650*/  LDL.LU R22, [R1+0x124] ;  /* 0x0001240001167983 */ /* 0x000ee20000300800 */
[----:B0-----:R-:W-:-:S05]  /*a6660*/  IADD3 R2, P3, PT, R20, R13, RZ ;  /* 0x0000000d14027210 */ /* 0x001fca0007f7e0ff */
[----:B------:R-:W-:Y:S01]  /*a6670*/  IMAD.X R3, R0, 0x1, R14, P3 ;  /* 0x0000000100037824 */ /* 0x000fe200018e060e */
[----:B------:R0:W-:Y:S04]  /*a6680*/  STSM.16.M88.4 [R19+0x200], R24 ;  /* 0x0002001813007844 */ /* 0x0001e80000000200 */
[----:B------:R-:W-:Y:S01]  /*a6690*/  STL.64 [R1+0x12b0], R2 ;  /* 0x0012b00201007387 */ /* 0x000fe20000100a00 */
[----:B------:R-:W-:Y:S01]  /*a66a0*/  BAR.SYNC.DEFER_BLOCKING 0x0 ;  /* 0x0000000000007b1d */ /* 0x000fe20000010000 */
[----:B------:R-:W-:-:S05]  /*a66b0*/  IADD3 R10, P3, PT, R20, R15, RZ ;  /* 0x0000000f140a7210 */ /* 0x000fca0007f7e0ff */
[----:B-1----:R-:W4:Y:S04]  /*a66c0*/  LDL.LU R12, [R1+0x128] ;  /* 0x00012800010c7983 */ /* 0x002f280000300800 */
[----:B0-----:R-:W4:Y:S04]  /*a66d0*/  LDL.LU R26, [R1+0x12c] ;  /* 0x00012c00011a7983 */ /* 0x001f280000300800 */
[----:B------:R-:W2:Y:S04]  /*a66e0*/  LDL.LU R13, [R1+0xfc0] ;  /* 0x000fc000010d7983 */ /* 0x000ea80000300800 */
[----:B------:R-:W2:Y:S04]  /*a66f0*/  LDL.LU R5, [R1+0xfc4] ;  /* 0x000fc40001057983 */ /* 0x000ea80000300800 */
[----:B------:R-:W2:Y:S04]  /*a6700*/  LDL.LU R20, [R1+0xfcc] ;  /* 0x000fcc0001147983 */ /* 0x000ea80000300800 */
[----:B------:R-:W2:Y:S04]  /*a6710*/  LDL.LU R24, [R1+0xcf4] ;  /* 0x000cf40001187983 */ /* 0x000ea80000300800 */
[----:B------:R0:W-:Y:S04]  /*a6720*/  STL.64 [R1+0x3b68], R14 ;  /* 0x003b680e01007387 */ /* 0x0001e80000100a00 */
[----:B0-----:R-:W2:Y:S04]  /*a6730*/  LDL.LU R14, [R1+0xfc8] ;  /* 0x000fc800010e7983 */ /* 0x001ea80000300800 */
        /* <DEDUP_REMOVED lines=8> */
[----:B------:R-:W-:-:S03]  /*a67c0*/  IMAD.MOV.U32 R11, RZ, RZ, R0 ;  /* 0x000000ffff0b7224 */ /* 0x000fc600078e0000 */
[----:B--2---:R0:W-:Y:S04]  /*a67d0*/  STL [R1+0x3b58], R3 ;  /* 0x003b580301007387 */ /* 0x0041e80000100800 */
[----:B0-----:R-:W3:Y:S04]  /*a67e0*/  LDL.LU R3, [R1+0x120] ;  /* 0x0001200001037983 */ /* 0x001ee80000300800 */
        /* <DEDUP_REMOVED lines=8> */
[----:B------:R-:W2:Y:S01]  /*a6870*/  LDL.LU R19, [R1+0x938] ;  /* 0x0009380001137983 */ /* 0x000ea20000300800 */
[----:B------:R-:W-:-:S03]  /*a6880*/  IMAD.X R11, R11, 0x1, R16, P3 ;  /* 0x000000010b0b7824 */ /* 0x000fc600018e0610 */
[----:B--2---:R0:W-:Y:S04]  /*a6890*/  STL.64 [R1+0x3b60], R18 ;  /* 0x003b601201007387 */ /* 0x0041e80000100a00 */
[----:B0-----:R-:W2:Y:S04]  /*a68a0*/  LDL.LU R19, [R1+0xcf8] ;  /* 0x000cf80001137983 */ /* 0x001ea80000300800 */
[----:B------:R-:W2:Y:S04]  /*a68b0*/  LDL.LU R28, [R1+0x4b0] ;  /* 0x0004b000011c7983 */ /* 0x000ea80000300800 */
[----:B------:R-:W2:Y:S04]  /*a68c0*/  LDL.LU R2, [R1+0x4b4] ;  /* 0x0004b40001027983 */ /* 0x000ea80000300800 */
[----:B------:R-:W2:Y:S04]  /*a68d0*/  LDL.LU R29, [R1+0x4b8] ;  /* 0x0004b800011d7983 */ /* 0x000ea80000300800 */
[----:B------:R-:W2:Y:S04]  /*a68e0*/  LDL.LU R17, [R1+0x4bc] ;  /* 0x0004bc0001117983 */ /* 0x000ea80000300800 */
[----:B------:R0:W-:Y:S04]  /*a68f0*/  STL.64 [R1+0x12a8], R10 ;  /* 0x0012a80a01007387 */ /* 0x0001e80000100a00 */
[----:B0-----:R-:W2:Y:S01]  /*a6900*/  LDL.LU.64 R10, [R1+0x3b78] ;  /* 0x003b7800010a7983 */ /* 0x001ea20000300a00 */
[----:B---3--:R-:W-:-:S02]  /*a6910*/  F2FP.SATFINITE.E4M3.F32.PACK_AB_MERGE_C R22, R22, R3, RZ ;  /* 0x000000031616723e */ /* 0x008fc400048070ff */
[----:B----4-:R-:W-:Y:S02]  /*a6920*/  F2FP.SATFINITE.E4M3.F32.PACK_AB_MERGE_C R26, R26, R12, RZ ;  /* 0x0000000c1a1a723e */ /* 0x010fe400048070ff */
        /* <DEDUP_REMOVED lines=8> */
[----:B------:R-:W-:-:S03]  /*a69b0*/  F2FP.SATFINITE.E4M3.F32.PACK_AB_MERGE_C R24, R24, R15, RZ ;  /* 0x0000000f1818723e */ /* 0x000fc600048070ff */
[----:B--2---:R-:W-:-:S05]  /*a69c0*/  IMAD.X R15, R3, 0x1, R12, P3 ;  /* 0x00000001030f7824 */ /* 0x004fca00018e060c */
[----:B------:R0:W-:Y:S04]  /*a69d0*/  STL.64 [R1+0x1270], R14 ;  /* 0x0012700e01007387 */ /* 0x0001e80000100a00 */
[----:B0-----:R-:W2:Y:S01]  /*a69e0*/  LDL.LU.64 R14, [R1+0x3b68] ;  /* 0x003b6800010e7983 */ /* 0x001ea20000300a00 */
[----:B------:R-:W-:Y:S02]  /*a69f0*/  IADD3 R18, P3, PT, R7, R13, RZ ;  /* 0x0000000d07127210 */ /* 0x000fe40007f7e0ff */
[----:B------:R-:W-:Y:S02]  /*a6a00*/  F2FP.SATFINITE.E4M3.F32.PACK_AB_MERGE_C R21, R21, R19, RZ ;  /* 0x000000131515723e */ /* 0x000fe400048070ff */
[----:B------:R-:W-:Y:S01]  /*a6a10*/  F2FP.SATFINITE.E4M3.F32.PACK_AB_MERGE_C R23, R23, R6, RZ ;  /* 0x000000061717723e */ /* 0x000fe200048070ff */
[----:B--2---:R-:W-:Y:S01]  /*a6a20*/  IMAD.X R19, R3, 0x1, R14, P3 ;  /* 0x0000000103137824 */ /* 0x004fe200018e060e */
        /* <DEDUP_REMOVED lines=10> */
[----:B0-----:R-:W2:Y:S04]  /*a6ad0*/  LDL.LU R12, [R1+0xc08] ;  /* 0x000c0800010c7983 */ /* 0x001ea80000300800 */
[----:B------:R-:W2:Y:S04]  /*a6ae0*/  LDL.LU R13, [R1+0x930] ;  /* 0x00093000010d7983 */ /* 0x000ea80000300800 */
[----:B------:R0:W-:Y:S04]  /*a6af0*/  STL.64 [R1+0x1260], R6 ;  /* 0x0012600601007387 */ /* 0x0001e80000100a00 */
[----:B0-----:R-:W2:Y:S01]  /*a6b00*/  LDL.LU.64 R6, [R1+0x3b50] ;  /* 0x003b500001067983 */ /* 0x001ea20000300a00 */
[----:B------:R-:W-:-:S02]  /*a6b10*/  F2FP.SATFINITE.E4M3.F32.PACK_AB_MERGE_C R4, R4, R0, RZ ;  /* 0x000000000404723e */ /* 0x000fc400048070ff */
[----:B--2---:R-:W-:Y:S02]  /*a6b20*/  F2FP.SATFINITE.E4M3.F32.PACK_AB_MERGE_C R7, R7, R12, RZ ;  /* 0x0000000c0707723e */ /* 0x004fe400048070ff */
[----:B------:R-:W-:Y:S02]  /*a6b30*/  F2FP.SATFINITE.E4M3.F32.PACK_AB_MERGE_C R12, R18, R13, RZ ;  /* 0x0000000d120c723e */ /* 0x000fe400048070ff */
[----:B---3--:R-:W-:Y:S02]  /*a6b40*/  F2FP.SATFINITE.E4M3.F32.PACK_AB_MERGE_C R13, R3, R19, RZ ;  /* 0x00000013030d723e */ /* 0x008fe400048070ff */
[----:B------:R-:W-:Y:S02]  /*a6b50*/  SHF.R.S32.HI R3, RZ, 0x1f, R6 ;  /* 0x0000001fff037819 */ /* 0x000fe40000011406 */
[----:B------:R-:W-:-:S05]  /*a6b60*/  IADD3 R18, P3, PT, R6, R9, RZ ;  /* 0x0000000906127210 */ /* 0x000fca0007f7e0ff */
[----:B------:R-:W-:-:S05]  /*a6b70*/  IMAD.X R19, R3, 0x1, R10, P3 ;  /* 0x0000000103137824 */ /* 0x000fca00018e060a */
[----:B------:R0:W-:Y:S04]  /*a6b80*/  STL.64 [R1+0x1258], R18 ;  /* 0x0012581201007387 */ /* 0x0001e80000100a00 */
[----:B0-----:R-:W2:Y:S04]  /*a6b90*/  LDL.LU.64 R18, [R1+0x3b48] ;  /* 0x003b480001127983 */ /* 0x001ea80000300a00 */
[----:B------:R-:W3:Y:S01]  /*a6ba0*/  LDL.LU R0, [R1+0x3b44] ;  /* 0x003b440001007983 */ /* 0x000ee20000300800 */
[----:B----4-:R-:W-:Y:S02]  /*a6bb0*/  F2FP.SATFINITE.E4M3.F32.PACK_AB_MERGE_C R15, R15, R14, RZ ;  /* 0x0000000e0f0f723e */ /* 0x010fe400048070ff */
[----:B------:R-:W-:-:S02]  /*a6bc0*/  LOP3.LUT R14, R22, 0xffff, RZ, 0xc0, !PT ;  /* 0x0000ffff160e7812 */ /* 0x000fc400078ec0ff */
[----:B------:R-:W-:Y:S02]  /*a6bd0*/  LOP3.LUT R22, R12, 0xffff, RZ, 0xc0, !PT ;  /* 0x0000ffff0c167812 */ /* 0x000fe400078ec0ff */
[----:B------:R-:W-:Y:S02]  /*a6be0*/  LOP3.LUT R24, R24, 0xffff, RZ, 0xc0, !PT ;  /* 0x0000ffff18187812 */ /* 0x000fe400078ec0ff */
[----:B------:R-:W-:Y:S02]  /*a6bf0*/  F2FP.SATFINITE.E4M3.F32.PACK_AB_MERGE_C R8, R8, R25, RZ ;  /* 0x000000190808723e */ /* 0x000fe400048070ff */
[----:B------:R-:W-:Y:S01]  /*a6c00*/  LOP3.LUT R12, R26, 0xffff, RZ, 0xc0, !PT ;  /* 0x0000ffff1a0c7812 */ /* 0x000fe200078ec0ff */
[----:B------:R-:W4:Y:S01]  /*a6c10*/  LDL.LU R25, [R1+0x3b40] ;  /* 0x003b400001197983 */ /* 0x000f220000300800 */
[----:B------:R-:W-:Y:S02]  /*a6c20*/  LOP3.LUT R13, R13, 0xffff, RZ, 0xc0, !PT ;  /* 0x0000ffff0d0d7812 */ /* 0x000fe400078ec0ff */
[----:B------:R-:W-:Y:S01]  /*a6c30*/  LOP3.LUT R21, R21, 0xffff, RZ, 0xc0, !PT ;  /* 0x0000ffff15157812 */ /* 0x000fe200078ec0ff */
[----:B------:R0:W-:Y:S04]  /*a6c40*/  STL [R1+0xb0], R14 ;  /* 0x0000b00e01007387 */ /* 0x0001e80000100800 */
[----:B------:R-:W-:Y:S04]  /*a6c50*/  STL [R1+0xbc], R22 ;  /* 0x0000bc1601007387 */ /* 0x000fe80000100800 */
[----:B------:R-:W-:Y:S04]  /*a6c60*/  STL [R1+0x90], R24 ;  /* 0x0000901801007387 */ /* 0x000fe80000100800 */
[----:B------:R1:W-:Y:S04]  /*a6c70*/  STL [R1+0xb8], R12 ;  /* 0x0000b80c01007387 */ /* 0x0003e80000100800 */
[----:B------:R-:W-:Y:S01]  /*a6c80*/  STL [R1+0xdc], R13 ;  /* 0x0000dc0d01007387 */ /* 0x000fe20000100800 */
[----:B0-----:R-:W-:-:S02]  /*a6c90*/  PRMT R14, R14, 0x3340, R24 ;  /* 0x000033400e0e7816 */ /* 0x001fc40000000018 */
[----:B-1----:R-:W-:Y:S01]  /*a6ca0*/  PRMT R12, R12, 0x3340, R21 ;  /* 0x000033400c0c7816 */ /* 0x002fe20000000015 */
[----:B------:R0:W-:Y:S01]  /*a6cb0*/  STL [R1+0x98], R21 ;  /* 0x0000981501007387 */ /* 0x0001e20000100800 */
[----:B------:R-:W-:Y:S02]  /*a6cc0*/  LOP3.LUT R24, R7, 0xffff, RZ, 0xc0, !PT ;  /* 0x0000ffff07187812 */ /* 0x000fe400078ec0ff */
[----:B------:R-:W-:Y:S02]  /*a6cd0*/  LOP3.LUT R8, R8, 0xffff, RZ, 0xc0, !PT ;  /* 0x0000ffff08087812 */ /* 0x000fe400078ec0ff */
[----:B0-----:R-:W-:Y:S02]  /*a6ce0*/  LOP3.LUT R21, R5, 0xffff, RZ, 0xc0, !PT ;  /* 0x0000ffff05157812 */ /* 0x001fe400078ec0ff */
[----:B------:R-:W-:Y:S02]  /*a6cf0*/  LOP3.LUT R5, R4, 0xffff, RZ, 0xc0, !PT ;  /* 0x0000ffff04057812 */ /* 0x000fe400078ec0ff */
[----:B---3--:R-:W-:-:S04]  /*a6d00*/  PRMT R13, R13, 0x3340, R0 ;  /* 0x000033400d0d7816 */ /* 0x008fc80000000000 */
[----:B------:R-:W-:Y:S02]  /*a6d10*/  PRMT R13, R12, 0x5410, R13 ;  /* 0x000054100c0d7816 */ /* 0x000fe4000000000d */
[----:B------:R-:W-:Y:S02]  /*a6d20*/  LOP3.LUT R12, R20, 0xffff, RZ, 0xc0, !PT ;  /* 0x0000ffff140c7812 */ /* 0x000fe400078ec0ff */
[----:B------:R-:W-:-:S03]  /*a6d30*/  PRMT R22, R22, 0x3340, R0 ;  /* 0x0000334016167816 */ /* 0x000fc60000000000 */
[----:B------:R-:W-:Y:S04]  /*a6d40*/  STL [R1+0xd8], R12 ;  /* 0x0000d80c01007387 */ /* 0x000fe80000100800 */
[----:B------:R-:W-:Y:S04]  /*a6d50*/  STL [R1+0xd0], R24 ;  /* 0x0000d01801007387 */ /* 0x000fe80000100800 */
[----:B------:R-:W3:Y:S04]  /*a6d60*/  LDL.LU R4, [R1+0xed0] ;  /* 0x000ed00001047983 */ /* 0x000ee80000300800 */
[----:B------:R0:W-:Y:S01]  /*a6d70*/  STL [R1+0xb4], R5 ;  /* 0x0000b40501007387 */ /* 0x0001e20000100800 */
[----:B------:R-:W-:-:S03]  /*a6d80*/  PRMT R14, R14, 0x5410, R22 ;  /* 0x000054100e0e7816 */ /* 0x000fc60000000016 */
[----:B------:R-:W3:Y:S01]  /*a6d90*/  LDL.LU R7, [R1+0xed4] ;  /* 0x000ed40001077983 */ /* 0x000ee20000300800 */
[----:B------:R-:W-:-:S03]  /*a6da0*/  PRMT R22, R8, 0x3340, R0 ;  /* 0x0000334008167816 */ /* 0x000fc60000000000 */
[----:B------:R-:W-:Y:S04]  /*a6db0*/  STL [R1+0x9c], R21 ;  /* 0x00009c1501007387 */ /* 0x000fe80000100800 */
[----:B0-----:R-:W3:Y:S04]  /*a6dc0*/  LDL.LU R5, [R1+0xed8] ;  /* 0x000ed80001057983 */ /* 0x001ee80000300800 */
[----:B------:R-:W3:Y:S04]  /*a6dd0*/  LDL.LU R20, [R1+0xedc] ;  /* 0x000edc0001147983 */ /* 0x000ee80000300800 */
[----:B------:R0:W-:Y:S04]  /*a6de0*/  STL [R1+0x3ac0], R8 ;  /* 0x003ac00801007387 */ /* 0x0001e80000100800 */
[----:B0-----:R-:W3:Y:S01]  /*a6df0*/  LDL.LU R8, [R1+0xb4] ;  /* 0x0000b40001087983 */ /* 0x001ee20000300800 */
[----:B------:R-:W-:-:S02]  /*a6e00*/  LOP3.LUT R23, R23, 0xffff, RZ, 0xc0, !PT ;  /* 0x0000ffff17177812 */ /* 0x000fc400078ec0ff */
[----:B------:R-:W-:Y:S01]  /*a6e10*/  PRMT R12, R12, 0x3340, R24 ;  /* 0x000033400c0c7816 */ /* 0x000fe20000000018 */
[----:B------:R0:W-:Y:S01]  /*a6e20*/  STL [R1+0x3b08], R0 ;  /* 0x003b080001007387 */ /* 0x0001e20000100800 */
[----:B--2---:R-:W-:Y:S02]  /*a6e30*/  F2FP.SATFINITE.E4M3.F32.PACK_AB_MERGE_C R18, R18, R27, RZ ;  /* 0x0000001b1212723e */ /* 0x004fe400048070ff */
[----:B------:R-:W-:Y:S01]  /*a6e40*/  F2FP.SATFINITE.E4M3.F32.PACK_AB_MERGE_C R2, R2, R28, RZ ;  /* 0x0000001c0202723e */ /* 0x000fe200048070ff */
[----:B------:R-:W-:Y:S01]  /*a6e50*/  STL [R1+0x7c], R23 ;  /* 0x00007c1701007387 */ /* 0x000fe20000100800 */
[----:B------:R-:W-:Y:S02]  /*a6e60*/  PRMT R12, R12, 0x5410, R22 ;  /* 0x000054100c0c7816 */ /* 0x000fe40000000016 */
[----:B------:R-:W-:Y:S02]  /*a6e70*/  PRMT R21, R21, 0x3340, R23 ;  /* 0x0000334015157816 */ /* 0x000fe40000000017 */
[----:B------:R-:W-:-:S02]  /*a6e80*/  LOP3.LUT R15, R15, 0xffff, RZ, 0xc0, !PT ;  /* 0x0000ffff0f0f7812 */ /* 0x000fc400078ec0ff */
[----:B------:R-:W-:Y:S02]  /*a6e90*/  F2FP.SATFINITE.E4M3.F32.PACK_AB_MERGE_C R17, R17, R29, RZ ;  /* 0x0000001d1111723e */ /* 0x000fe400048070ff */
[----:B------:R-:W-:Y:S02]  /*a6ea0*/  LOP3.LUT R2, R2, 0xffff, RZ, 0xc0, !PT ;  /* 0x0000ffff02027812 */ /* 0x000fe400078ec0ff */
[----:B------:R-:W-:Y:S02]  /*a6eb0*/  LOP3.LUT R29, R17, 0xffff, RZ, 0xc0, !PT ;  /* 0x0000ffff111d7812 */ /* 0x000fe400078ec0ff */
[----:B------:R-:W-:Y:S02]  /*a6ec0*/  PRMT R17, R14, 0x4210, R15 ;  /* 0x000042100e117816 */ /* 0x000fe4000000000f */
[----:B---3--:R-:W-:Y:S01]  /*a6ed0*/  PRMT R22, R8, 0x3340, R0 ;  /* 0x0000334008167816 */ /* 0x008fe20000000000 */
[----:B------:R1:W-:Y:S03]  /*a6ee0*/  STL [R1+0x3ac4], R8 ;  /* 0x003ac40801007387 */ /* 0x0003e60000100800 */
[----:B0-----:R-:W-:Y:S01]  /*a6ef0*/  PRMT R0, R21, 0x5410, R22 ;  /* 0x0000541015007816 */ /* 0x001fe20000000016 */
[----:B------:R-:W-:Y:S01]  /*a6f00*/  STL [R1+0xfc], R15 ;  /* 0x0000fc0f01007387 */ /* 0x000fe20000100800 */
[----:B-1----:R-:W-:-:S05]  /*a6f10*/  LOP3.LUT R8, R18, 0xffff, RZ, 0xc0, !PT ;  /* 0x0000ffff12087812 */ /* 0x002fca00078ec0ff */
[----:B------:R0:W-:Y:S04]  /*a6f20*/  STL [R1+0xf8], R8 ;  /* 0x0000f80801007387 */ /* 0x0001e80000100800 */
[----:B------:R1:W-:Y:S01]  /*a6f30*/  STL [R1+0xf4], R2 ;  /* 0x0000f40201007387 */ /* 0x0003e20000100800 */
[----:B0-----:R-:W-:Y:S02]  /*a6f40*/  PRMT R8, R13, 0x4210, R8 ;  /* 0x000042100d087816 */ /* 0x001fe40000000008 */
[----:B-1----:R-:W-:Y:S02]  /*a6f50*/  PRMT R2, R0, 0x4210, R2 ;  /* 0x0000421000027816 */ /* 0x002fe40000000002 */
[----:B------:R-:W-:Y:S02]  /*a6f60*/  PRMT R0, R12, 0x4210, R29 ;  /* 0x000042100c007816 */ /* 0x000fe4000000001d */
[----:B----4-:R-:W0:Y:S04]  /*a6f70*/  LDS.128 R12, [R25] ;  /* 0x00000000190c7984 */ /* 0x010e280000000c00 */
[----:B0-----:R-:W-:Y:S04]  /*a6f80*/  STL.64 [R1+0x340], R12 ;  /* 0x0003400c01007387 */ /* 0x001fe80000100a00 */
[----:B------:R-:W-:Y:S04]  /*a6f90*/  STL.64 [R1+0x348], R14 ;  /* 0x0003480e01007387 */ /* 0x000fe80000100a00 */
[----:B------:R-:W0:Y:S04]  /*a6fa0*/  LDS.128 R12, [R25+0x400] ;  /* 0x00040000190c7984 */ /* 0x000e280000000c00 */
[----:B0-----:R-:W-:Y:S04]  /*a6fb0*/  STL.64 [R1+0x330], R12 ;  /* 0x0003300c01007387 */ /* 0x001fe80000100a00 */
[----:B------:R0:W-:Y:S04]  /*a6fc0*/  STL.64 [R1+0x338], R14 ;  /* 0x0003380e01007387 */ /* 0x0001e80000100a00 */
[----:B0-----:R-:W2:Y:S04]  /*a6fd0*/  LDL.LU.64 R14, [R1+0x3b38] ;  /* 0x003b3800010e7983 */ /* 0x001ea80000300a00 */
[----:B------:R-:W3:Y:S01]  /*a6fe0*/  LDL.LU.64 R12, [R1+0x3b30] ;  /* 0x003b3000010c7983 */ /* 0x000ee20000300a00 */
[----:B------:R-:W-:Y:S01]  /*a6ff0*/  BAR.SYNC.DEFER_BLOCKING 0x0 ;  /* 0x0000000000007b1d */ /* 0x000fe20000010000 */
[----:B------:R-:W-:Y:S01]  /*a7000*/  IADD3 R22, P3, PT, R6, R11, RZ ;  /* 0x0000000b06167210 */ /* 0x000fe20007f7e0ff */
[----:B------:R-:W-:-:S02]  /*a7010*/  IMAD.MOV.U32 R24, RZ, RZ, R17 ;  /* 0x000000ffff187224 */ /* 0x000fc400078e0011 */
[----:B------:R-:W-:Y:S02]  /*a7020*/  IMAD.MOV.U32 R26, RZ, RZ, R2 ;  /* 0x000000ffff1a7224 */ /* 0x000fe400078e0002 */
[----:B------:R-:W-:Y:S01]  /*a7030*/  IMAD.MOV.U32 R27, RZ, RZ, R0 ;  /* 0x000000ffff1b7224 */ /* 0x000fe200078e0000 */
[----:B------:R0:W-:Y:S04]  /*a7040*/  STL [R1+0x3a90], R25 ;  /* 0x003a901901007387 */ /* 0x0001e80000100800 */
[----:B------:R-:W-:Y:S01]  /*a7050*/  STL [R1+0x3b28], R29 ;  /* 0x003b281d01007387 */ /* 0x000fe20000100800 */
[----:B0-----:R-:W-:-:S03]  /*a7060*/  IMAD.MOV.U32 R25, RZ, RZ, R8 ;  /* 0x000000ffff197224 */ /* 0x001fc600078e0008 */
[----:B------:R-:W-:Y:S04]  /*a7070*/  STL [R1+0x3ae8], R19 ;  /* 0x003ae81301007387 */ /* 0x000fe80000100800 */
[----:B------:R2:W-:Y:S01]  /*a7080*/  STSM.16.M88.4 [R19], R24 ;  /* 0x0000001813007844 */ /* 0x0005e20000000200 */
[----:B------:R-:W-:Y:S01]  /*a7090*/  F2FP.SATFINITE.E4M3.F32.PACK_AB_MERGE_C R5, R20, R5, RZ ;  /* 0x000000051405723e */ /* 0x000fe200048070ff */
[----:B---3--:R-:W-:Y:S01]  /*a70a0*/  IMAD.X R23, R3, 0x1, R12, P3 ;  /* 0x0000000103177824 */ /* 0x008fe200018e060c */
[----:B------:R-:W-:-:S04]  /*a70b0*/  IADD3 R18, P3, PT, R6, R13, RZ ;  /* 0x0000000d06127210 */ /* 0x000fc80007f7e0ff */
[----:B------:R-:W-:Y:S01]  /*a70c0*/  STL.64 [R1+0x1250], R22 ;  /* 0x0012501601007387 */ /* 0x000fe20000100a00 */
[----:B--2---:R-:W-:-:S03]  /*a70d0*/  IMAD.X R19, R3, 0x1, R14, P3 ;  /* 0x0000000103137824 */ /* 0x004fc600018e060e */
[----:B------:R0:W-:Y:S04]  /*a70e0*/  STL.64 [R1+0x3b20], R12 ;  /* 0x003b200c01007387 */ /* 0x0001e80000100a00 */
[----:B0-----:R-:W2:Y:S04]  /*a70f0*/  LDL.LU R12, [R1+0xde0] ;  /* 0x000de000010c7983 */ /* 0x001ea80000300800 */
[----:B------:R-:W2:Y:S04]  /*a7100*/  LDL.LU R21, [R1+0xde4] ;  /* 0x000de40001157983 */ /* 0x000ea80000300800 */
[----:B------:R-:W3:Y:S04]  /*a7110*/  LDL.LU R13, [R1+0xde8] ;  /* 0x000de800010d7983 */ /* 0x000ee80000300800 */
[----:B------:R0:W-:Y:S04]  /*a7120*/  STL.64 [R1+0x1248], R18 ;  /* 0x0012481201007387 */ /* 0x0001e80000100a00 */
        /* <DEDUP_REMOVED lines=8> */
[----:B0-----:R-:W2:Y:S04]  /*a71b0*/  LDL.LU R18, [R1+0x664] ;  /* 0x0006640001127983 */ /* 0x001ea80000300800 */
[----:B------:R-:W2:Y:S04]  /*a71c0*/  LDL.LU R19, [R1+0x668] ;  /* 0x0006680001137983 */ /* 0x000ea80000300800 */
[----:B--2---:R0:W-:Y:S04]  /*a71d0*/  STL.64 [R1+0x3b00], R18 ;  /* 0x003b001201007387 */ /* 0x0041e80000100a00 */
[----:B0-----:R-:W2:Y:S04]  /*a71e0*/  LDL.LU R18, [R1+0x750] ;  /* 0x0007500001127983 */ /* 0x001ea80000300800 */
[----:B------:R-:W2:Y:S04]  /*a71f0*/  LDL.LU R19, [R1+0x1f0] ;  /* 0x0001f00001137983 */ /* 0x000ea80000300800 */
[----:B------:R-:W2:Y:S01]  /*a7200*/  LDL.LU R22, [R1+0x66c] ;  /* 0x00066c0001167983 */ /* 0x000ea20000300800 */
[----:B------:R-:W-:-:S03]  /*a7210*/  IADD3 R28, P3, PT, R6, R15, RZ ;  /* 0x0000000f061c7210 */ /* 0x000fc60007f7e0ff */
[----:B--2---:R0:W-:Y:S04]  /*a7220*/  STL.64 [R1+0x3b18], R22 ;  /* 0x003b181601007387 */ /* 0x0041e80000100a00 */
[----:B0-----:R-:W2:Y:S04]  /*a7230*/  LDL.LU R22, [R1+0xb18] ;  /* 0x000b180001167983 */ /* 0x001ea80000300800 */
[----:B------:R-:W2:Y:S04]  /*a7240*/  LDL.LU R23, [R1+0xa20] ;  /* 0x000a200001177983 */ /* 0x000ea80000300800 */
[----:B------:R-:W2:Y:S04]  /*a7250*/  LDL.LU R17, [R1+0x3c4] ;  /* 0x0003c40001117983 */ /* 0x000ea80000300800 */
[----:B------:R-:W2:Y:S04]  /*a7260*/  LDL.LU R8, [R1+0x3c8] ;  /* 0x0003c80001087983 */ /* 0x000ea80000300800 */
[----:B------:R-:W2:Y:S01]  /*a7270*/  LDL.LU R6, [R1+0x3cc] ;  /* 0x0003cc0001067983 */ /* 0x000ea20000300800 */
[----:B------:R-:W-:-:S05]  /*a7280*/  F2FP.SATFINITE.E4M3.F32.PACK_AB_MERGE_C R7, R7, R4, RZ ;  /* 0x000000040707723e */ /* 0x000fca00048070ff */
[----:B--2---:R0:W-:Y:S04]  /*a7290*/  STL.64 [R1+0x3af8], R6 ;  /* 0x003af80601007387 */ /* 0x0041e80000100a00 */
[----:B0-----:R-:W2:Y:S04]  /*a72a0*/  LDL.LU R6, [R1+0x660] ;  /* 0x0006600001067983 */ /* 0x001ea80000300800 */
[----:B------:R-:W2:Y:S01]  /*a72b0*/  LDL R7, [R1+0x1f4] ;  /* 0x0001f40001077983 */ /* 0x000ea20000100800 */
[----:B------:R-:W-:Y:S01]  /*a72c0*/  IMAD.X R29, R3, 0x1, R16, P3 ;  /* 0x00000001031d7824 */ /* 0x000fe200018e0610 */
[----:B------:R-:W-:-:S02]  /*a72d0*/  F2FP.SATFINITE.E4M3.F32.PACK_AB_MERGE_C R21, R21, R12, RZ ;  /* 0x0000000c1515723e */ /* 0x000fc400048070ff */
[----:B--2---:R0:W-:Y:S04]  /*a72e0*/  STL.64 [R1+0x3b10], R6 ;  /* 0x003b100601007387 */ /* 0x0041e80000100a00 */
[----:B0-----:R-:W2:Y:S04]  /*a72f0*/  LDL.LU R7, [R1+0xa28] ;  /* 0x000a280001077983 */ /* 0x001ea80000300800 */
[----:B------:R0:W-:Y:S04]  /*a7300*/  STL.64 [R1+0x1240], R28 ;  /* 0x0012401c01007387 */ /* 0x0001e80000100a00 */
[----:B0-----:R-:W2:Y:S04]  /*a7310*/  LDL.LU R29, [R1+0x3b28] ;  /* 0x003b2800011d7983 */ /* 0x001ea80000300800 */
[----:B------:R-:W2:Y:S01]  /*a7320*/  LDL.LU R4, [R1+0x134] ;  /* 0x0001340001047983 */ /* 0x000ea20000300800 */
[----:B----4-:R-:W-:-:S02]  /*a7330*/  F2FP.SATFINITE.E4M3.F32.PACK_AB_MERGE_C R26, R26, R0, RZ ;  /* 0x000000001a1a723e */ /* 0x010fc400048070ff */
[----:B------:R-:W-:Y:S02]  /*a7340*/  SHF.R.S32.HI R0, RZ, 0x1f, R19 ;  /* 0x0000001fff007819 */ /* 0x000fe40000011413 */
[----:B------:R-:W-:Y:S02]  /*a7350*/  IADD3 R12, P3, PT, R19, R9, RZ ;  /* 0x00000009130c7210 */ /* 0x000fe40007f7e0ff */
[----:B---3--:R-:W-:-:S03]  /*a7360*/  F2FP.SATFINITE.E4M3.F32.PACK_AB_MERGE_C R2, R2, R13, RZ ;  /* 0x0000000d0202723e */ /* 0x008fc600048070ff */
[----:B------:R-:W-:Y:S01]  /*a7370*/  IMAD.X R13, R0, 0x1, R10, P3 ;  /* 0x00000001000d7824 */ /* 0x000fe200018e060a */
[----:B--2---:R0:W-:Y:S04]  /*a7380*/  STL.64 [R1+0x3af0], R4 ;  /* 0x003af00401007387 */ /* 0x0041e80000100a00 */
[----:B0-----:R-:W2:Y:S04]  /*a7390*/  LDL.LU R4, [R1+0x758] ;  /* 0x0007580001047983 */ /* 0x001ea80000300800 */
[----:B------:R-:W3:Y:S04]  /*a73a0*/  LDL.LU R5, [R1+0x3c0] ;  /* 0x0003c00001057983 */ /* 0x000ee80000300800 */
[----:B------:R-:W4:Y:S04]  /*a73b0*/  LDL.LU R28, [R1+0x138] ;  /* 0x00013800011c7983 */ /* 0x000f280000300800 */
[----:B------:R-:W4:Y:S04]  /*a73c0*/  LDL.LU R3, [R1+0x13c] ;  /* 0x00013c0001037983 */ /* 0x000f280000300800 */
[----:B------:R0:W-:Y:S04]  /*a73d0*/  STL.64 [R1+0x1238], R12 ;  /* 0x0012380c01007387 */ /* 0x0001e80000100a00 */
[----:B0-----:R-:W2:Y:S01]  /*a73e0*/  LDL.LU.64 R12, [R1+0x3b20] ;  /* 0x003b2000010c7983 */ /* 0x001ea20000300a00 */
[----:B------:R-:W-:-:S02]  /*a73f0*/  F2FP.SATFINITE.E4M3.F32.PACK_AB_MERGE_C R27, R27, R22, RZ ;  /* 0x000000161b1b723e */ /* 0x000fc400048070ff */
[----:B------:R-:W-:Y:S02]  /*a7400*/  IADD3 R22, P3, PT, R19, R11, RZ ;  /* 0x0000000b13167210 */ /* 0x000fe40007f7e0ff */
[----:B------:R-:W-:-:S03]  /*a7410*/  F2FP.SATFINITE.E4M3.F32.PACK_AB_MERGE_C R25, R25, R23, RZ ;  /* 0x000000171919723e */ /* 0x000fc600048070ff */
[----:B--2---:R-:W-:-:S05]  /*a7420*/  IMAD.X R23, R0, 0x1, R12, P3 ;  /* 0x0000000100177824 */ /* 0x004fca00018e060c */
[----:B------:R0:W-:Y:S04]  /*a7430*/  STL.64 [R1+0x1230], R22 ;  /* 0x0012301601007387 */ /* 0x0001e80000100a00 */
[----:B0-----:R-:W2:Y:S01]  /*a7440*/  LDL.LU.64 R22, [R1+0x3b18] ;  /* 0x003b180001167983 */ /* 0x001ea20000300a00 */
        /* <DEDUP_REMOVED lines=8> */
[----:B------:R-:W2:Y:S04]  /*a74d0*/  LDL.LU R0, [R1+0x3b08] ;  /* 0x003b080001007983 */ /* 0x000ea80000300800 */
[----:B------:R0:W-:Y:S04]  /*a74e0*/  STL.64 [R1+0x1220], R18 ;  /* 0x0012201201007387 */ /* 0x0001e80000100a00 */
[----:B0-----:R-:W2:Y:S02]  /*a74f0*/  LDL.LU.64 R18, [R1+0x3b00] ;  /* 0x003b000001127983 */ /* 0x001ea40000300a00 */
[----:B--2---:R-:W-:-:S02]  /*a7500*/  F2FP.SATFINITE.E4M3.F32.PACK_AB_MERGE_C R18, R18, R6, RZ ;  /* 0x000000061212723e */ /* 0x004fc400048070ff */
[----:B------:R-:W-:Y:S02]  /*a7510*/  F2FP.SATFINITE.E4M3.F32.PACK_AB_MERGE_C R22, R22, R19, RZ ;  /* 0x000000131616723e */ /* 0x000fe400048070ff */
[----:B------:R-:W-:Y:S02]  /*a7520*/  SHF.R.S32.HI R19, RZ, 0x1f, R7 ;  /* 0x0000001fff137819 */ /* 0x000fe40000011407 */
[----:B------:R-:W-:-:S05]  /*a7530*/  IADD3 R6, P3, PT, R7, R9, RZ ;  /* 0x0000000907067210 */ /* 0x000fca0007f7e0ff */
[----:B------:R-:W-:-:S05]  /*a7540*/  IMAD.X R7, R19, 0x1, R10, P3 ;  /* 0x0000000113077824 */ /* 0x000fca00018e060a */
[----:B------:R0:W-:Y:S04]  /*a7550*/  STL.64 [R1+0x1218], R6 ;  /* 0x0012180601007387 */ /* 0x0001e80000100a00 */
[----:B0-----:R-:W2:Y:S04]  /*a7560*/  LDL.LU.64 R6, [R1+0x3af8] ;  /* 0x003af80001067983 */ /* 0x001ea80000300a00 */
[----:B------:R0:W-:Y:S04]  /*a7570*/  STL [R1+0x3aec], R10 ;  /* 0x003aec0a01007387 */ /* 0x0001e80000100800 */
[----:B0-----:R-:W2:Y:S01]  /*a7580*/  LDL.LU R10, [R1+0x1f4] ;  /* 0x0001f400010a7983 */ /* 0x001ea20000300800 */
[----:B------:R-:W-:-:S02]  /*a7590*/  F2FP.SATFINITE.E4M3.F32.PACK_AB_MERGE_C R24, R24, R4, RZ ;  /* 0x000000041818723e */ /* 0x000fc400048070ff */
[----:B---3--:R-:W-:Y:S01]  /*a75a0*/  F2FP.SATFINITE.E4M3.F32.PACK_AB_MERGE_C R17, R17, R5, RZ ;  /* 0x000000051111723e */ /* 0x008fe200048070ff */
[----:B------:R0:W-:Y:S01]  /*a75b0*/  STL [R1+0x3ad8], R11 ;  /* 0x003ad80b01007387 */ /* 0x0001e20000100800 */
[----:B--2---:R-:W-:-:S03]  /*a75c0*/  IADD3 R4, P3, PT, R10, R11, RZ ;  /* 0x0000000b0a047210 */ /* 0x004fc60007f7e0ff */
[----:B0-----:R-:W2:Y:S02]  /*a75d0*/  LDL.LU R11, [R1+0x130] ;  /* 0x00013000010b7983 */ /* 0x001ea40000300800 */
[----:B------:R-:W-:-:S05]  /*a75e0*/  IMAD.X R5, R19, 0x1, R12, P3 ;  /* 0x0000000113057824 */ /* 0x000fca00018e060c */
[----:B------:R0:W-:Y:S04]  /*a75f0*/  STL.64 [R1+0x1200], R4 ;  /* 0x0012000401007387 */ /* 0x0001e80000100a00 */
[----:B0-----:R-:W2:Y:S01]  /*a7600*/  LDL.LU.64 R4, [R1+0x3af0] ;  /* 0x003af00001047983 */ /* 0x001ea20000300a00 */
[----:B----4-:R-:W-:Y:S02]  /*a7610*/  F2FP.SATFINITE.E4M3.F32.PACK_AB_MERGE_C R3, R3, R28, RZ ;  /* 0x0000001c0303723e */ /* 0x010fe400048070ff */
[----:B------:R-:W-:Y:S02]  /*a7620*/  LOP3.LUT R7, R7, 0xffff, RZ, 0xc0, !PT ;  /* 0x0000ffff07077812 */ /* 0x000fe400078ec0ff */
[----:B------:R-:W-:Y:S02]  /*a7630*/  LOP3.LUT R20, R20, 0xffff, RZ, 0xc0, !PT ;  /* 0x0000ffff14147812 */ /* 0x000fe400078ec0ff */
[----:B------:R-:W-:-:S02]  /*a7640*/  LOP3.LUT R28, R26, 0xffff, RZ, 0xc0, !PT ;  /* 0x0000ffff1a1c7812 */ /* 0x000fc400078ec0ff */
[----:B------:R-:W-:Y:S02]  /*a7650*/  PRMT R26, R20, 0x3340, R0 ;  /* 0x00003340141a7816 */ /* 0x000fe40000000000 */
[----:B------:R-:W-:Y:S02]  /*a7660*/  F2FP.SATFINITE.E4M3.F32.PACK_AB_MERGE_C R6, R6, R8, RZ ;  /* 0x000000080606723e */ /* 0x000fe400048070ff */
[----:B------:R-:W3:Y:S01]  /*a7670*/  LDL.LU R8, [R1+0x1f8] ;  /* 0x0001f80001087983 */ /* 0x000ee20000300800 */
[----:B------:R-:W-:Y:S02]  /*a7680*/  LOP3.LUT R24, R24, 0xffff, RZ, 0xc0, !PT ;  /* 0x0000ffff18187812 */ /* 0x000fe400078ec0ff */
[----:B------:R-:W-:Y:S01]  /*a7690*/  LOP3.LUT R27, R27, 0xffff, RZ, 0xc0, !PT ;  /* 0x0000ffff1b1b7812 */ /* 0x000fe200078ec0ff */
[----:B------:R0:W-:Y:S01]  /*a76a0*/  STL [R1+0x3adc], R20 ;  /* 0x003adc1401007387 */ /* 0x0001e20000100800 */
[----:B------:R-:W-:-:S03]  /*a76b0*/  LOP3.LUT R21, R21, 0xffff, RZ, 0xc0, !PT ;  /* 0x0000ffff15157812 */ /* 0x000fc600078ec0ff */
[----:B------:R1:W-:Y:S01]  /*a76c0*/  STL.64 [R1+0x3ae0], R28 ;  /* 0x003ae01c01007387 */ /* 0x0003e20000100a00 */
[----:B------:R-:W-:Y:S02]  /*a76d0*/  LOP3.LUT R18, R18, 0xffff, RZ, 0xc0, !PT ;  /* 0x0000ffff12127812 */ /* 0x000fe400078ec0ff */
[----:B0-----:R-:W-:Y:S02]  /*a76e0*/  PRMT R20, R24, 0x3340, R0 ;  /* 0x0000334018147816 */ /* 0x001fe40000000000 */
[----:B------:R-:W-:Y:S02]  /*a76f0*/  LOP3.LUT R22, R22, 0xffff, RZ, 0xc0, !PT ;  /* 0x0000ffff16167812 */ /* 0x000fe400078ec0ff */
[----:B------:R-:W-:Y:S02]  /*a7700*/  LOP3.LUT R2, R2, 0xffff, RZ, 0xc0, !PT ;  /* 0x0000ffff02027812 */ /* 0x000fe400078ec0ff */
[----:B------:R-:W-:Y:S02]  /*a7710*/  LOP3.LUT R23, R23, 0xffff, RZ, 0xc0, !PT ;  /* 0x0000ffff17177812 */ /* 0x000fe400078ec0ff */
[----:B--2---:R-:W-:-:S02]  /*a7720*/  F2FP.SATFINITE.E4M3.F32.PACK_AB_MERGE_C R4, R4, R11, RZ ;  /* 0x0000000b0404723e */ /* 0x004fc400048070ff */
[----:B------:R-:W-:Y:S02]  /*a7730*/  PRMT R11, R7, 0x3340, R28 ;  /* 0x00003340070b7816 */ /* 0x000fe4000000001c */
[----:B------:R-:W-:Y:S02]  /*a7740*/  LOP3.LUT R5, R5, 0xffff, RZ, 0xc0, !PT ;  /* 0x0000ffff05057812 */ /* 0x000fe400078ec0ff */
[----:B------:R-:W-:Y:S02]  /*a7750*/  PRMT R11, R11, 0x5410, R26 ;  /* 0x000054100b0b7816 */ /* 0x000fe4000000001a */
[----:B------:R-:W-:-:S03]  /*a7760*/  LOP3.LUT R26, R25, 0xffff, RZ, 0xc0, !PT ;  /* 0x0000ffff191a7812 */ /* 0x000fc600078ec0ff */
[----:B------:R0:W-:Y:S01]  /*a7770*/  STL [R1+0x40], R11 ;  /* 0x0000400b01007387 */ /* 0x0001e20000100800 */
[----:B-1----:R-:W-:-:S03]  /*a7780*/  IADD3 R28, P3, PT, R10, R13, RZ ;  /* 0x0000000d0a1c7210 */ /* 0x002fc60007f7e0ff */
[----:B------:R1:W-:Y:S01]  /*a7790*/  STL [R1+0x3aa0], R24 ;  /* 0x003aa01801007387 */ /* 0x0003e20000100800 */
[----:B0-----:R-:W-:-:S04]  /*a77a0*/  PRMT R11, R5, 0x3340, R27 ;  /* 0x00003340050b7816 */ /* 0x001fc8000000001b */
[----:B------:R-:W-:Y:S02]  /*a77b0*/  PRMT R20, R11, 0x5410, R20 ;  /* 0x000054100b147816 */ /* 0x000fe40000000014 */
[----:B-1----:R-:W-:Y:S02]  /*a77c0*/  PRMT R24, R18, 0x3340, R0 ;  /* 0x0000334012187816 */ /* 0x002fe40000000000 */
[----:B------:R-:W-:Y:S02]  /*a77d0*/  PRMT R11, R21, 0x3340, R26 ;  /* 0x00003340150b7816 */ /* 0x000fe4000000001a */
[----:B------:R-:W-:Y:S02]  /*a77e0*/  PRMT R25, R22, 0x3340, R0 ;  /* 0x0000334016197816 */ /* 0x000fe40000000000 */
[----:B------:R-:W-:Y:S01]  /*a77f0*/  PRMT R11, R11, 0x5410, R24 ;  /* 0x000054100b0b7816 */ /* 0x000fe20000000018 */
[----:B------:R-:W-:Y:S01]  /*a7800*/  IMAD.X R29, R19, 0x1, R14, P3 ;  /* 0x00000001131d7824 */ /* 0x000fe200018e060e */
[----:B------:R-:W-:-:S04]  /*a7810*/  PRMT R24, R2, 0x3340, R23 ;  /* 0x0000334002187816 */ /* 0x000fc80000000017 */
[----:B------:R-:W-:Y:S02]  /*a7820*/  PRMT R24, R24, 0x5410, R25 ;  /* 0x0000541018187816 */ /* 0x000fe40000000019 */
[----:B------:R-:W2:Y:S04]  /*a7830*/  LDL.LU R25, [R1+0xb0] ;  /* 0x0000b00001197983 */ /* 0x000ea80000300800 */
[----:B------:R0:W-:Y:S02]  /*a7840*/  STL.64 [R1+0xfd0], R28 ;  /* 0x000fd01c01007387 */ /* 0x0001e40000100a00 */
[----:B0-----:R-:W-:Y:S02]  /*a7850*/  IADD3 R28, P3, PT, R10, R15, RZ ;  /* 0x0000000f0a1c7210 */ /* 0x001fe40007f7e0ff */
[----:B------:R-:W4:Y:S04]  /*a7860*/  LDL.LU R10, [R1+0x3aec] ;  /* 0x003aec00010a7983 */ /* 0x000f280000300800 */
[----:B------:R0:W-:Y:S01]  /*a7870*/  STL.64 [R1+0x3ad0], R14 ;  /* 0x003ad00e01007387 */ /* 0x0001e20000100a00 */
[----:B------:R-:W-:-:S03]  /*a7880*/  IMAD.X R29, R19, 0x1, R16, P3 ;  /* 0x00000001131d7824 */ /* 0x000fc600018e0610 */
[----:B0-----:R-:W2:Y:S04]  /*a7890*/  LDL.LU R15, [R1+0x40] ;  /* 0x00004000010f7983 */ /* 0x001ea80000300800 */
[----:B------:R-:W-:Y:S04]  /*a78a0*/  STL.64 [R1+0x3ac8], R12 ;  /* 0x003ac80c01007387 */ /* 0x000fe80000100a00 */
[----:B------:R-:W2:Y:S04]  /*a78b0*/  LDL.LU R19, [R1+0x3ae8] ;  /* 0x003ae80001137983 */ /* 0x000ea80000300800 */
[----:B------:R0:W-:Y:S04]  /*a78c0*/  STL.64 [R1+0xfc8], R28 ;  /* 0x000fc81c01007387 */ /* 0x0001e80000100a00 */
[----:B0-----:R-:W2:Y:S01]  /*a78d0*/  LDL.LU.64 R28, [R1+0x3ae0] ;  /* 0x003ae000011c7983 */ /* 0x001ea20000300a00 */
[----:B---3--:R-:W-:-:S02]  /*a78e0*/  SHF.R.S32.HI R14, RZ, 0x1f, R8 ;  /* 0x0000001fff0e7819 */ /* 0x008fc40000011408 */
[----:B------:R-:W-:Y:S02]  /*a78f0*/  IADD3 R12, P3, PT, R8, R9, RZ ;  /* 0x00000009080c7210 */ /* 0x000fe40007f7e0ff */
[----:B------:R-:W-:Y:S01]  /*a7900*/  LOP3.LUT R17, R17, 0xffff, RZ, 0xc0, !PT ;  /* 0x0000ffff11117812 */ /* 0x000fe200078ec0ff */
[----:B------:R0:W-:Y:S01]  /*a7910*/  STL [R1+0x8], R14 ;  /* 0x0000080e01007387 */ /* 0x0001e20000100800 */
[----:B------:R-:W-:Y:S02]  /*a7920*/  LOP3.LUT R6, R6, 0xffff, RZ, 0xc0, !PT ;  /* 0x0000ffff06067812 */ /* 0x000fe400078ec0ff */
[----:B------:R-:W-:Y:S02]  /*a7930*/  LOP3.LUT R4, R4, 0xffff, RZ, 0xc0, !PT ;  /* 0x0000ffff04047812 */ /* 0x000fe400078ec0ff */
[----:B------:R-:W-:Y:S01]  /*a7940*/  LOP3.LUT R3, R3, 0xffff, RZ, 0xc0, !PT ;  /* 0x0000ffff03037812 */ /* 0x000fe200078ec0ff */
[----:B----4-:R-:W-:Y:S01]  /*a7950*/  IMAD.X R13, R14, 0x1, R10, P3 ;  /* 0x000000010e0d7824 */ /* 0x010fe200018e060a */
[----:B0-----:R-:W-:-:S04]  /*a7960*/  PRMT R14, R11, 0x4210, R4 ;  /* 0x000042100b0e7816 */ /* 0x001fc80000000004 */
[----:B------:R2:W-:Y:S02]  /*a7970*/  STL.64 [R1+0xfc0], R12 ;  /* 0x000fc00c01007387 */ /* 0x0005e40000100a00 */
[----:B--2---:R-:W-:Y:S02]  /*a7980*/  PRMT R12, R15, 0x4210, R17 ;  /* 0x000042100f0c7816 */ /* 0x004fe40000000011 */
[----:B------:R-:W-:Y:S02]  /*a7990*/  PRMT R13, R20, 0x4210, R6 ;  /* 0x00004210140d7816 */ /* 0x000fe40000000006 */
[----:B------:R-:W-:Y:S01]  /*a79a0*/  PRMT R15, R24, 0x4210, R3 ;  /* 0x00004210180f7816 */ /* 0x000fe20000000003 */
[----:B------:R-:W2:Y:S04]  /*a79b0*/  LDL.LU R20, [R1+0x3adc] ;  /* 0x003adc0001147983 */ /* 0x000ea80000300800 */
[----:B------:R-:W3:Y:S04]  /*a79c0*/  LDL.LU R11, [R1+0x3ad8] ;  /* 0x003ad800010b7983 */ /* 0x000ee80000300800 */
[----:B------:R0:W-:Y:S04]  /*a79d0*/  STSM.16.M88.4 [R19+0x200], R12 ;  /* 0x0002000c13007844 */ /* 0x0001e80000000200 */
[----:B0-----:R-:W4:Y:S04]  /*a79e0*/  LDL.LU.64 R14, [R1+0x3ad0] ;  /* 0x003ad000010e7983 */ /* 0x001f280000300a00 */
[----:B------:R-:W4:Y:S04]  /*a79f0*/  LDL.LU.64 R12, [R1+0x3ac8] ;  /* 0x003ac800010c7983 */ /* 0x000f280000300a00 */
[----:B------:R-:W4:Y:S04]  /*a7a00*/  LDL.LU R24, [R1+0x7c] ;  /* 0x00007c0001187983 */ /* 0x000f280000300800 */
[----:B------:R0:W-:Y:S04]  /*a7a10*/  STL.64 [R1+0x3ab8], R28 ;  /* 0x003ab81c01007387 */ /* 0x0001e80000100a00 */
[----:B0-----:R-:W4:Y:S04]  /*a7a20*/  LDL.LU R28, [R1+0x8] ;  /* 0x00000800011c7983 */ /* 0x001f280000300800 */
[----:B------:R-:W4:Y:S04]  /*a7a30*/  LDL.LU R29, [R1+0x9c] ;  /* 0x00009c00011d7983 */ /* 0x000f280000300800 */
[----:B------:R0:W-:Y:S04]  /*a7a40*/  STL.64 [R1+0x3ab0], R26 ;  /* 0x003ab01a01007387 */ /* 0x0001e80000100a00 */
[----:B0-----:R-:W4:Y:S04]  /*a7a50*/  LDL.LU R26, [R1+0x90] ;  /* 0x00009000011a7983 */ /* 0x001f280000300800 */
[----:B------:R0:W-:Y:S01]  /*a7a60*/  STL.64 [R1+0x3aa8], R2 ;  /* 0x003aa80201007387 */ /* 0x0001e20000100a00 */
[----:B------:R-:W-:-:S03]  /*a7a70*/  SHF.R.U32.HI R27, RZ, 0x8, R25 ;  /* 0x00000008ff1b7819 */ /* 0x000fc60000011619 */
[----:B0-----:R-:W4:Y:S04]  /*a7a80*/  LDL.LU R2, [R1+0xb8] ;  /* 0x0000b80001027983 */ /* 0x001f280000300800 */
[----:B------:R-:W4:Y:S04]  /*a7a90*/  LDL.LU R3, [R1+0x98] ;  /* 0x0000980001037983 */ /* 0x000f280000300800 */
[----:B------:R0:W-:Y:S04]  /*a7aa0*/  STL.64 [R1+0x3a98], R18 ;  /* 0x003a981201007387 */ /* 0x0001e80000100a00 */
[----:B0-----:R-:W4:Y:S04]  /*a7ab0*/  LDL.LU R18, [R1+0xbc] ;  /* 0x0000bc0001127983 */ /* 0x001f280000300800 */
[----:B------:R-:W-:Y:S04]  /*a7ac0*/  STL.64 [R1+0x3a80], R6 ;  /* 0x003a800601007387 */ /* 0x000fe80000100a00 */
[----:B------:R0:W-:Y:S04]  /*a7ad0*/  STL.64 [R1+0x3a78], R4 ;  /* 0x003a780401007387 */ /* 0x0001e80000100a00 */
[----:B------:R-:W-:Y:S01]  /*a7ae0*/  STL.64 [R1+0x3a70], R22 ;  /* 0x003a701601007387 */ /* 0x000fe20000100a00 */
[----:B0-----:R-:W-:Y:S01]  /*a7af0*/  LOP3.LUT R4, R27, 0xffff, RZ, 0xc0, !PT ;  /* 0x0000ffff1b047812 */ /* 0x001fe200078ec0ff */
[----:B------:R-:W-:Y:S01]  /*a7b00*/  BAR.SYNC.DEFER_BLOCKING 0x0 ;  /* 0x0000000000007b1d */ /* 0x000fe20000010000 */
[----:B---3--:R-:W-:-:S05]  /*a7b10*/  IADD3 R6, P3, PT, R8, R11, RZ ;  /* 0x0000000b08067210 */ /* 0x008fca0007f7e0ff */
[----:B--2---:R-:W-:Y:S04]  /*a7b20*/  STL.64 [R1+0x3a88], R20 ;  /* 0x003a881401007387 */ /* 0x004fe80000100a00 */
[----:B------:R-:W2:Y:S04]  /*a7b30*/  LDL.LU R25, [R1+0xdc] ;  /* 0x0000dc0001197983 */ /* 0x000ea80000300800 */
[----:B------:R-:W3:Y:S01]  /*a7b40*/  LDL.LU R19, [R1+0x1fc] ;  /* 0x0001fc0001137983 */ /* 0x000ee20000300800 */
[----:B----4-:R-:W-:Y:S01]  /*a7b50*/  IMAD.X R7, R28, 0x1, R12, P3 ;  /* 0x000000011c077824 */ /* 0x010fe200018e060c */
[----:B------:R-:W-:-:S02]  /*a7b60*/  SHF.R.U32.HI R5, RZ, 0x8, R26 ;  /* 0x00000008ff057819 */ /* 0x000fc4000001161a */
[----:B------:R-:W4:Y:S04]  /*a7b70*/  LDL.LU R26, [R1+0xd8] ;  /* 0x0000d800011a7983 */ /* 0x000f280000300800 */
[----:B------:R-:W2:Y:S04]  /*a7b80*/  LDL.LU R27, [R1+0xd0] ;  /* 0x0000d000011b7983 */ /* 0x000ea80000300800 */
[----:B------:R0:W-:Y:S02]  /*a7b90*/  STL.64 [R1+0xf18], R6 ;  /* 0x000f180601007387 */ /* 0x0001e40000100a00 */
[----:B0-----:R-:W-:-:S05]  /*a7ba0*/  IADD3 R6, P3, PT, R8, R13, RZ ;  /* 0x0000000d08067210 */ /* 0x001fca0007f7e0ff */
[----:B------:R-:W-:-:S05]  /*a7bb0*/  IMAD.X R7, R28, 0x1, R14, P3 ;  /* 0x000000011c077824 */ /* 0x000fca00018e060e */
[----:B------:R0:W-:Y:S02]  /*a7bc0*/  STL.64 [R1+0xf38], R6 ;  /* 0x000f380601007387 */ /* 0x0001e40000100a00 */
[----:B0-----:R-:W-:Y:S02]  /*a7bd0*/  IADD3 R6, P3, PT, R8, R15, RZ ;  /* 0x0000000f08067210 */ /* 0x001fe40007f7e0ff */
[----:B------:R-:W2:Y:S03]  /*a7be0*/  LDL.LU R8, [R1+0x3ac4] ;  /* 0x003ac40001087983 */ /* 0x000ea60000300800 */
[----:B------:R-:W-:-:S05]  /*a7bf0*/  IMAD.X R7, R28, 0x1, R16, P3 ;  /* 0x000000011c077824 */ /* 0x000fca00018e0610 */
[----:B------:R2:W-:Y:S04]  /*a7c00*/  STL.64 [R1+0xf30], R6 ;  /* 0x000f300601007387 */ /* 0x0005e80000100a00 */
[----:B------:R-:W3:Y:S04]  /*a7c10*/  LDL.LU R21, [R1+0xfc] ;  /* 0x0000fc0001157983 */ /* 0x000ee80000300800 */
[----:B------:R-:W3:Y:S04]  /*a7c20*/  LDL.LU R22, [R1+0xf8] ;  /* 0x0000f80001167983 */ /* 0x000ee80000300800 */
[----:B------:R-:W3:Y:S01]  /*a7c30*/  LDL.LU R23, [R1+0xf4] ;  /* 0x0000f40001177983 */ /* 0x000ee20000300800 */
[----:B------:R-:W-:-:S02]  /*a7c40*/  SHF.R.U32.HI R2, RZ, 0x8, R2 ;  /* 0x00000008ff027819 */ /* 0x000fc40000011602 */
[----:B------:R-:W-:Y:S02]  /*a7c50*/  SHF.R.U32.HI R3, RZ, 0x8, R3 ;  /* 0x00000008ff037819 */ /* 0x000fe40000011603 */
[----:B--2---:R-:W-:Y:S02]  /*a7c60*/  SHF.R.U32.HI R7, RZ, 0x8, R8 ;  /* 0x00000008ff077819 */ /* 0x004fe40000011608 */
[----:B------:R-:W2:Y:S01]  /*a7c70*/  LDL.LU R8, [R1+0x3ac0] ;  /* 0x003ac00001087983 */ /* 0x000ea20000300800 */
[----:B------:R-:W-:Y:S02]  /*a7c80*/  LOP3.LUT R2, R2, 0xffff, RZ, 0xc0, !PT ;  /* 0x0000ffff02027812 */ /* 0x000fe400078ec0ff */
[----:B------:R-:W-:Y:S02]  /*a7c90*/  LOP3.LUT R3, R3, 0xffff, RZ, 0xc0, !PT ;  /* 0x0000ffff03037812 */ /* 0x000fe400078ec0ff */
[----:B------:R-:W-:Y:S02]  /*a7ca0*/  SHF.R.U32.HI R6, RZ, 0x8, R24 ;  /* 0x00000008ff067819 */ /* 0x000fe40000011618 */
[----:B------:R-:W-:-:S02]  /*a7cb0*/  PRMT R2, R2, 0x3340, R3 ;  /* 0x0000334002027816 */ /* 0x000fc40000000003 */
[----:B------:R-:W-:Y:S02]  /*a7cc0*/  SHF.R.U32.HI R3, RZ, 0x8, R29 ;  /* 0x00000008ff037819 */ /* 0x000fe4000001161d */
[----:B------:R-:W-:Y:S02]  /*a7cd0*/  LOP3.LUT R5, R5, 0xffff, RZ, 0xc0, !PT ;  /* 0x0000ffff05057812 */ /* 0x000fe400078ec0ff */
[----:B------:R-:W-:Y:S02]  /*a7ce0*/  LOP3.LUT R3, R3, 0xffff, RZ, 0xc0, !PT ;  /* 0x0000ffff03037812 */ /* 0x000fe400078ec0ff */
[----:B------:R-:W-:Y:S02]  /*a7cf0*/  LOP3.LUT R6, R6, 0xffff, RZ, 0xc0, !PT ;  /* 0x0000ffff06067812 */ /* 0x000fe400078ec0ff */
[----:B------:R-:W-:Y:S02]  /*a7d00*/  PRMT R4, R4, 0x3340, R5 ;  /* 0x0000334004047816 */ /* 0x000fe40000000005 */
[----:B------:R-:W-:-:S02]  /*a7d10*/  SHF.R.U32.HI R5, RZ, 0x8, R18 ;  /* 0x00000008ff057819 */ /* 0x000fc40000011612 */
[----:B------:R-:W-:Y:S02]  /*a7d20*/  PRMT R6, R3, 0x3340, R6 ;  /* 0x0000334003067816 */ /* 0x000fe40000000006 */
[----:B------:R-:W-:Y:S02]  /*a7d30*/  SHF.R.U32.HI R3, RZ, 0x8, R25 ;  /* 0x00000008ff037819 */ /* 0x000fe40000011619 */
[----:B------:R-:W-:Y:S02]  /*a7d40*/  LOP3.LUT R7, R7, 0xffff, RZ, 0xc0, !PT ;  /* 0x0000ffff07077812 */ /* 0x000fe400078ec0ff */
[----:B---3--:R-:W-:Y:S02]  /*a7d50*/  SHF.R.S32.HI R24, RZ, 0x1f, R19 ;  /* 0x0000001fff187819 */ /* 0x008fe40000011413 */
[----:B------:R-:W-:Y:S02]  /*a7d60*/  IADD3 R28, P3, PT, R19, R9, RZ ;  /* 0x00000009131c7210 */ /* 0x000fe40007f7e0ff */
[----:B------:R-:W-:-:S02]  /*a7d70*/  LOP3.LUT R5, R5, 0xffff, RZ, 0xc0, !PT ;  /* 0x0000ffff05057812 */ /* 0x000fc400078ec0ff */
[----:B------:R-:W-:Y:S01]  /*a7d80*/  LOP3.LUT R3, R3, 0xffff, RZ, 0xc0, !PT ;  /* 0x0000ffff03037812 */ /* 0x000fe200078ec0ff */
[----:B------:R-:W-:Y:S01]  /*a7d90*/  IMAD.X R29, R24, 0x1, R10, P3 ;  /* 0x00000001181d7824 */ /* 0x000fe200018e060a */
[----:B------:R-:W-:Y:S02]  /*a7da0*/  PRMT R25, R7, 0x3340, R0 ;  /* 0x0000334007197816 */ /* 0x000fe40000000000 */
[----:B----4-:R-:W-:Y:S02]  /*a7db0*/  SHF.R.U32.HI R7, RZ, 0x8, R26 ;  /* 0x00000008ff077819 */ /* 0x010fe4000001161a */
[--C-:B------:R-:W-:Y:S02]  /*a7dc0*/  PRMT R5, R5, 0x3340, R0.reuse ;  /* 0x0000334005057816 */ /* 0x100fe40000000000 */
[----:B------:R-:W-:Y:S02]  /*a7dd0*/  IADD3 R26, P3, PT, R19, R11, RZ ;  /* 0x0000000b131a7210 */ /* 0x000fe40007f7e0ff */
[----:B------:R-:W-:-:S02]  /*a7de0*/  PRMT R3, R3, 0x3340, R0 ;  /* 0x0000334003037816 */ /* 0x000fc40000000000 */
[----:B------:R-:W-:Y:S01]  /*a7df0*/  SHF.R.U32.HI R20, RZ, 0x8, R27 ;  /* 0x00000008ff147819 */ /* 0x000fe2000001161b */
[----:B------:R-:W-:Y:S01]  /*a7e00*/  IMAD.X R27, R24, 0x1, R12, P3 ;  /* 0x00000001181b7824 */ /* 0x000fe200018e060c */
[----:B------:R-:W-:Y:S02]  /*a7e10*/  PRMT R4, R4, 0x5410, R5 ;  /* 0x0000541004047816 */ /* 0x000fe40000000005 */
[----:B------:R-:W-:Y:S02]  /*a7e20*/  PRMT R5, R2, 0x5410, R3 ;  /* 0x0000541002057816 */ /* 0x000fe40000000003 */
[----:B------:R-:W-:Y:S02]  /*a7e30*/  LOP3.LUT R7, R7, 0xffff, RZ, 0xc0, !PT ;  /* 0x0000ffff07077812 */ /* 0x000fe400078ec0ff */
[----:B------:R-:W-:Y:S02]  /*a7e40*/  LOP3.LUT R20, R20, 0xffff, RZ, 0xc0, !PT ;  /* 0x0000ffff14147812 */ /* 0x000fe400078ec0ff */
[----:B------:R-:W-:-:S02]  /*a7e50*/  IADD3 R2, P3, PT, R19, R13, RZ ;  /* 0x0000000d13027210 */ /* 0x000fc40007f7e0ff */
[----:B------:R-:W-:-:S03]  /*a7e60*/  PRMT R7, R7, 0x3340, R20 ;  /* 0x0000334007077816 */ /* 0x000fc60000000014 */
[----:B------:R-:W-:Y:S01]  /*a7e70*/  IMAD.X R3, R24, 0x1, R14, P3 ;  /* 0x0000000118037824 */ /* 0x000fe200018e060e */
[----:B------:R0:W-:Y:S01]  /*a7e80*/  STL.64 [R1+0xf28], R28 ;  /* 0x000f281c01007387 */ /* 0x0001e20000100a00 */
[----:B------:R-:W-:-:S03]  /*a7e90*/  PRMT R6, R6, 0x5410, R25 ;  /* 0x0000541006067816 */ /* 0x000fc60000000019 */
[----:B0-----:R-:W3:Y:S01]  /*a7ea0*/  LDL.LU.64 R28, [R1+0x3ab8] ;  /* 0x003ab800011c7983 */ /* 0x001ee20000300a00 */
[----:B--2---:R-:W-:-:S03]  /*a7eb0*/  SHF.R.U32.HI R18, RZ, 0x8, R8 ;  /* 0x00000008ff127819 */ /* 0x004fc60000011608 */
[----:B------:R-:W2:Y:S01]  /*a7ec0*/  LDL.LU R8, [R1+0x210] ;  /* 0x0002100001087983 */ /* 0x000ea20000300800 */
[----:B------:R-:W-:-:S04]  /*a7ed0*/  LOP3.LUT R18, R18, 0xffff, RZ, 0xc0, !PT ;  /* 0x0000ffff12127812 */ /* 0x000fc800078ec0ff */
[----:B------:R-:W-:Y:S02]  /*a7ee0*/  PRMT R20, R18, 0x3340, R0 ;  /* 0x0000334012147816 */ /* 0x000fe40000000000 */
[----:B------:R-:W-:Y:S01]  /*a7ef0*/  IADD3 R18, P3, PT, R19, R15, RZ ;  /* 0x0000000f13127210 */ /* 0x000fe20007f7e0ff */
[----:B------:R0:W-:Y:S04]  /*a7f00*/  STL.64 [R1+0xfe0], R26 ;  /* 0x000fe01a01007387 */ /* 0x0001e80000100a00 */
[----:B------:R-:W-:Y:S01]  /*a7f10*/  IMAD.X R19, R24, 0x1, R16, P3 ;  /* 0x0000000118137824 */ /* 0x000fe200018e0610 */
[----:B0-----:R-:W4:Y:S04]  /*a7f20*/  LDL.LU.64 R26, [R1+0x3ab0] ;  /* 0x003ab000011a7983 */ /* 0x001f280000300a00 */
[----:B------:R0:W-:Y:S04]  /*a7f30*/  STL.64 [R1+0x1010], R2 ;  /* 0x0010100201007387 */ /* 0x0001e80000100a00 */
[----:B0-----:R-:W2:Y:S04]  /*a7f40*/  LDL.LU.64 R2, [R1+0x3aa8] ;  /* 0x003aa80001027983 */ /* 0x001ea80000300a00 */
[----:B------:R-:W2:Y:S04]  /*a7f50*/  LDL.LU R24, [R1+0x3aa0] ;  /* 0x003aa00001187983 */ /* 0x000ea80000300800 */
[----:B------:R0:W-:Y:S04]  /*a7f60*/  STL.64 [R1+0x1008], R18 ;  /* 0x0010081201007387 */ /* 0x0001e80000100a00 */
[----:B0-----:R-:W2:Y:S04]  /*a7f70*/  LDL.LU.64 R18, [R1+0x3a98] ;  /* 0x003a980001127983 */ /* 0x001ea80000300a00 */
[----:B------:R-:W2:Y:S01]  /*a7f80*/  LDL.LU R25, [R1+0x3a90] ;  /* 0x003a900001197983 */ /* 0x000ea20000300800 */
[----:B------:R-:W-:-:S02]  /*a7f90*/  PRMT R7, R7, 0x5410, R20 ;  /* 0x0000541007077816 */ /* 0x000fc40000000014 */
[----:B------:R-:W-:Y:S02]  /*a7fa0*/  PRMT R4, R4, 0x5210, R21 ;  /* 0x0000521004047816 */ /* 0x000fe40000000015 */
[----:B------:R-:W-:Y:S02]  /*a7fb0*/  PRMT R5, R5, 0x5210, R22 ;  /* 0x0000521005057816 */ /* 0x000fe40000000016 */
[----:B------:R-:W-:Y:S02]  /*a7fc0*/  PRMT R6, R6, 0x5210, R23 ;  /* 0x0000521006067816 */ /* 0x000fe40000000017 */
[----:B---3--:R-:W-:Y:S01]  /*a7fd0*/  PRMT R7, R7, 0x5210, R29 ;  /* 0x0000521007077816 */ /* 0x008fe2000000001d */
[----:B--2---:R-:W0:Y:S04]  /*a7fe0*/  LDS.128 R20, [R25] ;  /* 0x0000000019147984 */ /* 0x004e280000000c00 */
[----:B0-----:R-:W-:Y:S04]  /*a7ff0*/  STL.64 [R1+0x320], R20 ;  /* 0x0003201401007387 */ /* 0x001fe80000100a00 */
[----:B------:R-:W-:Y:S04]  /*a8000*/  STL.64 [R1+0x328], R22 ;  /* 0x0003281601007387 */ /* 0x000fe80000100a00 */
[----:B------:R-:W0:Y:S01]  /*a8010*/  LDS.128 R20, [R25+0x400] ;  /* 0x0004000019147984 */ /* 0x000e220000000c00 */
[----:B------:R-:W-:Y:S06]  /*a8020*/  BAR.SYNC.DEFER_BLOCKING 0x0 ;  /* 0x0000000000007b1d */ /* 0x000fec0000010000 */
[----:B------:R-:W-:Y:S04]  /*a8030*/  STSM.16.M88.4 [R19], R4 ;  /* 0x0000000413007844 */ /* 0x000fe80000000200 */
[----:B0-----:R0:W-:Y:S04]  /*a8040*/  STL.64 [R1+0x310], R20 ;  /* 0x0003101401007387 */ /* 0x0011e80000100a00 */
[----:B------:R1:W-:Y:S04]  /*a8050*/  STL.64 [R1+0x318], R22 ;  /* 0x0003181601007387 */ /* 0x0003e80000100a00 */
[----:B0-----:R-:W2:Y:S04]  /*a8060*/  LDL.LU.64 R20, [R1+0x3a88] ;  /* 0x003a880001147983 */ /* 0x001ea80000300a00 */
[----:B------:R-:W-:Y:S04]  /*a8070*/  STL [R1+0x3a28], R25 ;  /* 0x003a281901007387 */ /* 0x000fe80000100800 */
[----:B------:R-:W3:Y:S04]  /*a8080*/  LDL.LU.64 R6, [R1+0x3a80] ;  /* 0x003a800001067983 */ /* 0x000ee80000300a00 */
[----:B------:R-:W2:Y:S01]  /*a8090*/  LDL.LU.64 R4, [R1+0x3a78] ;  /* 0x003a780001047983 */ /* 0x000ea20000300a00 */
[----:B-1----:R-:W-:-:S04]  /*a80a0*/  SHF.R.U32.HI R22, RZ, 0x8, R28 ;  /* 0x00000008ff167819 */ /* 0x002fc8000001161c */
[----:B------:R-:W-:Y:S02]  /*a80b0*/  LOP3.LUT R22, R22, 0xffff, RZ, 0xc0, !PT ;  /* 0x0000ffff16167812 */ /* 0x000fe400078ec0ff */
[----:B------:R-:W-:Y:S02]  /*a80c0*/  SHF.R.S32.HI R28, RZ, 0x1f, R8 ;  /* 0x0000001fff1c7819 */ /* 0x000fe40000011408 */
[----:B----4-:R-:W-:-:S04]  /*a80d0*/  SHF.R.U32.HI R26, RZ, 0x8, R26 ;  /* 0x00000008ff1a7819 */ /* 0x010fc8000001161a */
[----:B------:R-:W-:Y:S02]  /*a80e0*/  LOP3.LUT R26, R26, 0xffff, RZ, 0xc0, !PT ;  /* 0x0000ffff1a1a7812 */ /* 0x000fe400078ec0ff */
[----:B---3--:R-:W-:-:S04]  /*a80f0*/  SHF.R.U32.HI R7, RZ, 0x8, R7 ;  /* 0x00000008ff077819 */ /* 0x008fc80000011607 */
[----:B------:R-:W-:-:S04]  /*a8100*/  LOP3.LUT R7, R7, 0xffff, RZ, 0xc0, !PT ;  /* 0x0000ffff07077812 */ /* 0x000fc800078ec0ff */
[----:B------:R-:W-:Y:S02]  /*a8110*/  PRMT R7, R7, 0x3340, R22 ;  /* 0x0000334007077816 */ /* 0x000fe40000000016 */
[----:B------:R-:W-:-:S05]  /*a8120*/  IADD3 R22, P3, PT, R8, R9, RZ ;  /* 0x0000000908167210 */ /* 0x000fca0007f7e0ff */
[----:B------:R-:W-:Y:S01]  /*a8130*/  IMAD.X R23, R28, 0x1, R10, P3 ;  /* 0x000000011c177824 */ /* 0x000fe200018e060a */
[----:B--2---:R-:W-:-:S04]  /*a8140*/  SHF.R.U32.HI R5, RZ, 0x8, R5 ;  /* 0x00000008ff057819 */ /* 0x004fc80000011605 */
        /* <DEDUP_REMOVED lines=16> */
[----:B------:R-:W-:-:S05]  /*a8250*/  IADD3 R26, P3, PT, R8, R13, RZ ;  /* 0x0000000d081a7210 */ /* 0x000fca0007f7e0ff */
[----:B------:R-:W-:-:S05]  /*a8260*/  IMAD.X R27, R28, 0x1, R14, P3 ;  /* 0x000000011c1b7824 */ /* 0x000fca00018e060e */
[----:B------:R0:W-:Y:S02]  /*a8270*/  STL.64 [R1+0x1000], R26 ;  /* 0x0010001a01007387 */ /* 0x0001e40000100a00 */
[----:B0-----:R-:W-:Y:S02]  /*a8280*/  IADD3 R26, P3, PT, R8, R15, RZ ;  /* 0x0000000f081a7210 */ /* 0x001fe40007f7e0ff */
[----:B------:R-:W4:Y:S01]  /*a8290*/  LDL.LU R8, [R1+0x218] ;  /* 0x0002180001087983 */ /* 0x000f220000300800 */
[----:B------:R-:W-:Y:S02]  /*a82a0*/  SHF.R.U32.HI R2, RZ, 0x8, R2 ;  /* 0x00000008ff027819 */ /* 0x000fe40000011602 */
[----:B------:R-:W-:Y:S01]  /*a82b0*/  SHF.R.U32.HI R18, RZ, 0x8, R18 ;  /* 0x00000008ff127819 */ /* 0x000fe20000011612 */
[----:B------:R-:W-:Y:S01]  /*a82c0*/  IMAD.X R27, R28, 0x1, R16, P3 ;  /* 0x000000011c1b7824 */ /* 0x000fe200018e0610 */
[----:B------:R-:W-:Y:S02]  /*a82d0*/  SHF.R.U32.HI R24, RZ, 0x8, R24 ;  /* 0x00000008ff187819 */ /* 0x000fe40000011618 */
[----:B------:R-:W-:-:S02]  /*a82e0*/  LOP3.LUT R2, R2, 0xffff, RZ, 0xc0, !PT ;  /* 0x0000ffff02027812 */ /* 0x000fc400078ec0ff */
[----:B------:R-:W-:Y:S02]  /*a82f0*/  LOP3.LUT R18, R18, 0xffff, RZ, 0xc0, !PT ;  /* 0x0000ffff12127812 */ /* 0x000fe400078ec0ff */
[----:B------:R-:W-:Y:S01]  /*a8300*/  LOP3.LUT R24, R24, 0xffff, RZ, 0xc0, !PT ;  /* 0x0000ffff18187812 */ /* 0x000fe200078ec0ff */
[----:B------:R2:W-:Y:S03]  /*a8310*/  STL.64 [R1+0xff8], R26 ;  /* 0x000ff81a01007387 */ /* 0x0005e60000100a00 */
[----:B------:R-:W-:-:S04]  /*a8320*/  PRMT R24, R24, 0x3340, R0 ;  /* 0x0000334018187816 */ /* 0x000fc80000000000 */
[----:B------:R-:W-:Y:S01]  /*a8330*/  PRMT R5, R5, 0x5410, R24 ;  /* 0x0000541005057816 */ /* 0x000fe20000000018 */
[----:B------:R0:W-:Y:S01]  /*a8340*/  STL [R1+0x3a2c], R0 ;  /* 0x003a2c0001007387 */ /* 0x0001e20000100800 */
[----:B------:R-:W-:Y:S02]  /*a8350*/  PRMT R7, R7, 0x5410, R25 ;  /* 0x0000541007077816 */ /* 0x000fe40000000019 */
[----:B--2---:R-:W-:Y:S02]  /*a8360*/  IADD3 R26, P3, PT, R20, R9, RZ ;  /* 0x00000009141a7210 */ /* 0x004fe40007f7e0ff */
[----:B---3--:R-:W-:Y:S02]  /*a8370*/  SHF.R.U32.HI R23, RZ, 0x8, R23 ;  /* 0x00000008ff177819 */ /* 0x008fe40000011617 */
[----:B------:R-:W-:Y:S02]  /*a8380*/  SHF.R.U32.HI R22, RZ, 0x8, R22 ;  /* 0x00000008ff167819 */ /* 0x000fe40000011616 */
[----:B------:R-:W-:-:S02]  /*a8390*/  LOP3.LUT R23, R23, 0xffff, RZ, 0xc0, !PT ;  /* 0x0000ffff17177812 */ /* 0x000fc400078ec0ff */
[----:B------:R-:W-:Y:S02]  /*a83a0*/  LOP3.LUT R22, R22, 0xffff, RZ, 0xc0, !PT ;  /* 0x0000ffff16167812 */ /* 0x000fe400078ec0ff */
[----:B------:R-:W-:Y:S02]  /*a83b0*/  PRMT R2, R2, 0x3340, R23 ;  /* 0x0000334002027816 */ /* 0x000fe40000000017 */
[--C-:B------:R-:W-:Y:S02]  /*a83c0*/  PRMT R23, R22, 0x3340, R0.reuse ;  /* 0x0000334016177816 */ /* 0x100fe40000000000 */
[----:B------:R-:W-:Y:S02]  /*a83d0*/  PRMT R22, R18, 0x3340, R0 ;  /* 0x0000334012167816 */ /* 0x000fe40000000000 */
[----:B------:R-:W-:-:S05]  /*a83e0*/  SHF.R.S32.HI R18, RZ, 0x1f, R20 ;  /* 0x0000001fff127819 */ /* 0x000fca0000011414 */
[----:B------:R-:W-:Y:S01]  /*a83f0*/  IMAD.X R27, R18, 0x1, R10, P3 ;  /* 0x00000001121b7824 */ /* 0x000fe200018e060a */
[----:B------:R-:W-:Y:S02]  /*a8400*/  IADD3 R24, P3, PT, R20, R11, RZ ;  /* 0x0000000b14187210 */ /* 0x000fe40007f7e0ff */
[----:B0-----:R-:W-:-:S03]  /*a8410*/  PRMT R0, R21, 0x5410, R22 ;  /* 0x0000541015007816 */ /* 0x001fc60000000016 */
[----:B------:R-:W-:Y:S01]  /*a8420*/  IMAD.X R25, R18, 0x1, R12, P3 ;  /* 0x0000000112197824 */ /* 0x000fe200018e060c */
[----:B------:R-:W-:Y:S02]  /*a8430*/  IADD3 R22, P3, PT, R20, R13, RZ ;  /* 0x0000000d14167210 */ /* 0x000fe40007f7e0ff */
[----:B------:R-:W-:-:S03]  /*a8440*/  PRMT R2, R2, 0x5410, R23 ;  /* 0x0000541002027816 */ /* 0x000fc60000000017 */
[----:B------:R-:W-:Y:S01]  /*a8450*/  IMAD.X R23, R18, 0x1, R14, P3 ;  /* 0x0000000112177824 */ /* 0x000fe200018e060e */
[----:B------:R-:W-:Y:S01]  /*a8460*/  IADD3 R20, P3, PT, R20, R15, RZ ;  /* 0x0000000f14147210 */ /* 0x000fe20007f7e0ff */
[----:B------:R-:W-:Y:S04]  /*a8470*/  STL.64 [R1+0xff0], R26 ;  /* 0x000ff01a01007387 */ /* 0x000fe80000100a00 */
[----:B------:R-:W-:Y:S01]  /*a8480*/  IMAD.X R21, R18, 0x1, R16, P3 ;  /* 0x0000000112157824 */ /* 0x000fe200018e0610 */
[----:B------:R-:W-:Y:S04]  /*a8490*/  STL.64 [R1+0x1080], R24 ;  /* 0x0010801801007387 */ /* 0x000fe80000100a00 */
[----:B------:R-:W-:Y:S04]  /*a84a0*/  STL.64 [R1+0x1090], R20 ;  /* 0x0010901401007387 */ /* 0x000fe80000100a00 */
[----:B------:R0:W-:Y:S02]  /*a84b0*/  STL.64 [R1+0x1098], R22 ;  /* 0x0010981601007387 */ /* 0x0001e40000100a00 */
[----:B0-----:R-:W-:-:S02]  /*a84c0*/  PRMT R22, R0, 0x5210, R4 ;  /* 0x0000521000167816 */ /* 0x001fc40000000004 */
[----:B----4-:R-:W-:Y:S02]  /*a84d0*/  SHF.R.S32.HI R0, RZ, 0x1f, R8 ;  /* 0x0000001fff007819 */ /* 0x010fe40000011408 */
[----:B------:R-:W-:Y:S02]  /*a84e0*/  IADD3 R4, P3, PT, R8, R9, RZ ;  /* 0x0000000908047210 */ /* 0x000fe40007f7e0ff */
[----:B------:R-:W-:Y:S02]  /*a84f0*/  PRMT R21, R5, 0x5210, R6 ;  /* 0x0000521005157816 */ /* 0x000fe40000000006 */
[----:B------:R-:W-:Y:S01]  /*a8500*/  PRMT R23, R2, 0x5210, R3 ;  /* 0x0000521002177816 */ /* 0x000fe20000000003 */
[----:B------:R-:W-:Y:S01]  /*a8510*/  IMAD.X R5, R0, 0x1, R10, P3 ;  /* 0x0000000100057824 */ /* 0x000fe200018e060a */
[----:B------:R-:W-:Y:S02]  /*a8520*/  IADD3 R2, P3, PT, R8, R11, RZ ;  /* 0x0000000b08027210 */ /* 0x000fe40007f7e0ff */
[----:B------:R-:W-:-:S02]  /*a8530*/  PRMT R20, R7, 0x5210, R17 ;  /* 0x0000521007147816 */ /* 0x000fc40000000011 */
[----:B------:R-:W2:Y:S01]  /*a8540*/  LDL.LU R7, [R1+0x230] ;  /* 0x0002300001077983 */ /* 0x000ea20000300800 */
[----:B------:R-:W-:-:S03]  /*a8550*/  IMAD.X R3, R0, 0x1, R12, P3 ;  /* 0x0000000100037824 */ /* 0x000fc600018e060c */
[----:B------:R-:W-:Y:S04]  /*a8560*/  STL.64 [R1+0x1088], R4 ;  /* 0x0010880401007387 */ /* 0x000fe80000100a00 */
[----:B------:R0:W-:Y:S02]  /*a8570*/  STL.64 [R1+0x11f8], R2 ;  /* 0x0011f80201007387 */ /* 0x0001e40000100a00 */
[----:B0-----:R-:W-:Y:S02]  /*a8580*/  IADD3 R2, P3, PT, R8, R13, RZ ;  /* 0x0000000d08027210 */ /* 0x001fe40007f7e0ff */
[----:B------:R0:W-:Y:S03]  /*a8590*/  STL.64 [R1+0x3a68], R12 ;  /* 0x003a680c01007387 */ /* 0x0001e60000100a00 */
[----:B------:R-:W-:-:S05]  /*a85a0*/  IMAD.X R3, R0, 0x1, R14, P3 ;  /* 0x0000000100037824 */ /* 0x000fca00018e060e */
[----:B------:R1:W-:Y:S04]  /*a85b0*/  STL.64 [R1+0x1210], R2 ;  /* 0x0012100201007387 */ /* 0x0003e80000100a00 */
[----:B------:R3:W-:Y:S04]  /*a85c0*/  STL.64 [R1+0x3a60], R14 ;  /* 0x003a600e01007387 */ /* 0x0007e80000100a00 */
[----:B0-----:R-:W4:Y:S01]  /*a85d0*/  LDL.LU R12, [R1+0x140] ;  /* 0x00014000010c7983 */ /* 0x001f220000300800 */
[----:B-1----:R-:W-:-:S03]  /*a85e0*/  IADD3 R2, P3, PT, R8, R15, RZ ;  /* 0x0000000f08027210 */ /* 0x002fc60007f7e0ff */
[----:B------:R-:W4:Y:S02]  /*a85f0*/  LDL.LU R17, [R1+0x144] ;  /* 0x0001440001117983 */ /* 0x000f240000300800 */
[----:B------:R-:W-:-:S05]  /*a8600*/  IMAD.X R3, R0, 0x1, R16, P3 ;  /* 0x0000000100037824 */ /* 0x000fca00018e0610 */
[----:B------:R0:W-:Y:S04]  /*a8610*/  STL.64 [R1+0x1208], R2 ;  /* 0x0012080201007387 */ /* 0x0001e80000100a00 */
[----:B------:R-:W2:Y:S04]  /*a8620*/  LDL.LU R13, [R1+0x148] ;  /* 0x00014800010d7983 */ /* 0x000ea80000300800 */
[----:B------:R-:W2:Y:S04]  /*a8630*/  LDL.LU R8, [R1+0x14c] ;  /* 0x00014c0001087983 */ /* 0x000ea80000300800 */
[----:B---3--:R-:W3:Y:S04]  /*a8640*/  LDL.LU R14, [R1+0xfb0] ;  /* 0x000fb000010e7983 */ /* 0x008ee80000300800 */
[----:B0-----:R-:W3:Y:S04]  /*a8650*/  LDL.LU R2, [R1+0xfb4] ;  /* 0x000fb40001027983 */ /* 0x001ee80000300800 */
[----:B------:R0:W-:Y:S04]  /*a8660*/  STSM.16.M88.4 [R19+0x200], R20 ;  /* 0x0002001413007844 */ /* 0x0001e80000000200 */
        /* <DEDUP_REMOVED lines=15> */
[----:B--2---:R-:W-:Y:S04]  /*a8760*/  STL [R1+0x3a50], R6 ;  /* 0x003a500601007387 */ /* 0x004fe80000100800 */
[----:B------:R-:W2:Y:S04]  /*a8770*/  LDL.LU R0, [R1+0x580] ;  /* 0x0005800001007983 */ /* 0x000ea80000300800 */
[----:B--2---:R0:W-:Y:S04]  /*a8780*/  STL [R1+0x3a30], R0 ;  /* 0x003a300001007387 */ /* 0x0041e80000100800 */
[----:B0-----:R-:W2:Y:S04]  /*a8790*/  LDL.LU R0, [R1+0x838] ;  /* 0x0008380001007983 */ /* 0x001ea80000300800 */
[----:B------:R-:W2:Y:S04]  /*a87a0*/  LDL.LU R18, [R1+0x584] ;  /* 0x0005840001127983 */ /* 0x000ea80000300800 */
[----:B--2---:R0:W-:Y:S04]  /*a87b0*/  STL.64 [R1+0x3a58], R18 ;  /* 0x003a581201007387 */ /* 0x0041e80000100a00 */
[----:B0-----:R-:W2:Y:S04]  /*a87c0*/  LDL.LU R19, [R1+0xce0] ;  /* 0x000ce00001137983 */ /* 0x001ea80000300800 */
[----:B------:R-:W2:Y:S04]  /*a87d0*/  LDL.LU R25, [R1+0x588] ;  /* 0x0005880001197983 */ /* 0x000ea80000300800 */
[----:B------:R-:W2:Y:S01]  /*a87e0*/  LDL.LU R4, [R1+0x4a4] ;  /* 0x0004a40001047983 */ /* 0x000ea20000300800 */
[----:B----4-:R-:W-:-:S02]  /*a87f0*/  F2FP.SATFINITE.E4M3.F32.PACK_AB_MERGE_C R17, R17, R12, RZ ;  /* 0x0000000c1111723e */ /* 0x010fc400048070ff */
[----:B------:R-:W-:Y:S01]  /*a8800*/  SHF.R.S32.HI R6, RZ, 0x1f, R23 ;  /* 0x0000001fff067819 */ /* 0x000fe20000011417 */
[----:B--2---:R0:W-:Y:S04]  /*a8810*/  STL.64 [R1+0x3a40], R4 ;  /* 0x003a400401007387 */ /* 0x0041e80000100a00 */
[----:B0-----:R-:W2:Y:S04]  /*a8820*/  LDL.LU R4, [R1+0xbf0] ;  /* 0x000bf00001047983 */ /* 0x001ea80000300800 */
[----:B------:R-:W4:Y:S04]  /*a8830*/  LDL.LU R5, [R1+0xbf8] ;  /* 0x000bf80001057983 */ /* 0x000f280000300800 */
[----:B------:R-:W2:Y:S04]  /*a8840*/  LDL.LU R28, [R1+0x4a8] ;  /* 0x0004a800011c7983 */ /* 0x000ea80000300800 */
[----:B------:R-:W2:Y:S01]  /*a8850*/  LDL.LU R29, [R1+0x4ac] ;  /* 0x0004ac00011d7983 */ /* 0x000ea20000300800 */
[----:B------:R-:W-:-:S02]  /*a8860*/  IADD3 R12, P3, PT, R23, R9, RZ ;  /* 0x00000009170c7210 */ /* 0x000fc40007f7e0ff */
[----:B------:R-:W-:-:S03]  /*a8870*/  F2FP.SATFINITE.E4M3.F32.PACK_AB_MERGE_C R8, R8, R13, RZ ;  /* 0x0000000d0808723e */ /* 0x000fc600048070ff */
[----:B------:R-:W-:Y:S01]  /*a8880*/  IMAD.X R13, R6, 0x1, R10, P3 ;  /* 0x00000001060d7824 */ /* 0x000fe200018e060a */
[----:B--2---:R0:W-:Y:S04]  /*a8890*/  STL.64 [R1+0x3a38], R28 ;  /* 0x003a381c01007387 */ /* 0x0041e80000100a00 */
[----:B0-----:R-:W2:Y:S04]  /*a88a0*/  LDL.LU R28, [R1+0x928] ;  /* 0x00092800011c7983 */ /* 0x001ea80000300800 */
[----:B------:R-:W2:Y:S04]  /*a88b0*/  LDL.LU R29, [R1+0x830] ;  /* 0x00083000011d7983 */ /* 0x000ea80000300800 */
[----:B------:R0:W-:Y:S04]  /*a88c0*/  STL.64 [R1+0x1018], R12 ;  /* 0x0010180c01007387 */ /* 0x0001e80000100a00 */
[----:B0-----:R-:W2:Y:S01]  /*a88d0*/  LDL.LU.64 R12, [R1+0x3a68] ;  /* 0x003a6800010c7983 */ /* 0x001ea20000300a00 */
[----:B---3--:R-:W-:-:S02]  /*a88e0*/  F2FP.SATFINITE.E4M3.F32.PACK_AB_MERGE_C R2, R2, R14, RZ ;  /* 0x0000000e0202723e */ /* 0x008fc400048070ff */
        /* <DEDUP_REMOVED lines=9> */
[----:B------:R-:W-:-:S05]  /*a8980*/  IADD3 R22, P3, PT, R23, R15, RZ ;  /* 0x0000000f17167210 */ /* 0x000fca0007f7e0ff */
[----:B------:R-:W-:Y:S01]  /*a8990*/  IMAD.X R23, R6, 0x1, R16, P3 ;  /* 0x0000000106177824 */ /* 0x000fe200018e0610 */
[----:B------:R0:W-:Y:S04]  /*a89a0*/  STL.64 [R1+0xfb8], R18 ;  /* 0x000fb81201007387 */ /* 0x0001e80000100a00 */
[----:B0-----:R-:W2:Y:S04]  /*a89b0*/  LDL.LU.64 R18, [R1+0x3a58] ;  /* 0x003a580001127983 */ /* 0x001ea80000300a00 */
[----:B------:R-:W3:Y:S04]  /*a89c0*/  LDL.LU R6, [R1+0x3a50] ;  /* 0x003a500001067983 */ /* 0x000ee80000300800 */
[----:B------:R0:W-:Y:S04]  /*a89d0*/  STL.64 [R1+0xfb0], R22 ;  /* 0x000fb01601007387 */ /* 0x0001e80000100a00 */
[----:B0-----:R-:W4:Y:S01]  /*a89e0*/  LDL.LU.64 R22, [R1+0x3a48] ;  /* 0x003a480001167983 */ /* 0x001f220000300a00 */
[----:B------:R-:W-:-:S02]  /*a89f0*/  F2FP.SATFINITE.E4M3.F32.PACK_AB_MERGE_C R21, R21, R4, RZ ;  /* 0x000000041515723e */ /* 0x000fc400048070ff */
[----:B------:R-:W-:Y:S02]  /*a8a00*/  F2FP.SATFINITE.E4M3.F32.PACK_AB_MERGE_C R26, R3, R26, RZ ;  /* 0x0000001a031a723e */ /* 0x000fe400048070ff */
[----:B------:R-:W-:Y:S02]  /*a8a10*/  SHF.R.S32.HI R3, RZ, 0x1f, R7 ;  /* 0x0000001fff037819 */ /* 0x000fe40000011407 */
[----:B------:R-:W-:Y:S01]  /*a8a20*/  IADD3 R4, P3, PT, R7, R9, RZ ;  /* 0x0000000907047210 */ /* 0x000fe20007f7e0ff */
[----:B--2---:R0:W-:Y:S04]  /*a8a30*/  STL [R1+0x3a24], R19 ;  /* 0x003a241301007387 */ /* 0x0041e80000100800 */
[----:B0-----:R-:W2:Y:S04]  /*a8a40*/  LDL.LU R19, [R1+0x4a0] ;  /* 0x0004a00001137983 */ /* 0x001ea80000300800 */
[----:B------:R0:W-:Y:S01]  /*a8a50*/  STL [R1+0x3a20], R16 ;  /* 0x003a201001007387 */ /* 0x0001e20000100800 */
[----:B----4-:R-:W-:Y:S01]  /*a8a60*/  F2FP.SATFINITE.E4M3.F32.PACK_AB_MERGE_C R22, R22, R5, RZ ;  /* 0x000000051616723e */ /* 0x010fe200048070ff */
[----:B------:R-:W-:-:S02]  /*a8a70*/  IMAD.X R5, R3, 0x1, R10, P3 ;  /* 0x0000000103057824 */ /* 0x000fc400018e060a */
[----:B0-----:R-:W4:Y:S04]  /*a8a80*/  LDL.LU R16, [R1+0x58c] ;  /* 0x00058c0001107983 */ /* 0x001f280000300800 */
[----:B------:R0:W-:Y:S04]  /*a8a90*/  STL.64 [R1+0xf10], R4 ;  /* 0x000f100401007387 */ /* 0x0001e80000100a00 */
[----:B0-----:R-:W2:Y:S01]  /*a8aa0*/  LDL.LU.64 R4, [R1+0x3a40] ;  /* 0x003a400001047983 */ /* 0x001ea20000300a00 */
[----:B------:R-:W-:Y:S02]  /*a8ab0*/  F2FP.SATFINITE.E4M3.F32.PACK_AB_MERGE_C R23, R23, R28, RZ ;  /* 0x0000001c1717723e */ /* 0x000fe400048070ff */
[----:B------:R-:W-:-:S02]  /*a8ac0*/  IADD3 R28, P3, PT, R7, R11, RZ ;  /* 0x0000000b071c7210 */ /* 0x000fc40007f7e0ff */
[----:B---3--:R-:W-:Y:S02]  /*a8ad0*/  F2FP.SATFINITE.E4M3.F32.PACK_AB_MERGE_C R6, R6, R0, RZ ;  /* 0x000000000606723e */ /* 0x008fe400048070ff */
[----:B--2---:R-:W-:Y:S01]  /*a8ae0*/  F2FP.SATFINITE.E4M3.F32.PACK_AB_MERGE_C R5, R5, R29, RZ ;  /* 0x0000001d0505723e */ /* 0x004fe200048070ff */
[----:B------:R-:W-:-:S05]  /*a8af0*/  IMAD.X R29, R3, 0x1, R12, P3 ;  /* 0x00000001031d7824 */ /* 0x000fca00018e060c */
[----:B------:R0:W-:Y:S04]  /*a8b00*/  STL.64 [R1+0xf08], R28 ;  /* 0x000f081c01007387 */ /* 0x0001e80000100a00 */
[----:B0-----:R-:W2:Y:S04]  /*a8b10*/  LDL.LU.64 R28, [R1+0x3a38] ;  /* 0x003a3800011c7983 */ /* 0x001ea80000300a00 */
[----:B------:R-:W3:Y:S01]  /*a8b20*/  LDL.LU R0, [R1+0x3a30] ;  /* 0x003a300001007983 */ /* 0x000ee20000300800 */
[----:B----4-:R-:W-:Y:S02]  /*a8b30*/  F2FP.SATFINITE.E4M3.F32.PACK_AB_MERGE_C R16, R16, R25, RZ ;  /* 0x000000191010723e */ /* 0x010fe400048070ff */
[----:B------:R-:W-:-:S02]  /*a8b40*/  LOP3.LUT R17, R17, 0xffff, RZ, 0xc0, !PT ;  /* 0x0000ffff11117812 */ /* 0x000fc400078ec0ff */
[----:B------:R-:W-:Y:S02]  /*a8b50*/  LOP3.LUT R26, R26, 0xffff, RZ, 0xc0, !PT ;  /* 0x0000ffff1a1a7812 */ /* 0x000fe400078ec0ff */
[----:B---3--:R-:W-:Y:S02]  /*a8b60*/  F2FP.SATFINITE.E4M3.F32.PACK_AB_MERGE_C R18, R18, R0, RZ ;  /* 0x000000001212723e */ /* 0x008fe400048070ff */
[----:B------:R-:W3:Y:S04]  /*a8b70*/  LDL.LU R0, [R1+0x3a2c] ;  /* 0x003a2c0001007983 */ /* 0x000ee80000300800 */
[----:B------:R-:W4:Y:S01]  /*a8b80*/  LDL.LU R25, [R1+0x3a28] ;  /* 0x003a280001197983 */ /* 0x000f220000300800 */
[----:B------:R-:W-:Y:S02]  /*a8b90*/  LOP3.LUT R27, R27, 0xffff, RZ, 0xc0, !PT ;  /* 0x0000ffff1b1b7812 */ /* 0x000fe400078ec0ff */
[----:B------:R-:W-:Y:S01]  /*a8ba0*/  LOP3.LUT R8, R8, 0xffff, RZ, 0xc0, !PT ;  /* 0x0000ffff08087812 */ /* 0x000fe200078ec0ff */
[----:B------:R0:W-:Y:S01]  /*a8bb0*/  STL [R1+0x98], R17 ;  /* 0x0000981101007387 */ /* 0x0001e20000100800 */
[----:B------:R-:W-:-:S02]  /*a8bc0*/  LOP3.LUT R23, R23, 0xffff, RZ, 0xc0, !PT ;  /* 0x0000ffff17177812 */ /* 0x000fc400078ec0ff */
[----:B------:R-:W-:Y:S01]  /*a8bd0*/  LOP3.LUT R24, R24, 0xffff, RZ, 0xc0, !PT ;  /* 0x0000ffff18187812 */ /* 0x000fe200078ec0ff */
[----:B------:R-:W-:Y:S01]  /*a8be0*/  STL [R1+0xd8], R26 ;  /* 0x0000d81a01007387 */ /* 0x000fe20000100800 */
[----:B------:R-:W-:-:S03]  /*a8bf0*/  LOP3.LUT R2, R2, 0xffff, RZ, 0xc0, !PT ;  /* 0x0000ffff02027812 */ /* 0x000fc600078ec0ff */
[----:B------:R-:W-:Y:S01]  /*a8c00*/  STL [R1+0x90], R27 ;  /* 0x0000901b01007387 */ /* 0x000fe20000100800 */
[----:B0-----:R-:W-:-:S03]  /*a8c10*/  PRMT R17, R17, 0x3340, R27 ;  /* 0x0000334011117816 */ /* 0x001fc6000000001b */
[----:B------:R0:W-:Y:S01]  /*a8c20*/  STL [R1+0x70], R8 ;  /* 0x0000700801007387 */ /* 0x0001e20000100800 */
[----:B------:R-:W-:-:S03]  /*a8c30*/  LOP3.LUT R5, R5, 0xffff, RZ, 0xc0, !PT ;  /* 0x0000ffff05057812 */ /* 0x000fc600078ec0ff */
[----:B------:R1:W-:Y:S01]  /*a8c40*/  STL [R1+0xbc], R23 ;  /* 0x0000bc1701007387 */ /* 0x0003e20000100800 */
[----:B------:R-:W-:Y:S02]  /*a8c50*/  LOP3.LUT R20, R20, 0xffff, RZ, 0xc0, !PT ;  /* 0x0000ffff14147812 */ /* 0x000fe400078ec0ff */
[----:B0-----:R-:W-:Y:S01]  /*a8c60*/  PRMT R8, R8, 0x3340, R24 ;  /* 0x0000334008087816 */ /* 0x001fe20000000018 */
[----:B------:R-:W-:Y:S01]  /*a8c70*/  STL [R1+0x6c], R24 ;  /* 0x00006c1801007387 */ /* 0x000fe20000100800 */
[----:B------:R-:W-:-:S03]  /*a8c80*/  LOP3.LUT R22, R22, 0xffff, RZ, 0xc0, !PT ;  /* 0x0000ffff16167812 */ /* 0x000fc600078ec0ff */
[----:B------:R-:W-:Y:S01]  /*a8c90*/  STL [R1+0x94], R2 ;  /* 0x0000940201007387 */ /* 0x000fe20000100800 */
[----:B------:R-:W-:-:S03]  /*a8ca0*/  F2FP.SATFINITE.E4M3.F32.PACK_AB_MERGE_C R4, R4, R19, RZ ;  /* 0x000000130404723e */ /* 0x000fc600048070ff */
[----:B------:R0:W-:Y:S01]  /*a8cb0*/  STL [R1+0xd0], R5 ;  /* 0x0000d00501007387 */ /* 0x0001e20000100800 */
[----:B------:R-:W-:Y:S02]  /*a8cc0*/  LOP3.LUT R18, R18, 0xffff, RZ, 0xc0, !PT ;  /* 0x0000ffff12127812 */ /* 0x000fe400078ec0ff */
[----:B--2---:R-:W-:Y:S02]  /*a8cd0*/  F2FP.SATFINITE.E4M3.F32.PACK_AB_MERGE_C R19, R29, R28, RZ ;  /* 0x0000001c1d13723e */ /* 0x004fe400048070ff */
[----:B------:R-:W-:Y:S02]  /*a8ce0*/  LOP3.LUT R16, R16, 0xffff, RZ, 0xc0, !PT ;  /* 0x0000ffff10107812 */ /* 0x000fe400078ec0ff */
[----:B------:R-:W-:Y:S02]  /*a8cf0*/  LOP3.LUT R29, R19, 0xffff, RZ, 0xc0, !PT ;  /* 0x0000ffff131d7812 */ /* 0x000fe400078ec0ff */
[----:B------:R-:W-:Y:S02]  /*a8d00*/  LOP3.LUT R4, R4, 0xffff, RZ, 0xc0, !PT ;  /* 0x0000ffff04047812 */ /* 0x000fe400078ec0ff */
[----:B---3--:R-:W-:-:S02]  /*a8d10*/  PRMT R26, R26, 0x3340, R0 ;  /* 0x000033401a1a7816 */ /* 0x008fc40000000000 */
[----:B-1----:R-:W-:Y:S02]  /*a8d20*/  PRMT R23, R23, 0x3340, R0 ;  /* 0x0000334017177816 */ /* 0x002fe40000000000 */
[----:B------:R-:W-:Y:S02]  /*a8d30*/  PRMT R17, R17, 0x5410, R26 ;  /* 0x0000541011117816 */ /* 0x000fe4000000001a */
[----:B------:R-:W-:Y:S02]  /*a8d40*/  LOP3.LUT R26, R21, 0xffff, RZ, 0xc0, !PT ;  /* 0x0000ffff151a7812 */ /* 0x000fe400078ec0ff */
[----:B------:R-:W-:Y:S02]  /*a8d50*/  LOP3.LUT R21, R6, 0xffff, RZ, 0xc0, !PT ;  /* 0x0000ffff06157812 */ /* 0x000fe400078ec0ff */
[----:B------:R-:W-:Y:S02]  /*a8d60*/  PRMT R8, R8, 0x5410, R23 ;  /* 0x0000541008087816 */ /* 0x000fe40000000017 */
[----:B------:R-:W-:-:S02]  /*a8d70*/  PRMT R23, R5, 0x3340, R0 ;  /* 0x0000334005177816 */ /* 0x000fc40000000000 */
[----:B0-----:R-:W2:Y:S04]  /*a8d80*/  LDL.LU R5, [R1+0xec0] ;  /* 0x000ec00001057983 */ /* 0x001ea80000300800 */
[----:B------:R0:W-:Y:S04]  /*a8d90*/  STL [R1+0xb8], R20 ;  /* 0x0000b81401007387 */ /* 0x0001e80000100800 */
[----:B------:R1:W-:Y:S04]  /*a8da0*/  STL [R1+0xd4], R21 ;  /* 0x0000d41501007387 */ /* 0x0003e80000100800 */
[----:B------:R-:W2:Y:S01]  /*a8db0*/  LDL.LU R6, [R1+0xec4] ;  /* 0x000ec40001067983 */ /* 0x000ea20000300800 */
[----:B0-----:R-:W-:-:S03]  /*a8dc0*/  PRMT R20, R20, 0x3340, R22 ;  /* 0x0000334014147816 */ /* 0x001fc60000000016 */
[----:B------:R0:W-:Y:S01]  /*a8dd0*/  STL [R1+0x3a00], R0 ;  /* 0x003a000001007387 */ /* 0x0001e20000100800 */
[----:B-1----:R-:W-:-:S03]  /*a8de0*/  PRMT R21, R21, 0x3340, R0 ;  /* 0x0000334015157816 */ /* 0x002fc60000000000 */
[----:B------:R-:W-:Y:S04]  /*a8df0*/  STL [R1+0xb4], R22 ;  /* 0x0000b41601007387 */ /* 0x000fe80000100800 */
[----:B------:R-:W-:Y:S01]  /*a8e00*/  STL [R1+0xf8], R18 ;  /* 0x0000f81201007387 */ /* 0x000fe20000100800 */
[----:B0-----:R-:W-:Y:S02]  /*a8e10*/  PRMT R0, R20, 0x5410, R21 ;  /* 0x0000541014007816 */ /* 0x001fe40000000015 */
[----:B------:R-:W-:Y:S01]  /*a8e20*/  PRMT R20, R17, 0x4210, R18 ;  /* 0x0000421011147816 */ /* 0x000fe20000000012 */
[----:B------:R-:W-:Y:S01]  /*a8e30*/  STL [R1+0xf4], R16 ;  /* 0x0000f41001007387 */ /* 0x000fe20000100800 */
[----:B------:R-:W-:-:S03]  /*a8e40*/  PRMT R21, R8, 0x4210, R16 ;  /* 0x0000421008157816 */ /* 0x000fc60000000010 */
[----:B----4-:R-:W0:Y:S04]  /*a8e50*/  LDS.128 R16, [R25] ;  /* 0x0000000019107984 */ /* 0x010e280000000c00 */
[----:B------:R-:W-:Y:S04]  /*a8e60*/  STL [R1+0xf0], R4 ;  /* 0x0000f00401007387 */ /* 0x000fe80000100800 */
[----:B0-----:R-:W-:Y:S04]  /*a8e70*/  STL.64 [R1+0x270], R16 ;  /* 0x0002701001007387 */ /* 0x001fe80000100a00 */
[----:B------:R-:W-:Y:S04]  /*a8e80*/  STL.64 [R1+0x278], R18 ;  /* 0x0002781201007387 */ /* 0x000fe80000100a00 */
[----:B------:R-:W0:Y:S04]  /*a8e90*/  LDS.128 R16, [R25+0x400] ;  /* 0x0004000019107984 */ /* 0x000e280000000c00 */
[----:B0-----:R-:W-:Y:S04]  /*a8ea0*/  STL.64 [R1+0x260], R16 ;  /* 0x0002601001007387 */ /* 0x001fe80000100a00 */
[----:B------:R0:W-:Y:S04]  /*a8eb0*/  STL.64 [R1+0x268], R18 ;  /* 0x0002681201007387 */ /* 0x0001e80000100a00 */
[----:B0-----:R-:W3:Y:S04]  /*a8ec0*/  LDL.LU R19, [R1+0x3a24] ;  /* 0x003a240001137983 */ /* 0x001ee80000300800 */
[----:B------:R-:W4:Y:S01]  /*a8ed0*/  LDL.LU R16, [R1+0x3a20] ;  /* 0x003a200001107983 */ /* 0x000f220000300800 */
[----:B------:R-:W-:-:S03]  /*a8ee0*/  PRMT R2, R2, 0x3340, R26 ;  /* 0x0000334002027816 */ /* 0x000fc6000000001a */
[----:B------:R-:W4:Y:S01]  /*a8ef0*/  LDL.LU R27, [R1+0x238] ;  /* 0x00023800011b7983 */ /* 0x000f220000300800 */
[----:B------:R-:W-:Y:S02]  /*a8f00*/  PRMT R2, R2, 0x5410, R23 ;  /* 0x0000541002027816 */ /* 0x000fe40000000017 */
[----:B------:R-:W-:Y:S01]  /*a8f10*/  PRMT R23, R0, 0x4210, R29 ;  /* 0x0000421000177816 */ /* 0x000fe2000000001d */
[----:B------:R-:W-:Y:S01]  /*a8f20*/  STL [R1+0x39a0], R25 ;  /* 0x0039a01901007387 */ /* 0x000fe20000100800 */
[----:B------:R-:W-:Y:S01]  /*a8f30*/  PRMT R22, R2, 0x4210, R4 ;  /* 0x0000421002167816 */ /* 0x000fe20000000004 */
[----:B------:R-:W-:Y:S01]  /*a8f40*/  BAR.SYNC.DEFER_BLOCKING 0x0 ;  /* 0x0000000000007b1d */ /* 0x000fe20000010000 */
[----:B------:R-:W-:-:S05]  /*a8f50*/  IADD3 R4, P3, PT, R7, R13, RZ ;  /* 0x0000000d07047210 */ /* 0x000fca0007f7e0ff */
[----:B------:R-:W4:Y:S04]  /*a8f60*/  LDL.LU R2, [R1+0xecc] ;  /* 0x000ecc0001027983 */ /* 0x000f280000300800 */
[----:B------:R-:W4:Y:S04]  /*a8f70*/  LDL.LU R0, [R1+0xdd0] ;  /* 0x000dd00001007983 */ /* 0x000f280000300800 */
[----:B------:R-:W4:Y:S04]  /*a8f80*/  LDL.LU R8, [R1+0xdd4] ;  /* 0x000dd40001087983 */ /* 0x000f280000300800 */
[----:B------:R-:W4:Y:S01]  /*a8f90*/  LDL.LU R28, [R1+0xdd8] ;  /* 0x000dd800011c7983 */ /* 0x000f220000300800 */
[----:B--2---:R-:W-:Y:S01]  /*a8fa0*/  F2FP.SATFINITE.E4M3.F32.PACK_AB_MERGE_C R6, R6, R5, RZ ;  /* 0x000000050606723e */ /* 0x004fe200048070ff */
[----:B------:R-:W-:-:S02]  /*a8fb0*/  IMAD.X R5, R3, 0x1, R14, P3 ;  /* 0x0000000103057824 */ /* 0x000fc400018e060e */
[----:B---3--:R0:W-:Y:S04]  /*a8fc0*/  STSM.16.M88.4 [R19], R20 ;  /* 0x0000001413007844 */ /* 0x0081e80000000200 */
[----:B0-----:R-:W2:Y:S04]  /*a8fd0*/  LDL.LU R20, [R1+0xddc] ;  /* 0x000ddc0001147983 */ /* 0x001ea80000300800 */
[----:B------:R0:W-:Y:S04]  /*a8fe0*/  STL [R1+0x39d8], R26 ;  /* 0x0039d81a01007387 */ /* 0x0001e80000100800 */
[----:B0-----:R-:W3:Y:S04]  /*a8ff0*/  LDL.LU R26, [R1+0xec8] ;  /* 0x000ec800011a7983 */ /* 0x001ee80000300800 */
[----:B------:R-:W-:Y:S04]  /*a9000*/  STL [R1+0x39a4], R29 ;  /* 0x0039a41d01007387 */ /* 0x000fe80000100800 */
[----:B------:R-:W-:Y:S04]  /*a9010*/  STL.64 [R1+0x3a18], R12 ;  /* 0x003a180c01007387 */ /* 0x000fe80000100a00 */
[----:B------:R0:W-:Y:S04]  /*a9020*/  STL.64 [R1+0xf00], R4 ;  /* 0x000f000401007387 */ /* 0x0001e80000100a00 */
[----:B------:R-:W2:Y:S01]  /*a9030*/  LDL.LU R25, [R1+0xb04] ;  /* 0x000b040001197983 */ /* 0x000ea20000300800 */
[----:B0-----:R-:W-:-:S03]  /*a9040*/  IADD3 R4, P3, PT, R7, R15, RZ ;  /* 0x0000000f07047210 */ /* 0x001fc60007f7e0ff */
[----:B------:R0:W-:Y:S02]  /*a9050*/  STL.64 [R1+0x3a10], R14 ;  /* 0x003a100e01007387 */ /* 0x0001e40000100a00 */
[----:B----4-:R-:W-:Y:S02]  /*a9060*/  IMAD.X R5, R3, 0x1, R16, P3 ;  /* 0x0000000103057824 */ /* 0x010fe400018e0610 */
[----:B0-----:R-:W4:Y:S04]  /*a9070*/  LDL.LU R14, [R1+0xb00] ;  /* 0x000b0000010e7983 */ /* 0x001f280000300800 */
[----:B------:R-:W2:Y:S04]  /*a9080*/  LDL.LU R15, [R1+0xb08] ;  /* 0x000b0800010f7983 */ /* 0x000ea80000300800 */
[----:B------:R-:W2:Y:S04]  /*a9090*/  LDL.LU R21, [R1+0xb0c] ;  /* 0x000b0c0001157983 */ /* 0x000ea80000300800 */
[----:B------:R-:W2:Y:S04]  /*a90a0*/  LDL.LU R23, [R1+0xa14] ;  /* 0x000a140001177983 */ /* 0x000ea80000300800 */
[----:B------:R-:W-:Y:S04]  /*a90b0*/  STL.64 [R1+0xef8], R4 ;  /* 0x000ef80401007387 */ /* 0x000fe80000100a00 */
[----:B------:R-:W2:Y:S04]  /*a90c0*/  LDL.LU R22, [R1+0xa1c] ;  /* 0x000a1c0001167983 */ /* 0x000ea80000300800 */
[----:B------:R-:W2:Y:S04]  /*a90d0*/  LDL.LU R7, [R1+0x744] ;  /* 0x0007440001077983 */ /* 0x000ea80000300800 */
[----:B--2---:R0:W-:Y:S04]  /*a90e0*/  STL.64 [R1+0x39f8], R6 ;  /* 0x0039f80601007387 */ /* 0x0041e80000100a00 */
[----:B0-----:R-:W2:Y:S04]  /*a90f0*/  LDL.LU R6, [R1+0xa18] ;  /* 0x000a180001067983 */ /* 0x001ea80000300800 */
[----:B------:R-:W2:Y:S04]  /*a9100*/  LDL.LU R7, [R1+0x234] ;  /* 0x0002340001077983 */ /* 0x000ea80000300800 */
[----:B------:R-:W2:Y:S04]  /*a9110*/  LDL.LU R3, [R1+0x74c] ;  /* 0x00074c0001037983 */ /* 0x000ea80000300800 */
[----:B------:R-:W2:Y:S04]  /*a9120*/  LDL.LU R29, [R1+0x650] ;  /* 0x00065000011d7983 */ /* 0x000ea80000300800 */
[----:B------:R-:W2:Y:S01]  /*a9130*/  LDL.LU R17, [R1+0x654] ;  /* 0x0006540001117983 */ /* 0x000ea20000300800 */
[----:B------:R-:W-:-:S03]  /*a9140*/  F2FP.SATFINITE.E4M3.F32.PACK_AB_MERGE_C R8, R8, R0, RZ ;  /* 0x000000000808723e */ /* 0x000fc600048070ff */
[----:B--2---:R0:W-:Y:S04]  /*a9150*/  STL.64 [R1+0x3a08], R16 ;  /* 0x003a081001007387 */ /* 0x0041e80000100a00 */
[----:B0-----:R-:W2:Y:S04]  /*a9160*/  LDL.LU R17, [R1+0xa10] ;  /* 0x000a100001117983 */ /* 0x001ea80000300800 */
[----:B------:R-:W2:Y:S01]  /*a9170*/  LDL.LU R18, [R1+0x65c] ;  /* 0x00065c0001127983 */ /* 0x000ea20000300800 */
[----:B------:R-:W-:Y:S02]  /*a9180*/  SHF.R.S32.HI R0, RZ, 0x1f, R7 ;  /* 0x0000001fff007819 */ /* 0x000fe40000011407 */
[----:B------:R-:W-:-:S02]  /*a9190*/  IADD3 R12, P3, PT, R7, R9, RZ ;  /* 0x00000009070c7210 */ /* 0x000fc40007f7e0ff */
[----:B---3--:R-:W-:-:S03]  /*a91a0*/  F2FP.SATFINITE.E4M3.F32.PACK_AB_MERGE_C R2, R2, R26, RZ ;  /* 0x0000001a0202723e */ /* 0x008fc600048070ff */
[----:B------:R-:W-:Y:S01]  /*a91b0*/  IMAD.X R13, R0, 0x1, R10, P3 ;  /* 0x00000001000d7824 */ /* 0x000fe200018e060a */
[----:B------:R-:W-:Y:S01]  /*a91c0*/  F2FP.SATFINITE.E4M3.F32.PACK_AB_MERGE_C R20, R20, R28, RZ ;  /* 0x0000001c1414723e */ /* 0x000fe200048070ff */
[----:B--2---:R0:W-:Y:S04]  /*a91d0*/  STL.64 [R1+0x39f0], R18 ;  /* 0x0039f01201007387 */ /* 0x0041e80000100a00 */
[----:B0-----:R-:W2:Y:S04]  /*a91e0*/  LDL.LU R18, [R1+0x740] ;  /* 0x0007400001127983 */ /* 0x001ea80000300800 */
[----:B------:R-:W3:Y:S04]  /*a91f0*/  LDL.LU R19, [R1+0x748] ;  /* 0x0007480001137983 */ /* 0x000ee80000300800 */
[----:B------:R-:W2:Y:S04]  /*a9200*/  LDL.LU R5, [R1+0x3b4] ;  /* 0x0003b40001057983 */ /* 0x000ea80000300800 */
[----:B------:R-:W2:Y:S04]  /*a9210*/  LDL.LU R4, [R1+0x3bc] ;  /* 0x0003bc0001047983 */ /* 0x000ea80000300800 */
[----:B------:R-:W2:Y:S04]  /*a9220*/  LDL.LU R24, [R1+0x114] ;  /* 0x0001140001187983 */ /* 0x000ea80000300800 */
[----:B------:R-:W3:Y:S04]  /*a9230*/  LDL.LU R26, [R1+0x118] ;  /* 0x00011800011a7983 */ /* 0x000ee80000300800 */
[----:B------:R-:W3:Y:S04]  /*a9240*/  LDL.LU R28, [R1+0x11c] ;  /* 0x00011c00011c7983 */ /* 0x000ee80000300800 */
[----:B------:R0:W-:Y:S04]  /*a9250*/  STL.64 [R1+0xef0], R12 ;  /* 0x000ef00c01007387 */ /* 0x0001e80000100a00 */
[----:B0-----:R-:W3:Y:S01]  /*a9260*/  LDL.LU.64 R12, [R1+0x3a18] ;  /* 0x003a1800010c7983 */ /* 0x001ee20000300a00 */
[----:B----4-:R-:W-:-:S02]  /*a9270*/  F2FP.SATFINITE.E4M3.F32.PACK_AB_MERGE_C R25, R25, R14, RZ ;  /* 0x0000000e1919723e */ /* 0x010fc400048070ff */
[----:B------:R-:W-:Y:S02]  /*a9280*/  IADD3 R14, P3, PT, R7, R11, RZ ;  /* 0x0000000b070e7210 */ /* 0x000fe40007f7e0ff */
[----:B------:R-:W-:Y:S01]  /*a9290*/  F2FP.SATFINITE.E4M3.F32.PACK_AB_MERGE_C R21, R21, R15, RZ ;  /* 0x0000000f1515723e */ /* 0x000fe200048070ff */
[----:B--2---:R0:W-:Y:S04]  /*a92a0*/  STL.64 [R1+0x39e8], R24 ;  /* 0x0039e81801007387 */ /* 0x0041e80000100a00 */
[----:B0-----:R-:W2:Y:S04]  /*a92b0*/  LDL.LU R24, [R1+0x658] ;  /* 0x0006580001187983 */ /* 0x001ea80000300800 */
[----:B------:R-:W4:Y:S01]  /*a92c0*/  LDL.LU R25, [R1+0x3b0] ;  /* 0x0003b00001197983 */ /* 0x000f220000300800 */
[----:B---3--:R-:W-:-:S05]  /*a92d0*/  IMAD.X R15, R0, 0x1, R12, P3 ;  /* 0x00000001000f7824 */ /* 0x008fca00018e060c */
[----:B------:R0:W-:Y:S04]  /*a92e0*/  STL.64 [R1+0xee8], R14 ;  /* 0x000ee80e01007387 */ /* 0x0001e80000100a00 */
[----:B0-----:R-:W3:Y:S01]  /*a92f0*/  LDL.LU.64 R14, [R1+0x3a10] ;  /* 0x003a1000010e7983 */ /* 0x001ee20000300a00 */
[----:B------:R-:W-:Y:S02]  /*a9300*/  IADD3 R16, P3, PT, R7, R13, RZ ;  /* 0x0000000d07107210 */ /* 0x000fe40007f7e0ff */
[----:B------:R-:W-:Y:S02]  /*a9310*/  F2FP.SATFINITE.E4M3.F32.PACK_AB_MERGE_C R23, R23, R17, RZ ;  /* 0x000000111717723e */ /* 0x000fe400048070ff */
[----:B------:R-:W-:-:S05]  /*a9320*/  F2FP.SATFINITE.E4M3.F32.PACK_AB_MERGE_C R22, R22, R6, RZ ;  /* 0x000000061616723e */ /* 0x000fca00048070ff */
[----:B------:R0:W-:Y:S04]  /*a9330*/  STL.64 [R1+0x39e0], R22 ;  /* 0x0039e01601007387 */ /* 0x0001e80000100a00 */
[----:B0-----:R-:W2:Y:S04]  /*a9340*/  LDL.LU R22, [R1+0x3b8] ;  /* 0x0003b80001167983 */ /* 0x001ea80000300800 */
[----:B------:R-:W2:Y:S01]  /*a9350*/  LDL.LU R23, [R1+0x110] ;  /* 0x0001100001177983 */ /* 0x000ea20000300800 */
[----:B---3--:R-:W-:-:S05]  /*a9360*/  IMAD.X R17, R0, 0x1, R14, P3 ;  /* 0x0000000100117824 */ /* 0x008fca00018e060e */
[----:B------:R0:W-:Y:S04]  /*a9370*/  STL.64 [R1+0xee0], R16 ;  /* 0x000ee01001007387 */ /* 0x0001e80000100a00 */
[----:B0-----:R-:W3:Y:S01]  /*a9380*/  LDL.LU.64 R16, [R1+0x3a08] ;  /* 0x003a080001107983 */ /* 0x001ee20000300a00 */
[----:B------:R-:W-:-:S05]  /*a9390*/  IADD3 R6, P3, PT, R7, R15, RZ ;  /* 0x0000000f07067210 */ /* 0x000fca0007f7e0ff */
[----:B---3--:R-:W-:Y:S02]  /*a93a0*/  IMAD.X R7, R0, 0x1, R16, P3 ;  /* 0x0000000100077824 */ /* 0x008fe400018e0610 */
[----:B------:R-:W3:Y:S04]  /*a93b0*/  LDL.LU R0, [R1+0x3a00] ;  /* 0x003a000001007983 */ /* 0x000ee80000300800 */
[----:B------:R0:W-:Y:S04]  /*a93c0*/  STL.64 [R1+0xed8], R6 ;  /* 0x000ed80601007387 */ /* 0x0001e80000100a00 */
[----:B0-----:R-:W2:Y:S01]  /*a93d0*/  LDL.LU.64 R6, [R1+0x39f8] ;  /* 0x0039f80001067983 */ /* 0x001ea20000300a00 */
[----:B------:R-:W-:-:S02]  /*a93e0*/  F2FP.SATFINITE.E4M3.F32.PACK_AB_MERGE_C R17, R17, R29, RZ ;  /* 0x0000001d1111723e */ /* 0x000fc400048070ff */
[----:B------:R-:W-:Y:S02]  /*a93f0*/  SHF.R.S32.HI R29, RZ, 0x1f, R27 ;  /* 0x0000001fff1d7819 */ /* 0x000fe4000001141b */
[----:B------:R-:W-:Y:S02]  /*a9400*/  F2FP.SATFINITE.E4M3.F32.PACK_AB_MERGE_C R3, R3, R19, RZ ;  /* 0x000000130303723e */ /* 0x000fe400048070ff */
[----:B--2---:R-:W-:Y:S02]  /*a9410*/  F2FP.SATFINITE.E4M3.F32.PACK_AB_MERGE_C R7, R7, R18, RZ ;  /* 0x000000120707723e */ /* 0x004fe400048070ff */
[----:B------:R-:W-:-:S05]  /*a9420*/  IADD3 R18, P3, PT, R27, R9, RZ ;  /* 0x000000091b127210 */ /* 0x000fca0007f7e0ff */
[----:B------:R-:W-:-:S05]  /*a9430*/  IMAD.X R19, R29, 0x1, R10, P3 ;  /* 0x000000011d137824 */ /* 0x000fca00018e060a */
[----:B------:R0:W-:Y:S04]  /*a9440*/  STL.64 [R1+0xe30], R18 ;  /* 0x000e301201007387 */ /* 0x0001e80000100a00 */
[----:B0-----:R-:W2:Y:S01]  /*a9450*/  LDL.LU.64 R18, [R1+0x39f0] ;  /* 0x0039f00001127983 */ /* 0x001ea20000300a00 */
[----:B----4-:R-:W-:Y:S02]  /*a9460*/  F2FP.SATFINITE.E4M3.F32.PACK_AB_MERGE_C R5, R5, R25, RZ ;  /* 0x000000190505723e */ /* 0x010fe400048070ff */
[----:B--2---:R-:W-:Y:S02]  /*a9470*/  F2FP.SATFINITE.E4M3.F32.PACK_AB_MERGE_C R18, R18, R24, RZ ;  /* 0x000000181212723e */ /* 0x004fe400048070ff */
[----:B------:R-:W-:-:S05]  /*a9480*/  IADD3 R24, P3, PT, R27, R11, RZ ;  /* 0x0000000b1b187210 */ /* 0x000fca0007f7e0ff */
[----:B------:R-:W-:-:S05]  /*a9490*/  IMAD.X R25, R29, 0x1, R12, P3 ;  /* 0x000000011d197824 */ /* 0x000fca00018e060c */
[----:B------:R0:W-:Y:S04]  /*a94a0*/  STL.64 [R1+0xe18], R24 ;  /* 0x000e181801007387 */ /* 0x0001e80000100a00 */
[----:B0-----:R-:W2:Y:S01]  /*a94b0*/  LDL.LU.64 R24, [R1+0x39e8] ;  /* 0x0039e80001187983 */ /* 0x001ea20000300a00 */
[----:B------:R-:W-:Y:S02]  /*a94c0*/  F2FP.SATFINITE.E4M3.F32.PACK_AB_MERGE_C R4, R4, R22, RZ ;  /* 0x000000160404723e */ /* 0x000fe400048070ff */
[----:B------:R-:W-:Y:S02]  /*a94d0*/  IADD3 R22, P3, PT, R27, R13, RZ ;  /* 0x0000000d1b167210 */ /* 0x000fe40007f7e0ff */
[----:B--2---:R-:W-:-:S03]  /*a94e0*/  F2FP.SATFINITE.E4M3.F32.PACK_AB_MERGE_C R24, R24, R23, RZ ;  /* 0x000000171818723e */ /* 0x004fc600048070ff */
[----:B------:R-:W-:-:S05]  /*a94f0*/  IMAD.X R23, R29, 0x1, R14, P3 ;  /* 0x000000011d177824 */ /* 0x000fca00018e060e */
[----:B------:R0:W-:Y:S02]  /*a9500*/  STL.64 [R1+0xde0], R22 ;  /* 0x000de01601007387 */ /* 0x0001e40000100a00 */
[----:B0-----:R-:W-:Y:S02]  /*a9510*/  IADD3 R22, P3, PT, R27, R15, RZ ;  /* 0x0000000f1b167210 */ /* 0x001fe40007f7e0ff */
[----:B------:R-:W2:Y:S03]  /*a9520*/  LDL R27, [R1+0x23c] ;  /* 0x00023c00011b7983 */ /* 0x000ea60000100800 */
[----:B------:R-:W-:Y:S01]  /*a9530*/  IMAD.X R23, R29, 0x1, R16, P3 ;  /* 0x000000011d177824 */ /* 0x000fe200018e0610 */
[----:B------:R-:W-:Y:S04]  /*a9540*/  STL.64 [R1+0x39d0], R14 ;  /* 0x0039d00e01007387 */ /* 0x000fe80000100a00 */
[----:B------:R-:W-:Y:S04]  /*a9550*/  STL.64 [R1+0x39c8], R12 ;  /* 0x0039c80c01007387 */ /* 0x000fe80000100a00 */
[----:B------:R0:W-:Y:S04]  /*a9560*/  STL.64 [R1+0xdd8], R22 ;  /* 0x000dd81601007387 */ /* 0x0001e80000100a00 */
[----:B0-----:R-:W4:Y:S01]  /*a9570*/  LDL.LU.64 R22, [R1+0x39e0] ;  /* 0x0039e00001167983 */ /* 0x001f220000300a00 */
[----:B------:R-:W-:-:S02]  /*a9580*/  F2FP.SATFINITE.E4M3.F32.PACK_AB_MERGE_C R15, R28, R26, RZ ;  /* 0x0000001a1c0f723e */ /* 0x000fc400048070ff */
[----:B------:R-:W-:Y:S02]  /*a9590*/  LOP3.LUT R6, R6, 0xffff, RZ, 0xc0, !PT ;  /* 0x0000ffff06067812 */ /* 0x000fe400078ec0ff */
[----:B------:R-:W-:Y:S02]  /*a95a0*/  LOP3.LUT R7, R7, 0xffff, RZ, 0xc0, !PT ;  /* 0x0000ffff07077812 */ /* 0x000fe400078ec0ff */
[----:B------:R-:W-:Y:S02]  /*a95b0*/  LOP3.LUT R28, R25, 0xffff, RZ, 0xc0, !PT ;  /* 0x0000ffff191c7812 */ /* 0x000fe400078ec0ff */
[----:B---3--:R-:W-:Y:S02]  /*a95c0*/  PRMT R13, R7, 0x3340, R0 ;  /* 0x00003340070d7816 */ /* 0x008fe40000000000 */
[----:B------:R-:W-:Y:S02]  /*a95d0*/  PRMT R12, R6, 0x3340, R28 ;  /* 0x00003340060c7816 */ /* 0x000fe4000000001c */
[----:B------:R-:W-:-:S02]  /*a95e0*/  LOP3.LUT R2, R2, 0xffff, RZ, 0xc0, !PT ;  /* 0x0000ffff02027812 */ /* 0x000fc400078ec0ff */
[----:B------:R-:W-:Y:S02]  /*a95f0*/  LOP3.LUT R3, R3, 0xffff, RZ, 0xc0, !PT ;  /* 0x0000ffff03037812 */ /* 0x000fe400078ec0ff */
[----:B------:R-:W-:Y:S02]  /*a9600*/  LOP3.LUT R21, R21, 0xffff, RZ, 0xc0, !PT ;  /* 0x0000ffff15157812 */ /* 0x000fe400078ec0ff */
[----:B------:R-:W-:Y:S02]  /*a9610*/  PRMT R12, R12, 0x5410, R13 ;  /* 0x000054100c0c7816 */ /* 0x000fe4000000000d */
[----:B------:R-:W-:Y:S02]  /*a9620*/  PRMT R14, R3, 0x3340, R0 ;  /* 0x00003340030e7816 */ /* 0x000fe40000000000 */
[----:B------:R-:W-:Y:S02]  /*a9630*/  PRMT R13, R2, 0x3340, R21 ;  /* 0x00003340020d7816 */ /* 0x000fe40000000015 */
[----:B------:R-:W-:-:S02]  /*a9640*/  LOP3.LUT R8, R8, 0xffff, RZ, 0xc0, !PT ;  /* 0x0000ffff08087812 */ /* 0x000fc400078ec0ff */
[----:B------:R-:W-:Y:S01]  /*a9650*/  LOP3.LUT R17, R17, 0xffff, RZ, 0xc0, !PT ;  /* 0x0000ffff11117812 */ /* 0x000fe200078ec0ff */
[----:B------:R0:W-:Y:S01]  /*a9660*/  STL [R1+0x39b0], R3 ;  /* 0x0039b00301007387 */ /* 0x0001e20000100800 */
[----:B------:R-:W-:Y:S02]  /*a9670*/  PRMT R13, R13, 0x5410, R14 ;  /* 0x000054100d0d7816 */ /* 0x000fe4000000000e */
[----:B------:R-:W-:Y:S01]  /*a9680*/  PRMT R14, R17, 0x3340, R0 ;  /* 0x00003340110e7816 */ /* 0x000fe20000000000 */
[----:B------:R-:W3:Y:S01]  /*a9690*/  LDL.LU R25, [R1+0x6c] ;  /* 0x00006c0001197983 */ /* 0x000ee20000300800 */
[----:B------:R-:W-:Y:S02]  /*a96a0*/  LOP3.LUT R20, R20, 0xffff, RZ, 0xc0, !PT ;  /* 0x0000ffff14147812 */ /* 0x000fe400078ec0ff */
[----:B------:R-:W-:-:S04]  /*a96b0*/  LOP3.LUT R18, R18, 0xffff, RZ, 0xc0, !PT ;  /* 0x0000ffff12127812 */ /* 0x000fc800078ec0ff */
[----:B------:R-:W-:Y:S02]  /*a96c0*/  PRMT R26, R18, 0x3340, R0 ;  /* 0x00003340121a7816 */ /* 0x000fe40000000000 */
[----:B------:R-:W-:Y:S02]  /*a96d0*/  LOP3.LUT R5, R5, 0xffff, RZ, 0xc0, !PT ;  /* 0x0000ffff05057812 */ /* 0x000fe400078ec0ff */
[----:B------:R-:W-:Y:S02]  /*a96e0*/  LOP3.LUT R4, R4, 0xffff, RZ, 0xc0, !PT ;  /* 0x0000ffff04047812 */ /* 0x000fe400078ec0ff */
[----:B------:R-:W-:Y:S02]  /*a96f0*/  PRMT R12, R12, 0x4210, R5 ;  /* 0x000042100c0c7816 */ /* 0x000fe40000000005 */
[----:B------:R-:W-:Y:S02]  /*a9700*/  PRMT R13, R13, 0x4210, R4 ;  /* 0x000042100d0d7816 */ /* 0x000fe40000000004 */
[----:B--2---:R-:W-:-:S02]  /*a9710*/  SHF.R.S32.HI R29, RZ, 0x1f, R27 ;  /* 0x0000001fff1d7819 */ /* 0x004fc4000001141b */
[----:B----4-:R-:W-:Y:S02]  /*a9720*/  LOP3.LUT R23, R23, 0xffff, RZ, 0xc0, !PT ;  /* 0x0000ffff17177812 */ /* 0x010fe400078ec0ff */
[----:B------:R-:W-:Y:S02]  /*a9730*/  LOP3.LUT R22, R22, 0xffff, RZ, 0xc0, !PT ;  /* 0x0000ffff16167812 */ /* 0x000fe400078ec0ff */
[----:B0-----:R-:W-:-:S04]  /*a9740*/  PRMT R3, R8, 0x3340, R23 ;  /* 0x0000334008037816 */ /* 0x001fc80000000017 */
[----:B------:R-:W-:Y:S02]  /*a9750*/  PRMT R14, R3, 0x5410, R14 ;  /* 0x00005410030e7816 */ /* 0x000fe4000000000e */
[----:B------:R-:W-:-:S04]  /*a9760*/  PRMT R3, R20, 0x3340, R22 ;  /* 0x0000334014037816 */ /* 0x000fc80000000016 */
[----:B------:R-:W-:Y:S02]  /*a9770*/  PRMT R3, R3, 0x5410, R26 ;  /* 0x0000541003037816 */ /* 0x000fe4000000001a */
[----:B------:R-:W-:Y:S01]  /*a9780*/  IADD3 R26, P3, PT, R27, R9, RZ ;  /* 0x000000091b1a7210 */ /* 0x000fe20007f7e0ff */
[----:B------:R-:W-:Y:S04]  /*a9790*/  STL [R1+0x8], R29 ;  /* 0x0000081d01007387 */ /* 0x000fe80000100800 */
[----:B------:R-:W-:-:S05]  /*a97a0*/  IMAD.X R27, R29, 0x1, R10, P3 ;  /* 0x000000011d1b7824 */ /* 0x000fca00018e060a */
[----:B------:R0:W-:Y:S02]  /*a97b0*/  STL.64 [R1+0xd30], R26 ;  /* 0x000d301a01007387 */ /* 0x0001e40000100a00 */
[----:B0-----:R-:W-:Y:S02]  /*a97c0*/  LOP3.LUT R27, R24, 0xffff, RZ, 0xc0, !PT ;  /* 0x0000ffff181b7812 */ /* 0x001fe400078ec0ff */
[----:B------:R-:W2:Y:S01]  /*a97d0*/  LDL.LU R26, [R1+0x39d8] ;  /* 0x0039d800011a7983 */ /* 0x000ea20000300800 */
[----:B------:R-:W-:Y:S02]  /*a97e0*/  LOP3.LUT R24, R15, 0xffff, RZ, 0xc0, !PT ;  /* 0x0000ffff0f187812 */ /* 0x000fe400078ec0ff */
[----:B------:R-:W-:Y:S02]  /*a97f0*/  PRMT R14, R14, 0x4210, R27 ;  /* 0x000042100e0e7816 */ /* 0x000fe4000000001b */
[----:B------:R-:W-:-:S05]  /*a9800*/  PRMT R15, R3, 0x4210, R24 ;  /* 0x00004210030f7816 */ /* 0x000fca0000000018 */
[----:B------:R0:W-:Y:S04]  /*a9810*/  STSM.16.M88.4 [R19+0x200], R12 ;  /* 0x0002000c13007844 */ /* 0x0001e80000000200 */
[----:B0-----:R-:W4:Y:S04]  /*a9820*/  LDL.LU.64 R14, [R1+0x39d0] ;  /* 0x0039d000010e7983 */ /* 0x001f280000300a00 */
[----:B------:R-:W2:Y:S04]  /*a9830*/  LDL.LU.64 R12, [R1+0x39c8] ;  /* 0x0039c800010c7983 */ /* 0x000ea80000300a00 */
[----:B------:R-:W2:Y:S04]  /*a9840*/  LDL.LU R29, [R1+0xbc] ;  /* 0x0000bc00011d7983 */ /* 0x000ea80000300800 */
[----:B------:R-:W2:Y:S04]  /*a9850*/  LDL.LU R3, [R1+0x94] ;  /* 0x0000940001037983 */ /* 0x000ea80000300800 */
[----:B------:R0:W-:Y:S04]  /*a9860*/  STL.64 [R1+0x39a8], R18 ;  /* 0x0039a81201007387 */ /* 0x0001e80000100a00 */
[----:B0-----:R-:W2:Y:S04]  /*a9870*/  LDL.LU R18, [R1+0x23c] ;  /* 0x00023c0001127983 */ /* 0x001ea80000300800 */
[----:B------:R-:W3:Y:S04]  /*a9880*/  LDL.LU R19, [R1+0x240] ;  /* 0x0002400001137983 */ /* 0x000ee80000300800 */
[----:B------:R0:W-:Y:S04]  /*a9890*/  STL.64 [R1+0x3990], R6 ;  /* 0x0039900601007387 */ /* 0x0001e80000100a00 */
[----:B0-----:R-:W3:Y:S04]  /*a98a0*/  LDL.LU R7, [R1+0x90] ;  /* 0x0000900001077983 */ /* 0x001ee80000300800 */
[----:B------:R-:W4:Y:S04]  /*a98b0*/  LDL.LU R6, [R1+0xd8] ;  /* 0x0000d80001067983 */ /* 0x000f280000300800 */
[----:B------:R0:W-:Y:S04]  /*a98c0*/  STL.64 [R1+0x3988], R4 ;  /* 0x0039880401007387 */ /* 0x0001e80000100a00 */
[----:B0-----:R-:W4:Y:S04]  /*a98d0*/  LDL.LU R5, [R1+0x70] ;  /* 0x0000700001057983 */ /* 0x001f280000300800 */
[----:B------:R-:W4:Y:S04]  /*a98e0*/  LDL.LU R4, [R1+0x98] ;  /* 0x0000980001047983 */ /* 0x000f280000300800 */
[----:B------:R0:W-:Y:S04]  /*a98f0*/  STL.64 [R1+0x3980], R22 ;  /* 0x0039801601007387 */ /* 0x0001e80000100a00 */
[----:B0-----:R-:W4:Y:S04]  /*a9900*/  LDL.LU R23, [R1+0x8] ;  /* 0x0000080001177983 */ /* 0x001f280000300800 */
[----:B------:R2:W-:Y:S01]  /*a9910*/  STL.64 [R1+0x3998], R20 ;  /* 0x0039981401007387 */ /* 0x0005e20000100a00 */
[----:B------:R-:W-:Y:S01]  /*a9920*/  BAR.SYNC.DEFER_BLOCKING 0x0 ;  /* 0x0000000000007b1d */ /* 0x000fe20000010000 */
[----:B--2---:R-:W-:-:S02]  /*a9930*/  IADD3 R20, P3, PT, R18, R11, RZ ;  /* 0x0000000b12147210 */ /* 0x004fc40007f7e0ff */
[----:B---3--:R-:W-:-:S04]  /*a9940*/  SHF.R.U32.HI R7, RZ, 0x8, R7 ;  /* 0x00000008ff077819 */ /* 0x008fc80000011607 */
[----:B------:R-:W-:Y:S01]  /*a9950*/  LOP3.LUT R22, R7, 0xffff, RZ, 0xc0, !PT ;  /* 0x0000ffff07167812 */ /* 0x000fe200078ec0ff */
[----:B----4-:R-:W-:-:S05]  /*a9960*/  IMAD.X R21, R23, 0x1, R12, P3 ;  /* 0x0000000117157824 */ /* 0x010fca00018e060c */
[----:B------:R0:W-:Y:S04]  /*a9970*/  STL.64 [R1+0xd08], R20 ;  /* 0x000d081401007387 */ /* 0x0001e80000100a00 */
[----:B------:R-:W2:Y:S01]  /*a9980*/  LDL.LU R7, [R1+0xd0] ;  /* 0x0000d00001077983 */ /* 0x000ea20000300800 */
[----:B0-----:R-:W-:-:S03]  /*a9990*/  SHF.R.U32.HI R21, RZ, 0x8, R25 ;  /* 0x00000008ff157819 */ /* 0x001fc60000011619 */
[----:B------:R-:W3:Y:S04]  /*a99a0*/  LDL.LU R20, [R1+0xb8] ;  /* 0x0000b80001147983 */ /* 0x000ee80000300800 */
[----:B------:R-:W4:Y:S01]  /*a99b0*/  LDL.LU R25, [R1+0xb4] ;  /* 0x0000b40001197983 */ /* 0x000f220000300800 */
[----:B------:R-:W-:Y:S02]  /*a99c0*/  SHF.R.U32.HI R5, RZ, 0x8, R5 ;  /* 0x00000008ff057819 */ /* 0x000fe40000011605 */
[----:B------:R-:W-:Y:S02]  /*a99d0*/  SHF.R.U32.HI R4, RZ, 0x8, R4 ;  /* 0x00000008ff047819 */ /* 0x000fe40000011604 */
[----:B------:R-:W-:Y:S02]  /*a99e0*/  LOP3.LUT R5, R5, 0xffff, RZ, 0xc0, !PT ;  /* 0x0000ffff05057812 */ /* 0x000fe400078ec0ff */
[----:B------:R-:W-:-:S02]  /*a99f0*/  LOP3.LUT R4, R4, 0xffff, RZ, 0xc0, !PT ;  /* 0x0000ffff04047812 */ /* 0x000fc400078ec0ff */
[----:B------:R-:W-:Y:S02]  /*a9a00*/  LOP3.LUT R21, R21, 0xffff, RZ, 0xc0, !PT ;  /* 0x0000ffff15157812 */ /* 0x000fe400078ec0ff */
[----:B------:R-:W-:Y:S02]  /*a9a10*/  PRMT R4, R4, 0x3340, R22 ;  /* 0x0000334004047816 */ /* 0x000fe40000000016 */
[----:B------:R-:W-:-:S05]  /*a9a20*/  PRMT R5, R5, 0x3340, R21 ;  /* 0x0000334005057816 */ /* 0x000fca0000000015 */
[----:B------:R0:W-:Y:S02]  /*a9a30*/  STL.64 [R1+0x39c0], R4 ;  /* 0x0039c00401007387 */ /* 0x0001e40000100a00 */
[----:B0-----:R-:W-:-:S05]  /*a9a40*/  IADD3 R4, P3, PT, R18, R13, RZ ;  /* 0x0000000d12047210 */ /* 0x001fca0007f7e0ff */
[----:B------:R-:W-:-:S05]  /*a9a50*/  IMAD.X R5, R23, 0x1, R14, P3 ;  /* 0x0000000117057824 */ /* 0x000fca00018e060e */
[----:B------:R0:W-:Y:S02]  /*a9a60*/  STL.64 [R1+0xd28], R4 ;  /* 0x000d280401007387 */ /* 0x0001e40000100a00 */
[----:B0-----:R-:W-:Y:S02]  /*a9a70*/  IADD3 R4, P3, PT, R18, R15, RZ ;  /* 0x0000000f12047210 */ /* 0x001fe40007f7e0ff */
[----:B------:R-:W4:Y:S03]  /*a9a80*/  LDL.LU R18, [R1+0xd4] ;  /* 0x0000d40001127983 */ /* 0x000f260000300800 */
[----:B------:R-:W-:Y:S01]  /*a9a90*/  IMAD.X R5, R23, 0x1, R16, P3 ;  /* 0x0000000117057824 */ /* 0x000fe200018e0610 */
[----:B------:R-:W-:Y:S04]  /*a9aa0*/  STL.64 [R1+0x39b8], R16 ;  /* 0x0039b81001007387 */ /* 0x000fe80000100a00 */
[----:B------:R0:W-:Y:S01]  /*a9ab0*/  STL.64 [R1+0xd20], R4 ;  /* 0x000d200401007387 */ /* 0x0001e20000100a00 */
[----:B------:R-:W-:-:S03]  /*a9ac0*/  SHF.R.U32.HI R3, RZ, 0x8, R3 ;  /* 0x00000008ff037819 */ /* 0x000fc60000011603 */
[----:B------:R-:W4:Y:S01]  /*a9ad0*/  LDL.LU R21, [R1+0xf8] ;  /* 0x0000f80001157983 */ /* 0x000f220000300800 */
[----:B0-----:R-:W-:-:S03]  /*a9ae0*/  SHF.R.U32.HI R4, RZ, 0x8, R29 ;  /* 0x00000008ff047819 */ /* 0x001fc6000001161d */
[----:B------:R-:W4:Y:S01]  /*a9af0*/  LDL.LU R22, [R1+0xf4] ;  /* 0x0000f40001167983 */ /* 0x000f220000300800 */
[----:B------:R-:W-:-:S03]  /*a9b00*/  LOP3.LUT R4, R4, 0xffff, RZ, 0xc0, !PT ;  /* 0x0000ffff04047812 */ /* 0x000fc600078ec0ff */
[----:B------:R-:W4:Y:S01]  /*a9b10*/  LDL.LU R23, [R1+0xf0] ;  /* 0x0000f00001177983 */ /* 0x000f220000300800 */
[----:B------:R-:W-:Y:S02]  /*a9b20*/  PRMT R29, R4, 0x3340, R0 ;  /* 0x00003340041d7816 */ /* 0x000fe40000000000 */
[----:B------:R-:W-:Y:S02]  /*a9b30*/  SHF.R.U32.HI R4, RZ, 0x8, R26 ;  /* 0x00000008ff047819 */ /* 0x000fe4000001161a */
[----:B------:R-:W-:Y:S01]  /*a9b40*/  LOP3.LUT R3, R3, 0xffff, RZ, 0xc0, !PT ;  /* 0x0000ffff03037812 */ /* 0x000fe200078ec0ff */
[----:B------:R-:W4:Y:S01]  /*a9b50*/  LDL.LU R26, [R1+0xc60] ;  /* 0x000c6000011a7983 */ /* 0x000f220000300800 */
[----:B------:R-:W-:Y:S02]  /*a9b60*/  LOP3.LUT R4, R4, 0xffff, RZ, 0xc0, !PT ;  /* 0x0000ffff04047812 */ /* 0x000fe400078ec0ff */
[----:B------:R-:W-:Y:S02]  /*a9b70*/  SHF.R.U32.HI R5, RZ, 0x8, R6 ;  /* 0x00000008ff057819 */ /* 0x000fe40000011606 */
[----:B------:R-:W-:-:S02]  /*a9b80*/  PRMT R6, R3, 0x3340, R4 ;  /* 0x0000334003067816 */ /* 0x000fc40000000004 */
[----:B------:R-:W-:Y:S02]  /*a9b90*/  LOP3.LUT R5, R5, 0xffff, RZ, 0xc0, !PT ;  /* 0x0000ffff05057812 */ /* 0x000fe400078ec0ff */
[----:B------:R-:W-:Y:S02]  /*a9ba0*/  SHF.R.S32.HI R3, RZ, 0x1f, R19 ;  /* 0x0000001fff037819 */ /* 0x000fe40000011413 */
[----:B------:R-:W-:Y:S02]  /*a9bb0*/  IADD3 R4, P3, PT, R19, R9, RZ ;  /* 0x0000000913047210 */ /* 0x000fe40007f7e0ff */
[----:B------:R-:W-:-:S03]  /*a9bc0*/  PRMT R16, R5, 0x3340, R0 ;  /* 0x0000334005107816 */ /* 0x000fc60000000000 */
[----:B------:R-:W-:-:S05]  /*a9bd0*/  IMAD.X R5, R3, 0x1, R10, P3 ;  /* 0x0000000103057824 */ /* 0x000fca00018e060a */
[----:B------:R3:W-:Y:S01]  /*a9be0*/  STL.64 [R1+0xd18], R4 ;  /* 0x000d180401007387 */ /* 0x0007e20000100a00 */
[----:B--2---:R-:W-:-:S04]  /*a9bf0*/  SHF.R.U32.HI R7, RZ, 0x8, R7 ;  /* 0x00000008ff077819 */ /* 0x004fc80000011607 */
[----:B------:R-:W-:Y:S02]  /*a9c00*/  LOP3.LUT R7, R7, 0xffff, RZ, 0xc0, !PT ;  /* 0x0000ffff07077812 */ /* 0x000fe400078ec0ff */
[----:B---3--:R-:W-:Y:S02]  /*a9c10*/  SHF.R.U32.HI R4, RZ, 0x8, R20 ;  /* 0x00000008ff047819 */ /* 0x008fe40000011614 */
[----:B----4-:R-:W-:Y:S02]  /*a9c20*/  SHF.R.U32.HI R5, RZ, 0x8, R25 ;  /* 0x00000008ff057819 */ /* 0x010fe40000011619 */
[----:B------:R-:W-:Y:S02]  /*a9c30*/  LOP3.LUT R4, R4, 0xffff, RZ, 0xc0, !PT ;  /* 0x0000ffff04047812 */ /* 0x000fe400078ec0ff */
[----:B------:R-:W-:Y:S02]  /*a9c40*/  LOP3.LUT R5, R5, 0xffff, RZ, 0xc0, !PT ;  /* 0x0000ffff05057812 */ /* 0x000fe400078ec0ff */
[----:B------:R-:W-:-:S02]  /*a9c50*/  PRMT R25, R7, 0x3340, R0 ;  /* 0x0000334007197816 */ /* 0x000fc40000000000 */
[----:B------:R-:W-:Y:S02]  /*a9c60*/  PRMT R7, R4, 0x3340, R5 ;  /* 0x0000334004077816 */ /* 0x000fe40000000005 */
[----:B------:R-:W-:-:S05]  /*a9c70*/  IADD3 R4, P3, PT, R19, R11, RZ ;  /* 0x0000000b13047210 */ /* 0x000fca0007f7e0ff */
[----:B------:R-:W-:-:S05]  /*a9c80*/  IMAD.X R5, R3, 0x1, R12, P3 ;  /* 0x0000000103057824 */ /* 0x000fca00018e060c */
[----:B------:R0:W-:Y:S04]  /*a9c90*/  STL.64 [R1+0xdd0], R4 ;  /* 0x000dd00401007387 */ /* 0x0001e80000100a00 */
[----:B0-----:R-:W2:Y:S01]  /*a9ca0*/  LDL.LU.64 R4, [R1+0x39c0] ;  /* 0x0039c00001047983 */ /* 0x001ea20000300a00 */
[----:B------:R-:W-:-:S04]  /*a9cb0*/  SHF.R.U32.HI R17, RZ, 0x8, R18 ;  /* 0x00000008ff117819 */ /* 0x000fc80000011612 */
[----:B------:R-:W-:-:S04]  /*a9cc0*/  LOP3.LUT R17, R17, 0xffff, RZ, 0xc0, !PT ;  /* 0x0000ffff11117812 */ /* 0x000fc800078ec0ff */
[----:B------:R-:W-:Y:S02]  /*a9cd0*/  PRMT R20, R17, 0x3340, R0 ;  /* 0x0000334011147816 */ /* 0x000fe40000000000 */
[----:B--2---:R-:W-:Y:S02]  /*a9ce0*/  PRMT R4, R4, 0x5410, R16 ;  /* 0x0000541004047816 */ /* 0x004fe40000000010 */
[----:B------:R-:W-:-:S05]  /*a9cf0*/  IADD3 R16, P3, PT, R19, R13, RZ ;  /* 0x0000000d13107210 */ /* 0x000fca0007f7e0ff */
[----:B------:R-:W-:-:S05]  /*a9d00*/  IMAD.X R17, R3, 0x1, R14, P3 ;  /* 0x0000000103117824 */ /* 0x000fca00018e060e */
[----:B------:R0:W-:Y:S04]  /*a9d10*/  STL.64 [R1+0xe10], R16 ;  /* 0x000e101001007387 */ /* 0x0001e80000100a00 */
[----:B0-----:R-:W2:Y:S01]  /*a9d20*/  LDL.LU.64 R16, [R1+0x39b8] ;  /* 0x0039b80001107983 */ /* 0x001ea20000300a00 */
[----:B------:R-:W-:Y:S02]  /*a9d30*/  IADD3 R18, P3, PT, R19, R15, RZ ;  /* 0x0000000f13127210 */ /* 0x000fe40007f7e0ff */
[----:B------:R-:W-:Y:S02]  /*a9d40*/  PRMT R5, R5, 0x5410, R29 ;  /* 0x0000541005057816 */ /* 0x000fe4000000001d */
[----:B------:R-:W-:Y:S01]  /*a9d50*/  PRMT R6, R6, 0x5410, R25 ;  /* 0x0000541006067816 */ /* 0x000fe20000000019 */
[----:B--2---:R-:W-:-:S02]  /*a9d60*/  IMAD.X R19, R3, 0x1, R16, P3 ;  /* 0x0000000103137824 */ /* 0x004fc400018e0610 */
[----:B------:R-:W2:Y:S04]  /*a9d70*/  LDL.LU R3, [R1+0x39b0] ;  /* 0x0039b00001037983 */ /* 0x000ea80000300800 */
[----:B------:R0:W-:Y:S04]  /*a9d80*/  STL.64 [R1+0xe08], R18 ;  /* 0x000e081201007387 */ /* 0x0001e80000100a00 */
[----:B0-----:R-:W3:Y:S04]  /*a9d90*/  LDL.LU.64 R18, [R1+0x39a8] ;  /* 0x0039a80001127983 */ /* 0x001ee80000300a00 */
[----:B------:R-:W4:Y:S04]  /*a9da0*/  LDL.LU R29, [R1+0x39a4] ;  /* 0x0039a400011d7983 */ /* 0x000f280000300800 */
[----:B------:R-:W2:Y:S01]  /*a9db0*/  LDL.LU R25, [R1+0x39a0] ;  /* 0x0039a00001197983 */ /* 0x000ea20000300800 */
[----:B------:R-:W-:-:S02]  /*a9dc0*/  PRMT R7, R7, 0x5410, R20 ;  /* 0x0000541007077816 */ /* 0x000fc40000000014 */
[----:B------:R-:W-:Y:S02]  /*a9dd0*/  PRMT R4, R4, 0x5210, R21 ;  /* 0x0000521004047816 */ /* 0x000fe40000000015 */
[----:B------:R-:W-:Y:S02]  /*a9de0*/  PRMT R5, R5, 0x5210, R22 ;  /* 0x0000521005057816 */ /* 0x000fe40000000016 */
[----:B------:R-:W-:Y:S02]  /*a9df0*/  PRMT R6, R6, 0x5210, R23 ;  /* 0x0000521006067816 */ /* 0x000fe40000000017 */
[----:B--2---:R-:W0:Y:S04]  /*a9e00*/  LDS.128 R20, [R25] ;  /* 0x0000000019147984 */ /* 0x004e280000000c00 */
[----:B0-----:R-:W-:Y:S04]  /*a9e10*/  STL.64 [R1+0x230], R20 ;  /* 0x0002301401007387 */ /* 0x001fe80000100a00 */
[----:B------:R-:W-:Y:S04]  /*a9e20*/  STL.64 [R1+0x238], R22 ;  /* 0x0002381601007387 */ /* 0x000fe80000100a00 */
[----:B------:R0:W1:Y:S01]  /*a9e30*/  LDS.128 R20, [R25+0x400] ;  /* 0x0004000019147984 */ /* 0x0000620000000c00 */
[----:B----4-:R-:W-:Y:S01]  /*a9e40*/  PRMT R7, R7, 0x5210, R29 ;  /* 0x0000521007077816 */ /* 0x010fe2000000001d */
[----:B------:R-:W-:Y:S01]  /*a9e50*/  BAR.SYNC.DEFER_BLOCKING 0x0 ;  /* 0x0000000000007b1d */ /* 0x000fe20000010000 */
[----:B0-----:R-:W-:-:S05]  /*a9e60*/  SHF.R.S32.HI R25, RZ, 0x1f, R26 ;  /* 0x0000001fff197819 */ /* 0x001fca000001141a */
[----:B---3--:R-:W-:Y:S04]  /*a9e70*/  STSM.16.M88.4 [R19], R4 ;  /* 0x0000000413007844 */ /* 0x008fe80000000200 */
[----:B-1----:R0:W-:Y:S04]  /*a9e80*/  STL.64 [R1+0x240], R20 ;  /* 0x0002401401007387 */ /* 0x0021e80000100a00 */
[----:B------:R1:W-:Y:S04]  /*a9e90*/  STL.64 [R1+0x248], R22 ;  /* 0x0002481601007387 */ /* 0x0003e80000100a00 */
[----:B0-----:R-:W2:Y:S04]  /*a9ea0*/  LDL.LU.64 R20, [R1+0x3998] ;  /* 0x0039980001147983 */ /* 0x001ea80000300a00 */
[----:B------:R-:W3:Y:S01]  /*a9eb0*/  LDL.LU.64 R6, [R1+0x3990] ;  /* 0x0039900001067983 */ /* 0x000ee20000300a00 */
[----:B-1----:R-:W-:-:S03]  /*a9ec0*/  IADD3 R22, P3, PT, R26, R9, RZ ;  /* 0x000000091a167210 */ /* 0x002fc60007f7e0ff */
[----:B------:R-:W4:Y:S02]  /*a9ed0*/  LDL.LU.64 R4, [R1+0x3988] ;  /* 0x0039880001047983 */ /* 0x000f240000300a00 */
[----:B------:R-:W-:-:S05]  /*a9ee0*/  IMAD.X R23, R25, 0x1, R10, P3 ;  /* 0x0000000119177824 */ /* 0x000fca00018e060a */
[----:B------:R0:W-:Y:S04]  /*a9ef0*/  STL.64 [R1+0xd10], R22 ;  /* 0x000d101601007387 */ /* 0x0001e80000100a00 */
[----:B0-----:R-:W4:Y:S01]  /*a9f00*/  LDL.LU.64 R22, [R1+0x3980] ;  /* 0x0039800001167983 */ /* 0x001f220000300a00 */
[----:B------:R-:W-:Y:S02]  /*a9f10*/  SHF.R.U32.HI R28, RZ, 0x8, R28 ;  /* 0x00000008ff1c7819 */ /* 0x000fe4000001161c */
[----:B------:R-:W-:Y:S02]  /*a9f20*/  SHF.R.U32.HI R2, RZ, 0x8, R2 ;  /* 0x00000008ff027819 */ /* 0x000fe40000011602 */
[----:B------:R-:W-:Y:S02]  /*a9f30*/  LOP3.LUT R29, R28, 0xffff, RZ, 0xc0, !PT ;  /* 0x0000ffff1c1d7812 */ /* 0x000fe400078ec0ff */
[----:B------:R-:W-:-:S02]  /*a9f40*/  LOP3.LUT R2, R2, 0xffff, RZ, 0xc0, !PT ;  /* 0x0000ffff02027812 */ /* 0x000fc400078ec0ff */
[----:B--2---:R-:W-:-:S04]  /*a9f50*/  SHF.R.U32.HI R21, RZ, 0x8, R21 ;  /* 0x00000008ff157819 */ /* 0x004fc80000011615 */
[----:B------:R-:W-:Y:S02]  /*a9f60*/  LOP3.LUT R28, R21, 0xffff, RZ, 0xc0, !PT ;  /* 0x0000ffff151c7812 */ /* 0x000fe400078ec0ff */
[----:B---3--:R-:W-:Y:S01]  /*a9f70*/  SHF.R.U32.HI R6, RZ, 0x8, R6 ;  /* 0x00000008ff067819 */ /* 0x008fe20000011606 */
[----:B------:R-:W2:Y:S01]  /*a9f80*/  LDL.LU R21, [R1+0xc64] ;  /* 0x000c640001157983 */ /* 0x000ea20000300800 */
[----:B------:R-:W-:Y:S02]  /*a9f90*/  PRMT R2, R2, 0x3340, R28 ;  /* 0x0000334002027816 */ /* 0x000fe4000000001c */
[----:B------:R-:W-:Y:S02]  /*a9fa0*/  LOP3.LUT R6, R6, 0xffff, RZ, 0xc0, !PT ;  /* 0x0000ffff06067812 */ /* 0x000fe400078ec0ff */
[----:B------:R-:W-:Y:S02]  /*a9fb0*/  IADD3 R28, P3, PT, R26, R11, RZ ;  /* 0x0000000b1a1c7210 */ /* 0x000fe40007f7e0ff */
[----:B------:R-:W-:-:S03]  /*a9fc0*/  PRMT R6, R6, 0x3340, R29 ;  /* 0x0000334006067816 */ /* 0x000fc6000000001d */
[----:B------:R-:W-:-:S05]  /*a9fd0*/  IMAD.X R29, R25, 0x1, R12, P3 ;  /* 0x00000001191d7824 */ /* 0x000fca00018e060c */
[----:B------:R0:W-:Y:S02]  /*a9fe0*/  STL.64 [R1+0xd48], R28 ;  /* 0x000d481c01007387 */ /* 0x0001e40000100a00 */
[----:B0-----:R-:W-:-:S05]  /*a9ff0*/  IADD3 R28, P3, PT, R26, R13, RZ ;  /* 0x0000000d1a1c7210 */ /* 0x001fca0007f7e0ff */
[----:B------:R-:W-:Y:S01]  /*aa000*/  IMAD.X R29, R25, 0x1, R14, P3 ;  /* 0x00000001191d7824 */ /* 0x000fe200018e060e */
[----:B------:R-:W-:-:S04]  /*aa010*/  SHF.R.U32.HI R20, RZ, 0x8, R20 ;  /* 0x00000008ff147819 */ /* 0x000fc80000011614 */
[----:B------:R0:W-:Y:S01]  /*aa020*/  STL.64 [R1+0xe00], R28 ;  /* 0x000e001c01007387 */ /* 0x0001e20000100a00 */
[----:B----4-:R-:W-:Y:S02]  /*aa030*/  SHF.R.U32.HI R22, RZ, 0x8, R22 ;  /* 0x00000008ff167819 */ /* 0x010fe40000011616 */
[----:B------:R-:W-:Y:S02]  /*aa040*/  LOP3.LUT R20, R20, 0xffff, RZ, 0xc0, !PT ;  /* 0x0000ffff14147812 */ /* 0x000fe400078ec0ff */
[----:B------:R-:W-:Y:S02]  /*aa050*/  LOP3.LUT R22, R22, 0xffff, RZ, 0xc0, !PT ;  /* 0x0000ffff16167812 */ /* 0x000fe400078ec0ff */
[----:B0-----:R-:W-:-:S05]  /*aa060*/  IADD3 R28, P3, PT, R26, R15, RZ ;  /* 0x0000000f1a1c7210 */ /* 0x001fca0007f7e0ff */
[----:B------:R-:W-:Y:S01]  /*aa070*/  IMAD.X R29, R25, 0x1, R16, P3 ;  /* 0x00000001191d7824 */ /* 0x000fe200018e0610 */
[----:B------:R-:W-:-:S04]  /*aa080*/  PRMT R22, R20, 0x3340, R22 ;  /* 0x0000334014167816 */ /* 0x000fc80000000016 */
[----:B------:R0:W-:Y:S04]  /*aa090*/  STL.64 [R1+0xdf8], R28 ;  /* 0x000df81c01007387 */ /* 0x0001e80000100a00 */
[----:B------:R-:W3:Y:S04]  /*aa0a0*/  LDL.LU R25, [R1+0xc68] ;  /* 0x000c680001197983 */ /* 0x000ee80000300800 */
[----:B------:R-:W4:Y:S01]  /*aa0b0*/  LDL.LU R20, [R1+0xc6c] ;  /* 0x000c6c0001147983 */ /* 0x000f220000300800 */
[----:B------:R-:W-:Y:S02]  /*aa0c0*/  SHF.R.U32.HI R8, RZ, 0x8, R8 ;  /* 0x00000008ff087819 */ /* 0x000fe40000011608 */
[----:B------:R-:W-:-:S02]  /*aa0d0*/  SHF.R.U32.HI R23, RZ, 0x8, R23 ;  /* 0x00000008ff177819 */ /* 0x000fc40000011617 */
[----:B------:R-:W-:Y:S02]  /*aa0e0*/  SHF.R.U32.HI R18, RZ, 0x8, R18 ;  /* 0x00000008ff127819 */ /* 0x000fe40000011612 */
[----:B------:R-:W-:Y:S02]  /*aa0f0*/  LOP3.LUT R8, R8, 0xffff, RZ, 0xc0, !PT ;  /* 0x0000ffff08087812 */ /* 0x000fe400078ec0ff */
[----:B------:R-:W-:Y:S02]  /*aa100*/  LOP3.LUT R23, R23, 0xffff, RZ, 0xc0, !PT ;  /* 0x0000ffff17177812 */ /* 0x000fe400078ec0ff */
[----:B------:R-:W-:Y:S02]  /*aa110*/  LOP3.LUT R18, R18, 0xffff, RZ, 0xc0, !PT ;  /* 0x0000ffff12127812 */ /* 0x000fe400078ec0ff */
[----:B------:R-:W-:Y:S02]  /*aa120*/  PRMT R8, R8, 0x3340, R23 ;  /* 0x0000334008087816 */ /* 0x000fe40000000017 */
[----:B------:R-:W-:-:S02]  /*aa130*/  PRMT R23, R18, 0x3340, R0 ;  /* 0x0000334012177816 */ /* 0x000fc40000000000 */
[----:B------:R-:W-:Y:S02]  /*aa140*/  SHF.R.U32.HI R3, RZ, 0x8, R3 ;  /* 0x00000008ff037819 */ /* 0x000fe40000011603 */
[----:B------:R-:W-:Y:S02]  /*aa150*/  SHF.R.U32.HI R7, RZ, 0x8, R7 ;  /* 0x00000008ff077819 */ /* 0x000fe40000011607 */
[----:B------:R-:W-:Y:S02]  /*aa160*/  LOP3.LUT R3, R3, 0xffff, RZ, 0xc0, !PT ;  /* 0x0000ffff03037812 */ /* 0x000fe400078ec0ff */
[----:B------:R-:W-:Y:S02]  /*aa170*/  SHF.R.U32.HI R17, RZ, 0x8, R17 ;  /* 0x00000008ff117819 */ /* 0x000fe40000011611 */
[----:B------:R-:W-:Y:S02]  /*aa180*/  LOP3.LUT R7, R7, 0xffff, RZ, 0xc0, !PT ;  /* 0x0000ffff07077812 */ /* 0x000fe400078ec0ff */
[----:B------:R-:W-:-:S02]  /*aa190*/  PRMT R3, R3, 0x3340, R0 ;  /* 0x0000334003037816 */ /* 0x000fc40000000000 */
[----:B------:R-:W-:Y:S02]  /*aa1a0*/  LOP3.LUT R17, R17, 0xffff, RZ, 0xc0, !PT ;  /* 0x0000ffff11117812 */ /* 0x000fe400078ec0ff */
[--C-:B------:R-:W-:Y:S02]  /*aa1b0*/  PRMT R7, R7, 0x3340, R0.reuse ;  /* 0x0000334007077816 */ /* 0x100fe40000000000 */
[----:B------:R-:W-:Y:S02]  /*aa1c0*/  PRMT R17, R17, 0x3340, R0 ;  /* 0x0000334011117816 */ /* 0x000fe40000000000 */
[----:B------:R-:W-:Y:S02]  /*aa1d0*/  PRMT R3, R2, 0x5410, R3 ;  /* 0x0000541002037816 */ /* 0x000fe40000000003 */
[----:B------:R-:W-:Y:S02]  /*aa1e0*/  PRMT R23, R22, 0x5410, R23 ;  /* 0x0000541016177816 */ /* 0x000fe40000000017 */
[----:B------:R-:W-:-:S02]  /*aa1f0*/  PRMT R22, R8, 0x5410, R17 ;  /* 0x0000541008167816 */ /* 0x000fc40000000011 */
[----:B------:R-:W-:Y:S02]  /*aa200*/  PRMT R23, R23, 0x5210, R24 ;  /* 0x0000521017177816 */ /* 0x000fe40000000018 */
[----:B------:R-:W-:Y:S02]  /*aa210*/  PRMT R22, R22, 0x5210, R27 ;  /* 0x0000521016167816 */ /* 0x000fe4000000001b */
[----:B--2---:R-:W-:Y:S02]  /*aa220*/  SHF.R.S32.HI R18, RZ, 0x1f, R21 ;  /* 0x0000001fff127819 */ /* 0x004fe40000011415 */
[----:B0-----:R-:W-:-:S05]  /*aa230*/  IADD3 R28, P3, PT, R21, R9, RZ ;  /* 0x00000009151c7210 */ /* 0x001fca0007f7e0ff */
[----:B------:R-:W-:Y:S01]  /*aa240*/  IMAD.X R29, R18, 0x1, R10, P3 ;  /* 0x00000001121d7824 */ /* 0x000fe200018e060a */
[----:B----4-:R-:W-:Y:S04]  /*aa250*/  STL [R1+0x3978], R20 ;  /* 0x0039781401007387 */ /* 0x010fe80000100800 */
[----:B------:R0:W-:Y:S04]  /*aa260*/  STL.64 [R1+0xdf0], R28 ;  /* 0x000df01c01007387 */ /* 0x0001e80000100a00 */
[----:B------:R1:W-:Y:S04]  /*aa270*/  STL [R1+0x37a0], R0 ;  /* 0x0037a00001007387 */ /* 0x0003e80000100800 */
[----:B------:R-:W2:Y:S01]  /*aa280*/  LDL.LU R26, [R1+0x300] ;  /* 0x00030000011a7983 */ /* 0x000ea20000300800 */
[----:B0-----:R-:W-:-:S03]  /*aa290*/  IADD3 R28, P3, PT, R21, R11, RZ ;  /* 0x0000000b151c7210 */ /* 0x001fc60007f7e0ff */
[----:B------:R-:W2:Y:S01]  /*aa2a0*/  LDL.LU R2, [R1+0x304] ;  /* 0x0003040001027983 */ /* 0x000ea20000300800 */
[----:B-1----:R-:W-:Y:S01]  /*aa2b0*/  PRMT R0, R6, 0x5410, R7 ;  /* 0x0000541006007816 */ /* 0x002fe20000000007 */
[----:B------:R-:W-:Y:S02]  /*aa2c0*/  IMAD.X R29, R18, 0x1, R12, P3 ;  /* 0x00000001121d7824 */ /* 0x000fe400018e060c */
[----:B------:R-:W4:Y:S04]  /*aa2d0*/  LDL.LU R6, [R1+0x308] ;  /* 0x0003080001067983 */ /* 0x000f280000300800 */
[----:B------:R-:W4:Y:S04]  /*aa2e0*/  LDL.LU R7, [R1+0x30c] ;  /* 0x00030c0001077983 */ /* 0x000f280000300800 */
[----:B------:R0:W-:Y:S02]  /*aa2f0*/  STL.64 [R1+0xe28], R28 ;  /* 0x000e281c01007387 */ /* 0x0001e40000100a00 */
[----:B0-----:R-:W-:-:S05]  /*aa300*/  IADD3 R28, P3, PT, R21, R13, RZ ;  /* 0x0000000d151c7210 */ /* 0x001fca0007f7e0ff */
[----:B------:R-:W-:Y:S01]  /*aa310*/  IMAD.X R29, R18, 0x1, R14, P3 ;  /* 0x00000001121d7824 */ /* 0x000fe200018e060e */
[----:B------:R-:W-:-:S05]  /*aa320*/  IADD3 R20, P3, PT, R21, R15, RZ ;  /* 0x0000000f15147210 */ /* 0x000fca0007f7e0ff */
[----:B------:R-:W-:Y:S01]  /*aa330*/  IMAD.X R21, R18, 0x1, R16, P3 ;  /* 0x0000000112157824 */ /* 0x000fe200018e0610 */
[----:B------:R3:W-:Y:S04]  /*aa340*/  STL.64 [R1+0xe48], R28 ;  /* 0x000e481c01007387 */ /* 0x0007e80000100a00 */
[----:B------:R0:W-:Y:S04]  /*aa350*/  STL.64 [R1+0xe40], R20 ;  /* 0x000e401401007387 */ /* 0x0001e80000100a00 */
[----:B------:R-:W4:Y:S01]  /*aa360*/  LDL.LU R17, [R1+0x1040] ;  /* 0x0010400001117983 */ /* 0x000f220000300800 */
[----:B---3--:R-:W-:-:S03]  /*aa370*/  IADD3 R28, P3, PT, R25, R9, RZ ;  /* 0x00000009191c7210 */ /* 0x008fc60007f7e0ff */
[----:B------:R-:W3:Y:S01]  /*aa380*/  LDL.LU R8, [R1+0x1044] ;  /* 0x0010440001087983 */ /* 0x000ee20000300800 */
[----:B0-----:R-:W-:-:S03]  /*aa390*/  PRMT R20, R0, 0x5210, R5 ;  /* 0x0000521000147816 */ /* 0x001fc60000000005 */
[----:B------:R-:W3:Y:S01]  /*aa3a0*/  LDL.LU R18, [R1+0x1048] ;  /* 0x0010480001127983 */ /* 0x000ee20000300800 */
[----:B------:R-:W-:Y:S02]  /*aa3b0*/  SHF.R.S32.HI R0, RZ, 0x1f, R25 ;  /* 0x0000001fff007819 */ /* 0x000fe40000011419 */
[----:B------:R-:W-:Y:S02]  /*aa3c0*/  PRMT R21, R3, 0x5210, R4 ;  /* 0x0000521003157816 */ /* 0x000fe40000000004 */
[----:B------:R-:W3:Y:S01]  /*aa3d0*/  LDL.LU R3, [R1+0x104c] ;  /* 0x00104c0001037983 */ /* 0x000ee20000300800 */
[----:B------:R-:W-:-:S03]  /*aa3e0*/  IMAD.X R29, R0, 0x1, R10, P3 ;  /* 0x00000001001d7824 */ /* 0x000fc600018e060a */
[----:B------:R-:W3:Y:S04]  /*aa3f0*/  LDL.LU R4, [R1+0x1060] ;  /* 0x0010600001047983 */ /* 0x000ee80000300800 */
[----:B------:R-:W3:Y:S04]  /*aa400*/  LDL.LU R5, [R1+0x1064] ;  /* 0x0010640001057983 */ /* 0x000ee80000300800 */
[----:B------:R0:W-:Y:S02]  /*aa410*/  STL.64 [R1+0xe38], R28 ;  /* 0x000e381c01007387 */ /* 0x0001e40000100a00 */
[----:B0-----:R-:W-:-:S05]  /*aa420*/  IADD3 R28, P3, PT, R25, R11, RZ ;  /* 0x0000000b191c7210 */ /* 0x001fca0007f7e0ff */
[----:B------:R-:W-:-:S05]  /*aa430*/  IMAD.X R29, R0, 0x1, R12, P3 ;  /* 0x00000001001d7824 */ /* 0x000fca00018e060c */
[----:B------:R0:W-:Y:S02]  /*aa440*/  STL.64 [R1+0xec0], R28 ;  /* 0x000ec01c01007387 */ /* 0x0001e40000100a00 */
[----:B0-----:R-:W-:-:S05]  /*aa450*/  IADD3 R28, P3, PT, R25, R13, RZ ;  /* 0x0000000d191c7210 */ /* 0x001fca0007f7e0ff */
[----:B------:R-:W-:Y:S01]  /*aa460*/  IMAD.X R29, R0, 0x1, R14, P3 ;  /* 0x00000001001d7824 */ /* 0x000fe200018e060e */
[----:B------:R0:W-:Y:S04]  /*aa470*/  STSM.16.M88.4 [R19+0x200], R20 ;  /* 0x0002001413007844 */ /* 0x0001e80000000200 */
[----:B------:R-:W-:Y:S04]  /*aa480*/  STL.64 [R1+0xed0], R28 ;  /* 0x000ed01c01007387 */ /* 0x000fe80000100a00 */
[----:B0-----:R-:W3:Y:S01]  /*aa490*/  LDL.LU R20, [R1+0x3978] ;  /* 0x0039780001147983 */ /* 0x001ee20000300800 */
[----:B------:R-:W-:Y:S01]  /*aa4a0*/  BAR.SYNC.DEFER_BLOCKING 0x0 ;  /* 0x0000000000007b1d */ /* 0x000fe20000010000 */
[----:B------:R-:W-:-:S05]  /*aa4b0*/  IADD3 R24, P3, PT, R25, R15, RZ ;  /* 0x0000000f19187210 */ /* 0x000fca0007f7e0ff */
[----:B------:R-:W-:-:S05]  /*aa4c0*/  IMAD.X R25, R0, 0x1, R16, P3 ;  /* 0x0000000100197824 */ /* 0x000fca00018e0610 */
[----:B------:R4:W-:Y:S01]  /*aa4d0*/  STL.64 [R1+0xec8], R24 ;  /* 0x000ec81801007387 */ /* 0x0009e20000100a00 */
[----:B--2---:R-:W-:-:S05]  /*aa4e0*/  F2FP.SATFINITE.E4M3.F32.PACK_AB_MERGE_C R2, R2, R26, RZ ;  /* 0x0000001a0202723e */ /* 0x004fca00048070ff */
[----:B------:R0:W-:Y:S04]  /*aa4f0*/  STL [R1+0x29cc], R2 ;  /* 0x0029cc0201007387 */ /* 0x0001e80000100800 */
[----:B------:R-:W2:Y:S01]  /*aa500*/  LDL.LU R19, [R1+0x1068] ;  /* 0x0010680001137983 */ /* 0x000ea20000300800 */
[----:B----4-:R-:W-:-:S03]  /*aa510*/  F2FP.SATFINITE.E4M3.F32.PACK_AB_MERGE_C R25, R7, R6, RZ ;  /* 0x000000060719723e */ /* 0x010fc600048070ff */
[----:B------:R-:W2:Y:S01]  /*aa520*/  LDL.LU R21, [R1+0x106c] ;  /* 0x00106c0001157983 */ /* 0x000ea20000300800 */
[----:B---3--:R-:W-:Y:S02]  /*aa530*/  F2FP.SATFINITE.E4M3.F32.PACK_AB_MERGE_C R17, R8, R17, RZ ;  /* 0x000000110811723e */ /* 0x008fe400048070ff */
[----:B------:R-:W-:Y:S02]  /*aa540*/  SHF.R.S32.HI R0, RZ, 0x1f, R20 ;  /* 0x0000001fff007819 */ /* 0x000fe40000011414 */
[----:B------:R-:W-:-:S05]  /*aa550*/  IADD3 R22, P3, PT, R20, R9, RZ ;  /* 0x0000000914167210 */ /* 0x000fca0007f7e0ff */
[----:B------:R-:W-:-:S05]  /*aa560*/  IMAD.X R23, R0, 0x1, R10, P3 ;  /* 0x0000000100177824 */ /* 0x000fca00018e060a */
[----:B------:R-:W-:Y:S04]  /*aa570*/  STL.64 [R1+0xe20], R22 ;  /* 0x000e201601007387 */ /* 0x000fe80000100a00 */
[----:B------:R-:W3:Y:S04]  /*aa580*/  LDL.LU R26, [R1+0x1050] ;  /* 0x00105000011a7983 */ /* 0x000ee80000300800 */
[----:B0-----:R-:W3:Y:S04]  /*aa590*/  LDL.LU R2, [R1+0x1054] ;  /* 0x0010540001027983 */ /* 0x001ee80000300800 */
[----:B------:R-:W4:Y:S04]  /*aa5a0*/  LDL.LU R6, [R1+0x1058] ;  /* 0x0010580001067983 */ /* 0x000f280000300800 */
[----:B------:R-:W4:Y:S04]  /*aa5b0*/  LDL.LU R7, [R1+0x105c] ;  /* 0x00105c0001077983 */ /* 0x000f280000300800 */
[----:B------:R0:W-:Y:S04]  /*aa5c0*/  STL [R1+0x36d0], R25 ;  /* 0x0036d01901007387 */ /* 0x0001e80000100800 */
[----:B0-----:R-:W2:Y:S04]  /*aa5d0*/  LDL.LU R25, [R1+0xd50] ;  /* 0x000d500001197983 */ /* 0x001ea80000300800 */
[----:B------:R-:W2:Y:S01]  /*aa5e0*/  LDL.LU R8, [R1+0xd54] ;  /* 0x000d540001087983 */ /* 0x000ea20000300800 */
[----:B------:R-:W-:-:S05]  /*aa5f0*/  IADD3 R22, P3, PT, R20, R11, RZ ;  /* 0x0000000b14167210 */ /* 0x000fca0007f7e0ff */
[----:B------:R-:W-:Y:S01]  /*aa600*/  IMAD.X R23, R0, 0x1, R12, P3 ;  /* 0x0000000100177824 */ /* 0x000fe200018e060c */
[----:B--2---:R0:W-:Y:S04]  /*aa610*/  STL [R1+0x3968], R8 ;  /* 0x0039680801007387 */ /* 0x0041e80000100800 */
[----:B------:R-:W-:Y:S04]  /*aa620*/  STL [R1+0x788], R17 ;  /* 0x0007881101007387 */ /* 0x000fe80000100800 */
[----:B------:R1:W-:Y:S01]  /*aa630*/  STL [R1+0x396c], R11 ;  /* 0x00396c0b01007387 */ /* 0x0003e20000100800 */
[----:B0-----:R-:W-:-:S02]  /*aa640*/  F2FP.SATFINITE.E4M3.F32.PACK_AB_MERGE_C R8, R3, R18, RZ ;  /* 0x000000120308723e */ /* 0x001fc400048070ff */
[----:B------:R-:W-:Y:S01]  /*aa650*/  F2FP.SATFINITE.E4M3.F32.PACK_AB_MERGE_C R3, R5, R4, RZ ;  /* 0x000000040503723e */ /* 0x000fe200048070ff */
[----:B-1----:R-:W2:Y:S04]  /*aa660*/  LDL.LU R11, [R1+0x1070] ;  /* 0x00107000010b7983 */ /* 0x002ea80000300800 */
[----:B------:R0:W-:Y:S04]  /*aa670*/  STL.64 [R1+0xde8], R22 ;  /* 0x000de81601007387 */ /* 0x0001e80000100a00 */
[----:B------:R1:W-:Y:S01]  /*aa680*/  STL [R1+0x784], R8 ;  /* 0x0007840801007387 */ /* 0x0003e20000100800 */
[----:B0-----:R-:W-:-:S03]  /*aa690*/  IADD3 R22, P3, PT, R20, R13, RZ ;  /* 0x0000000d14167210 */ /* 0x001fc60007f7e0ff */
[----:B-1----:R-:W2:Y:S04]  /*aa6a0*/  LDL.LU R8, [R1+0x1074] ;  /* 0x0010740001087983 */ /* 0x002ea80000300800 */
[----:B------:R0:W-:Y:S01]  /*aa6b0*/  STL [R1+0x780], R3 ;  /* 0x0007800301007387 */ /* 0x0001e20000100800 */
[----:B------:R-:W-:-:S03]  /*aa6c0*/  IMAD.X R23, R0, 0x1, R14, P3 ;  /* 0x0000000100177824 */ /* 0x000fc600018e060e */
[----:B------:R-:W2:Y:S04]  /*aa6d0*/  LDL.LU R17, [R1+0x2f0] ;  /* 0x0002f00001117983 */ /* 0x000ea80000300800 */
[----:B------:R-:W2:Y:S04]  /*aa6e0*/  LDL.LU R18, [R1+0x2f4] ;  /* 0x0002f40001127983 */ /* 0x000ea80000300800 */
[----:B0-----:R-:W2:Y:S04]  /*aa6f0*/  LDL.LU R3, [R1+0x2f8] ;  /* 0x0002f80001037983 */ /* 0x001ea80000300800 */
[----:B------:R-:W2:Y:S04]  /*aa700*/  LDL.LU R5, [R1+0x2fc] ;  /* 0x0002fc0001057983 */ /* 0x000ea80000300800 */
[----:B------:R0:W-:Y:S04]  /*aa710*/  STL.64 [R1+0x3970], R12 ;  /* 0x0039700c01007387 */ /* 0x0001e80000100a00 */
[----:B------:R-:W2:Y:S04]  /*aa720*/  LDL.LU R27, [R1+0x1030] ;  /* 0x00103000011b7983 */ /* 0x000ea80000300800 */
[----:B------:R-:W-:Y:S04]  /*aa730*/  STL.64 [R1+0xd40], R22 ;  /* 0x000d401601007387 */ /* 0x000fe80000100a00 */
[----:B------:R-:W2:Y:S04]  /*aa740*/  LDL.LU R28, [R1+0x1034] ;  /* 0x00103400011c7983 */ /* 0x000ea80000300800 */
[----:B------:R-:W2:Y:S01]  /*aa750*/  LDL.LU R29, [R1+0x1038] ;  /* 0x00103800011d7983 */ /* 0x000ea20000300800 */
[----:B0-----:R-:W-:-:S05]  /*aa760*/  IADD3 R12, P3, PT, R20, R15, RZ ;  /* 0x0000000f140c7210 */ /* 0x001fca0007f7e0ff */
[----:B------:R-:W-:Y:S01]  /*aa770*/  IMAD.X R13, R0, 0x1, R16, P3 ;  /* 0x00000001000d7824 */ /* 0x000fe200018e0610 */
[----:B---3--:R-:W-:-:S04]  /*aa780*/  F2FP.SATFINITE.E4M3.F32.PACK_AB_MERGE_C R2, R2, R26, RZ ;  /* 0x0000001a0202723e */ /* 0x008fc800048070ff */
[----:B------:R0:W-:Y:S01]  /*aa790*/  STL.64 [R1+0xd38], R12 ;  /* 0x000d380c01007387 */ /* 0x0001e20000100a00 */
[----:B----4-:R-:W-:Y:S02]  /*aa7a0*/  F2FP.SATFINITE.E4M3.F32.PACK_AB_MERGE_C R0, R7, R6, RZ ;  /* 0x000000060700723e */ /* 0x010fe400048070ff */
[----:B0-----:R-:W-:Y:S02]  /*aa7b0*/  F2FP.SATFINITE.E4M3.F32.PACK_AB_MERGE_C R12, R21, R19, RZ ;  /* 0x00000013150c723e */ /* 0x001fe400048070ff */
[----:B--2---:R-:W-:Y:S01]  /*aa7c0*/  F2FP.SATFINITE.E4M3.F32.PACK_AB_MERGE_C R8, R8, R11, RZ ;  /* 0x0000000b0808723e */ /* 0x004fe200048070ff */
[----:B------:R0:W-:Y:S04]  /*aa7d0*/  STL.64 [R1+0x3960], R28 ;  /* 0x0039601c01007387 */ /* 0x0001e80000100a00 */
[----:B0-----:R-:W2:Y:S04]  /*aa7e0*/  LDL.LU R28, [R1+0x1078] ;  /* 0x00107800011c7983 */ /* 0x001ea80000300800 */
[----:B------:R-:W2:Y:S04]  /*aa7f0*/  LDL.LU R29, [R1+0x107c] ;  /* 0x00107c00011d7983 */ /* 0x000ea80000300800 */
[----:B------:R-:W3:Y:S04]  /*aa800*/  LDL.LU R24, [R1+0x103c] ;  /* 0x00103c0001187983 */ /* 0x000ee80000300800 */
[----:B------:R-:W4:Y:S04]  /*aa810*/  LDL.LU R4, [R1+0x2e0] ;  /* 0x0002e00001047983 */ /* 0x000f280000300800 */
[----:B------:R-:W4:Y:S04]  /*aa820*/  LDL.LU R20, [R1+0x2e4] ;  /* 0x0002e40001147983 */ /* 0x000f280000300800 */
[----:B------:R0:W-:Y:S04]  /*aa830*/  STL [R1+0x774], R12 ;  /* 0x0007740c01007387 */ /* 0x0001e80000100800 */
[----:B------:R-:W3:Y:S04]  /*aa840*/  LDL.LU R22, [R1+0x2e8] ;  /* 0x0002e80001167983 */ /* 0x000ee80000300800 */
[----:B------:R-:W-:Y:S01]  /*aa850*/  STL [R1+0x764], R2 ;  /* 0x0007640201007387 */ /* 0x000fe20000100800 */
[----:B0-----:R-:W-:-:S03]  /*aa860*/  IADD3 R12, P3, PT, R25, R9, RZ ;  /* 0x00000009190c7210 */ /* 0x001fc60007f7e0ff */
[----:B------:R-:W3:Y:S04]  /*aa870*/  LDL.LU R23, [R1+0x2ec] ;  /* 0x0002ec0001177983 */ /* 0x000ee80000300800 */
[----:B------:R0:W-:Y:S04]  /*aa880*/  STL [R1+0x68c], R0 ;  /* 0x00068c0001007387 */ /* 0x0001e80000100800 */
[----:B------:R-:W3:Y:S04]  /*aa890*/  LDL.LU R19, [R1+0xfa0] ;  /* 0x000fa00001137983 */ /* 0x000ee80000300800 */
[----:B------:R-:W3:Y:S01]  /*aa8a0*/  LDL.LU R21, [R1+0xfa4] ;  /* 0x000fa40001157983 */ /* 0x000ee20000300800 */
[----:B0-----:R-:W-:-:S03]  /*aa8b0*/  SHF.R.S32.HI R0, RZ, 0x1f, R25 ;  /* 0x0000001fff007819 */ /* 0x001fc60000011419 */
[----:B------:R-:W3:Y:S02]  /*aa8c0*/  LDL.LU R26, [R1+0xfa8] ;  /* 0x000fa800011a7983 */ /* 0x000ee40000300800 */
[----:B------:R-:W-:Y:S02]  /*aa8d0*/  IMAD.X R13, R0, 0x1, R10, P3 ;  /* 0x00000001000d7824 */ /* 0x000fe400018e060a */
[----:B------:R-:W3:Y:S04]  /*aa8e0*/  LDL.LU R2, [R1+0xfac] ;  /* 0x000fac0001027983 */ /* 0x000ee80000300800 */
[----:B------:R-:W3:Y:S04]  /*aa8f0*/  LDL.LU R6, [R1+0xf90] ;  /* 0x000f900001067983 */ /* 0x000ee80000300800 */
[----:B------:R-:W3:Y:S04]  /*aa900*/  LDL.LU R7, [R1+0xf94] ;  /* 0x000f940001077983 */ /* 0x000ee80000300800 */
[----:B------:R0:W-:Y:S04]  /*aa910*/  STL.64 [R1+0xd00], R12 ;  /* 0x000d000c01007387 */ /* 0x0001e80000100a00 */
[----:B0-----:R-:W3:Y:S04]  /*aa920*/  LDL.LU.64 R12, [R1+0x3970] ;  /* 0x00397000010c7983 */ /* 0x001ee80000300a00 */
[----:B------:R-:W3:Y:S04]  /*aa930*/  LDL.LU R11, [R1+0x396c] ;  /* 0x00396c00010b7983 */ /* 0x000ee80000300800 */
[----:B------:R0:W-:Y:S01]  /*aa940*/  STL [R1+0x5a4], R8 ;  /* 0x0005a40801007387 */ /* 0x0001e20000100800 */
[----:B------:R-:W-:-:S03]  /*aa950*/  F2FP.SATFINITE.E4M3.F32.PACK_AB_MERGE_C R17, R18, R17, RZ ;  /* 0x000000111211723e */ /* 0x000fc600048070ff */
[----:B0-----:R-:W4:Y:S01]  /*aa960*/  LDL.LU R8, [R1+0x3968] ;  /* 0x0039680001087983 */ /* 0x001f220000300800 */
[----:B------:R-:W-:Y:S02]  /*aa970*/  F2FP.SATFINITE.E4M3.F32.PACK_AB_MERGE_C R3, R5, R3, RZ ;  /* 0x000000030503723e */ /* 0x000fe400048070ff */
[----:B--2---:R-:W-:-:S05]  /*aa980*/  F2FP.SATFINITE.E4M3.F32.PACK_AB_MERGE_C R29, R29, R28, RZ ;  /* 0x0000001c1d1d723e */ /* 0x004fca00048070ff */
[----:B------:R0:W-:Y:S01]  /*aa990*/  STL [R1+0x5a8], R29 ;  /* 0x0005a81d01007387 */ /* 0x0001e20000100800 */
[----:B---3--:R-:W-:-:S05]  /*aa9a0*/  IADD3 R28, P3, PT, R25, R11, RZ ;  /* 0x0000000b191c7210 */ /* 0x008fca0007f7e0ff */
[----:B0-----:R-:W-:-:S05]  /*aa9b0*/  IMAD.X R29, R0, 0x1, R12, P3 ;  /* 0x00000001001d7824 */ /* 0x001fca00018e060c */
[----:B------:R0:W-:Y:S04]  /*aa9c0*/  STL.64 [R1+0xcf8], R28 ;  /* 0x000cf81c01007387 */ /* 0x0001e80000100a00 */
[----:B------:R1:W-:Y:S01]  /*aa9d0*/  STL [R1+0x4a4], R17 ;  /* 0x0004a41101007387 */ /* 0x0003e20000100800 */
[----:B0-----:R-:W-:-:S03]  /*aa9e0*/  IADD3 R28, P3, PT, R25, R13, RZ ;  /* 0x0000000d191c7210 */ /* 0x001fc60007f7e0ff */
[----:B------:R0:W-:Y:S02]  /*aa9f0*/  STL [R1+0x4bc], R3 ;  /* 0x0004bc0301007387 */ /* 0x0001e40000100800 */
[----:B------:R-:W-:Y:S02]  /*aaa00*/  IMAD.X R29, R0, 0x1, R14, P3 ;  /* 0x00000001001d7824 */ /* 0x000fe400018e060e */
[----:B-1----:R-:W2:Y:S04]  /*aaa10*/  LDL.LU R17, [R1+0xf98] ;  /* 0x000f980001117983 */ /* 0x002ea80000300800 */
[----:B------:R-:W2:Y:S04]  /*aaa20*/  LDL.LU R5, [R1+0xf9c] ;  /* 0x000f9c0001057983 */ /* 0x000ea80000300800 */
[----:B------:R-:W3:Y:S04]  /*aaa30*/  LDL.LU R18, [R1+0xf80] ;  /* 0x000f800001127983 */ /* 0x000ee80000300800 */
[----:B------:R1:W-:Y:S04]  /*aaa40*/  STL.64 [R1+0xcf0], R28 ;  /* 0x000cf01c01007387 */ /* 0x0003e80000100a00 */
[----:B0-----:R-:W3:Y:S01]  /*aaa50*/  LDL.LU R3, [R1+0xf84] ;  /* 0x000f840001037983 */ /* 0x001ee20000300800 */
[----:B-1----:R-:W-:-:S05]  /*aaa60*/  IADD3 R28, P3, PT, R25, R15, RZ ;  /* 0x0000000f191c7210 */ /* 0x002fca0007f7e0ff */
[----:B------:R-:W-:-:S05]  /*aaa70*/  IMAD.X R29, R0, 0x1, R16, P3 ;  /* 0x00000001001d7824 */ /* 0x000fca00018e0610 */
[----:B------:R0:W-:Y:S04]  /*aaa80*/  STL.64 [R1+0xce8], R28 ;  /* 0x000ce81c01007387 */ /* 0x0001e80000100a00 */
[----:B0-----:R-:W2:Y:S01]  /*aaa90*/  LDL.LU.64 R28, [R1+0x3960] ;  /* 0x00396000011c7983 */ /* 0x001ea20000300a00 */
[----:B----4-:R-:W-:Y:S02]  /*aaaa0*/  F2FP.SATFINITE.E4M3.F32.PACK_AB_MERGE_C R4, R20, R4, RZ ;  /* 0x000000041404723e */ /* 0x010fe400048070ff */
[----:B------:R-:W-:Y:S02]  /*aaab0*/  F2FP.SATFINITE.E4M3.F32.PACK_AB_MERGE_C R19, R21, R19, RZ ;  /* 0x000000131513723e */ /* 0x000fe400048070ff */
[----:B--2---:R-:W-:Y:S02]  /*aaac0*/  F2FP.SATFINITE.E4M3.F32.PACK_AB_MERGE_C R0, R28, R27, RZ ;  /* 0x0000001b1c00723e */ /* 0x004fe400048070ff */
[----:B------:R-:W-:-:S03]  /*aaad0*/  F2FP.SATFINITE.E4M3.F32.PACK_AB_MERGE_C R24, R24, R29, RZ ;  /* 0x0000001d1818723e */ /* 0x000fc600048070ff */
[----:B------:R0:W-:Y:S04]  /*aaae0*/  STL [R1+0x3bc], R0 ;  /* 0x0003bc0001007387 */ /* 0x0001e80000100800 */
[----:B------:R1:W-:Y:S01]  /*aaaf0*/  STL [R1+0x3b8], R24 ;  /* 0x0003b81801007387 */ /* 0x0003e20000100800 */
[----:B0-----:R-:W-:Y:S02]  /*aab00*/  SHF.R.S32.HI R0, RZ, 0x1f, R8 ;  /* 0x0000001fff007819 */ /* 0x001fe40000011408 */
[----:B-1----:R-:W-:Y:S01]  /*aab10*/  IADD3 R24, P3, PT, R8, R9, RZ ;  /* 0x0000000908187210 */ /* 0x002fe20007f7e0ff */
[----:B------:R0:W-:Y:S04]  /*aab20*/  STL [R1+0x1030], R4 ;  /* 0x0010300401007387 */ /* 0x0001e80000100800 */
[----:B------:R-:W-:Y:S01]  /*aab30*/  IMAD.X R25, R0, 0x1, R10, P3 ;  /* 0x0000000100197824 */ /* 0x000fe200018e060a */
[----:B0-----:R-:W2:Y:S04]  /*aab40*/  LDL.LU R4, [R1+0xf88] ;  /* 0x000f880001047983 */ /* 0x001ea80000300800 */
[----:B------:R-:W2:Y:S04]  /*aab50*/  LDL.LU R20, [R1+0xf8c] ;  /* 0x000f8c0001147983 */ /* 0x000ea80000300800 */
[----:B------:R0:W-:Y:S02]  /*aab60*/  STL.64 [R1+0xce0], R24 ;  /* 0x000ce01801007387 */ /* 0x0001e40000100a00 */
[----:B0-----:R-:W-:-:S02]  /*aab70*/  F2FP.SATFINITE.E4M3.F32.PACK_AB_MERGE_C R24, R23, R22, RZ ;  /* 0x000000161718723e */ /* 0x001fc400048070ff */
[----:B------:R-:W-:-:S03]  /*aab80*/  IADD3 R22, P3, PT, R8, R11, RZ ;  /* 0x0000000b08167210 */ /* 0x000fc60007f7e0ff */
[----:B------:R-:W-:Y:S02]  /*aab90*/  STL [R1+0x1034], R24 ;  /* 0x0010341801007387 */ /* 0x000fe40000100800 */
[----:B------:R-:W-:Y:S02]  /*aaba0*/  IMAD.X R23, R0, 0x1, R12, P3 ;  /* 0x0000000100177824 */ /* 0x000fe400018e060c */
[----:B------:R0:W-:Y:S02]  /*aabb0*/  STL [R1+0x78c], R19 ;  /* 0x00078c1301007387 */ /* 0x0001e40000100800 */
[----:B0-----:R-:W-:Y:S02]  /*aabc0*/  F2FP.SATFINITE.E4M3.F32.PACK_AB_MERGE_C R19, R2, R26, RZ ;  /* 0x0000001a0213723e */ /* 0x001fe400048070ff */
[----:B------:R-:W-:Y:S02]  /*aabd0*/  F2FP.SATFINITE.E4M3.F32.PACK_AB_MERGE_C R2, R7, R6, RZ ;  /* 0x000000060702723e */ /* 0x000fe400048070ff */
[----:B------:R-:W4:Y:S04]  /*aabe0*/  LDL.LU R6, [R1+0xd5c] ;  /* 0x000d5c0001067983 */ /* 0x000f280000300800 */
[----:B------:R0:W-:Y:S04]  /*aabf0*/  STL.64 [R1+0xc68], R22 ;  /* 0x000c681601007387 */ /* 0x0001e80000100a00 */
[----:B------:R1:W-:Y:S04]  /*aac00*/  STL [R1+0xd50], R19 ;  /* 0x000d501301007387 */ /* 0x0003e80000100800 */
[----:B------:R-:W-:Y:S01]  /*aac10*/  STL [R1+0x778], R2 ;  /* 0x0007780201007387 */ /* 0x000fe20000100800 */
[----:B0-----:R-:W-:-:S03]  /*aac20*/  IADD3 R22, P3, PT, R8, R13, RZ ;  /* 0x0000000d08167210 */ /* 0x001fc60007f7e0ff */
[----:B------:R0:W-:Y:S02]  /*aac30*/  STL.64 [R1+0x3958], R12 ;  /* 0x0039580c01007387 */ /* 0x0001e40000100a00 */
[----:B------:R-:W-:Y:S02]  /*aac40*/  IMAD.X R23, R0, 0x1, R14, P3 ;  /* 0x0000000100177824 */ /* 0x000fe400018e060e */
[----:B-1----:R-:W2:Y:S01]  /*aac50*/  LDL.LU R19, [R1+0xf78] ;  /* 0x000f780001137983 */ /* 0x002ea20000300800 */
[----:B0-----:R-:W-:-:S03]  /*aac60*/  IADD3 R12, P3, PT, R8, R15, RZ ;  /* 0x0000000f080c7210 */ /* 0x001fc60007f7e0ff */
[----:B------:R-:W-:Y:S02]  /*aac70*/  STL.64 [R1+0xc60], R22 ;  /* 0x000c601601007387 */ /* 0x000fe40000100a00 */
[----:B------:R-:W-:Y:S02]  /*aac80*/  IMAD.X R13, R0, 0x1, R16, P3 ;  /* 0x00000001000d7824 */ /* 0x000fe400018e0610 */
[----:B------:R-:W2:Y:S01]  /*aac90*/  LDL.LU R21, [R1+0xf7c] ;  /* 0x000f7c0001157983 */ /* 0x000ea20000300800 */
[----:B------:R-:W-:-:S03]  /*aaca0*/  F2FP.SATFINITE.E4M3.F32.PACK_AB_MERGE_C R5, R5, R17, RZ ;  /* 0x000000110505723e */ /* 0x000fc600048070ff */
[----:B------:R-:W2:Y:S01]  /*aacb0*/  LDL.LU R26, [R1+0xf60] ;  /* 0x000f6000011a7983 */ /* 0x000ea20000300800 */
[----:B---3--:R-:W-:-:S03]  /*aacc0*/  F2FP.SATFINITE.E4M3.F32.PACK_AB_MERGE_C R0, R3, R18, RZ ;  /* 0x000000120300723e */ /* 0x008fc600048070ff */
[----:B------:R-:W-:Y:S04]  /*aacd0*/  STL.64 [R1+0xc58], R12 ;  /* 0x000c580c01007387 */ /* 0x000fe80000100a00 */
[----:B------:R-:W3:Y:S04]  /*aace0*/  LDL.LU R2, [R1+0xf64] ;  /* 0x000f640001027983 */ /* 0x000ee80000300800 */
[----:B------:R-:W2:Y:S04]  /*aacf0*/  LDL.LU R7, [R1+0xf68] ;  /* 0x000f680001077983 */ /* 0x000ea80000300800 */
[----:B------:R-:W2:Y:S04]  /*aad00*/  LDL.LU R8, [R1+0xf6c] ;  /* 0x000f6c0001087983 */ /* 0x000ea80000300800 */
[----:B------:R0:W-:Y:S04]  /*aad10*/  STL [R1+0x3700], R5 ;  /* 0x0037000501007387 */ /* 0x0001e80000100800 */
[----:B0-----:R-:W2:Y:S04]  /*aad20*/  LDL.LU R5, [R1+0xf50] ;  /* 0x000f500001057983 */ /* 0x001ea80000300800 */
[----:B------:R-:W2:Y:S04]  /*aad30*/  LDL.LU R25, [R1+0xf54] ;  /* 0x000f540001197983 */ /* 0x000ea80000300800 */
[----:B------:R0:W-:Y:S04]  /*aad40*/  STL [R1+0x76c], R0 ;  /* 0x00076c0001007387 */ /* 0x0001e80000100800 */
[----:B0-----:R-:W2:Y:S04]  /*aad50*/  LDL.LU R0, [R1+0xf58] ;  /* 0x000f580001007983 */ /* 0x001ea80000300800 */
[----:B------:R-:W2:Y:S04]  /*aad60*/  LDL.LU R27, [R1+0xf5c] ;  /* 0x000f5c00011b7983 */ /* 0x000ea80000300800 */
[----:B------:R-:W2:Y:S04]  /*aad70*/  LDL.LU R28, [R1+0xf40] ;  /* 0x000f4000011c7983 */ /* 0x000ea80000300800 */
[----:B------:R-:W2:Y:S04]  /*aad80*/  LDL.LU R29, [R1+0xf44] ;  /* 0x000f4400011d7983 */ /* 0x000ea80000300800 */
[----:B--2---:R0:W-:Y:S04]  /*aad90*/  STL.64 [R1+0x3940], R28 ;  /* 0x0039401c01007387 */ /* 0x0041e80000100a00 */
[----:B0-----:R-:W2:Y:S04]  /*aada0*/  LDL.LU R28, [R1+0xf74] ;  /* 0x000f7400011c7983 */ /* 0x001ea80000300800 */
[----:B------:R-:W2:Y:S04]  /*aadb0*/  LDL.LU R29, [R1+0xd58] ;  /* 0x000d5800011d7983 */ /* 0x000ea80000300800 */
[----:B------:R-:W2:Y:S01]  /*aadc0*/  LDL.LU R24, [R1+0xf48] ;  /* 0x000f480001187983 */ /* 0x000ea20000300800 */
[----:B------:R-:W-:-:S03]  /*aadd0*/  F2FP.SATFINITE.E4M3.F32.PACK_AB_MERGE_C R3, R20, R4, RZ ;  /* 0x000000041403723e */ /* 0x000fc600048070ff */
[----:B--2---:R0:W-:Y:S04]  /*aade0*/  STL [R1+0x3948], R24 ;  /* 0x0039481801007387 */ /* 0x0041e80000100800 */
[----:B------:R-:W-:Y:S04]  /*aadf0*/  STL [R1+0xf80], R3 ;  /* 0x000f800301007387 */ /* 0x000fe80000100800 */
[----:B------:R-:W2:Y:S04]  /*aae00*/  LDL.LU R22, [R1+0xf4c] ;  /* 0x000f4c0001167983 */ /* 0x000ea80000300800 */
[----:B------:R-:W2:Y:S01]  /*aae10*/  LDL.LU R23, [R1+0x2d0] ;  /* 0x0002d00001177983 */ /* 0x000ea20000300800 */
[----:B0-----:R-:W-:-:S02]  /*aae20*/  SHF.R.S32.HI R24, RZ, 0x1f, R29 ;  /* 0x0000001fff187819 */ /* 0x001fc4000001141d */
[----:B------:R-:W-:-:S05]  /*aae30*/  IADD3 R12, P3, PT, R29, R9, RZ ;  /* 0x000000091d0c7210 */ /* 0x000fca0007f7e0ff */
[----:B------:R-:W-:Y:S01]  /*aae40*/  IMAD.X R13, R24, 0x1, R10, P3 ;  /* 0x00000001180d7824 */ /* 0x000fe200018e060a */
[----:B--2---:R0:W-:Y:S04]  /*aae50*/  STL.64 [R1+0x3950], R22 ;  /* 0x0039501601007387 */ /* 0x0041e80000100a00 */
[----:B0-----:R-:W2:Y:S04]  /*aae60*/  LDL.LU R23, [R1+0xf70] ;  /* 0x000f700001177983 */ /* 0x001ea80000300800 */
[----:B------:R-:W4:Y:S04]  /*aae70*/  LDL.LU R17, [R1+0x2d4] ;  /* 0x0002d40001117983 */ /* 0x000f280000300800 */
[----:B------:R-:W4:Y:S04]  /*aae80*/  LDL.LU R18, [R1+0x2d8] ;  /* 0x0002d80001127983 */ /* 0x000f280000300800 */
[----:B------:R-:W4:Y:S04]  /*aae90*/  LDL.LU R20, [R1+0x2dc] ;  /* 0x0002dc0001147983 */ /* 0x000f280000300800 */
[----:B------:R-:W4:Y:S04]  /*aaea0*/  LDL.LU R3, [R1+0xeb0] ;  /* 0x000eb00001037983 */ /* 0x000f280000300800 */
[----:B------:R-:W4:Y:S04]  /*aaeb0*/  LDL.LU R4, [R1+0xeb4] ;  /* 0x000eb40001047983 */ /* 0x000f280000300800 */
[----:B------:R0:W-:Y:S04]  /*aaec0*/  STL.64 [R1+0xc50], R12 ;  /* 0x000c500c01007387 */ /* 0x0001e80000100a00 */
[----:B0-----:R-:W4:Y:S01]  /*aaed0*/  LDL.LU.64 R12, [R1+0x3958] ;  /* 0x00395800010c7983 */ /* 0x001f220000300a00 */
[----:B------:R-:W-:-:S02]  /*aaee0*/  IADD3 R22, P3, PT, R29, R11, RZ ;  /* 0x0000000b1d167210 */ /* 0x000fc40007f7e0ff */
[----:B------:R-:W-:Y:S02]  /*aaef0*/  F2FP.SATFINITE.E4M3.F32.PACK_AB_MERGE_C R19, R21, R19, RZ ;  /* 0x000000131513723e */ /* 0x000fe400048070ff */
[----:B---3--:R-:W-:Y:S02]  /*aaf00*/  F2FP.SATFINITE.E4M3.F32.PACK_AB_MERGE_C R21, R2, R26, RZ ;  /* 0x0000001a0215723e */ /* 0x008fe400048070ff */
[----:B------:R-:W-:Y:S02]  /*aaf10*/  F2FP.SATFINITE.E4M3.F32.PACK_AB_MERGE_C R2, R8, R7, RZ ;  /* 0x000000070802723e */ /* 0x000fe400048070ff */
[----:B--2---:R-:W-:-:S05]  /*aaf20*/  F2FP.SATFINITE.E4M3.F32.PACK_AB_MERGE_C R28, R28, R23, RZ ;  /* 0x000000171c1c723e */ /* 0x004fca00048070ff */
[----:B------:R-:W-:Y:S04]  /*aaf30*/  STL [R1+0x5bc], R28 ;  /* 0x0005bc1c01007387 */ /* 0x000fe80000100800 */
[----:B------:R0:W-:Y:S04]  /*aaf40*/  STL [R1+0x5b8], R19 ;  /* 0x0005b81301007387 */ /* 0x0001e80000100800 */
[----:B0-----:R-:W2:Y:S01]  /*aaf50*/  LDL.LU R19, [R1+0xeb8] ;  /* 0x000eb80001137983 */ /* 0x001ea20000300800 */
[----:B----4-:R-:W-:-:S05]  /*aaf60*/  IMAD.X R23, R24, 0x1, R12, P3 ;  /* 0x0000000118177824 */ /* 0x010fca00018e060c */
[----:B------:R0:W-:Y:S04]  /*aaf70*/  STL.64 [R1+0xc48], R22 ;  /* 0x000c481601007387 */ /* 0x0001e80000100a00 */
[----:B------:R1:W-:Y:S01]  /*aaf80*/  STL [R1+0x4b8], R21 ;  /* 0x0004b81501007387 */ /* 0x0003e20000100800 */
[----:B0-----:R-:W-:-:S03]  /*aaf90*/  IADD3 R22, P3, PT, R29, R13, RZ ;  /* 0x0000000d1d167210 */ /* 0x001fc60007f7e0ff */
[----:B-1----:R-:W2:Y:S02]  /*aafa0*/  LDL.LU R21, [R1+0xebc] ;  /* 0x000ebc0001157983 */ /* 0x002ea40000300800 */
[C---:B------:R-:W-:Y:S01]  /*aafb0*/  IMAD.X R23, R24.reuse, 0x1, R14, P3 ;  /* 0x0000000118177824 */ /* 0x040fe200018e060e */
[----:B------:R-:W-:Y:S01]  /*aafc0*/  IADD3 R28, P3, PT, R29, R15, RZ ;  /* 0x0000000f1d1c7210 */ /* 0x000fe20007f7e0ff */
[----:B------:R0:W-:Y:S04]  /*aafd0*/  STL [R1+0x5a0], R2 ;  /* 0x0005a00201007387 */ /* 0x0001e80000100800 */
[----:B------:R-:W3:Y:S01]  /*aafe0*/  LDL.LU R26, [R1+0xea0] ;  /* 0x000ea000011a7983 */ /* 0x000ee20000300800 */
[----:B------:R-:W-:-:S03]  /*aaff0*/  IMAD.X R29, R24, 0x1, R16, P3 ;  /* 0x00000001181d7824 */ /* 0x000fc600018e0610 */
[----:B0-----:R-:W3:Y:S04]  /*ab000*/  LDL.LU R2, [R1+0xea4] ;  /* 0x000ea40001027983 */ /* 0x001ee80000300800 */
[----:B------:R-:W4:Y:S04]  /*ab010*/  LDL.LU R7, [R1+0xea8] ;  /* 0x000ea80001077983 */ /* 0x000f280000300800 */
[----:B------:R-:W4:Y:S04]  /*ab020*/  LDL.LU R8, [R1+0xeac] ;  /* 0x000eac0001087983 */ /* 0x000f280000300800 */
[----:B------:R0:W-:Y:S04]  /*ab030*/  STL.64 [R1+0xc40], R22 ;  /* 0x000c401601007387 */ /* 0x0001e80000100a00 */
[----:B0-----:R-:W2:Y:S04]  /*ab040*/  LDL.LU.64 R22, [R1+0x3950] ;  /* 0x0039500001167983 */ /* 0x001ea80000300a00 */
[----:B------:R-:W2:Y:S04]  /*ab050*/  LDL.LU R24, [R1+0x3948] ;  /* 0x0039480001187983 */ /* 0x000ea80000300800 */
[----:B------:R0:W-:Y:S04]  /*ab060*/  STL.64 [R1+0xc38], R28 ;  /* 0x000c381c01007387 */ /* 0x0001e80000100a00 */
[----:B0-----:R-:W3:Y:S01]  /*ab070*/  LDL.LU.64 R28, [R1+0x3940] ;  /* 0x00394000011c7983 */ /* 0x001ee20000300a00 */
[----:B------:R-:W-:-:S02]  /*ab080*/  F2FP.SATFINITE.E4M3.F32.PACK_AB_MERGE_C R5, R25, R5, RZ ;  /* 0x000000051905723e */ /* 0x000fc400048070ff */
[----:B------:R-:W-:-:S03]  /*ab090*/  F2FP.SATFINITE.E4M3.F32.PACK_AB_MERGE_C R25, R27, R0, RZ ;  /* 0x000000001b19723e */ /* 0x000fc600048070ff */
[----:B------:R3:W-:Y:S01]  /*ab0a0*/  STL [R1+0x4a0], R5 ;  /* 0x0004a00501007387 */ /* 0x0007e20000100800 */
[----:B------:R-:W-:-:S03]  /*ab0b0*/  SHF.R.S32.HI R0, RZ, 0x1f, R6 ;  /* 0x0000001fff007819 */ /* 0x000fc60000011406 */
[----:B------:R-:W-:Y:S01]  /*ab0c0*/  STL [R1+0xf50], R25 ;  /* 0x000f501901007387 */ /* 0x000fe20000100800 */
[----:B------:R-:W-:Y:S02]  /*ab0d0*/  F2FP.SATFINITE.E4M3.F32.PACK_AB_MERGE_C R3, R4, R3, RZ ;  /* 0x000000030403723e */ /* 0x000fe400048070ff */
[----:B--2---:R-:W-:Y:S02]  /*ab0e0*/  F2FP.SATFINITE.E4M3.F32.PACK_AB_MERGE_C R24, R22, R24, RZ ;  /* 0x000000181618723e */ /* 0x004fe400048070ff */
[----:B---3--:R-:W-:Y:S02]  /*ab0f0*/  F2FP.SATFINITE.E4M3.F32.PACK_AB_MERGE_C R5, R29, R28, RZ ;  /* 0x0000001c1d05723e */ /* 0x008fe400048070ff */
[----:B------:R-:W-:-:S03]  /*ab100*/  IADD3 R28, P3, PT, R6, R9, RZ ;  /* 0x00000009061c7210 */ /* 0x000fc60007f7e0ff */
[----:B------:R0:W-:Y:S02]  /*ab110*/  STL [R1+0x2f8], R5 ;  /* 0x0002f80501007387 */ /* 0x0001e40000100800 */
[----:B------:R-:W-:Y:S01]  /*ab120*/  IMAD.X R29, R0, 0x1, R10, P3 ;  /* 0x00000001001d7824 */ /* 0x000fe200018e060a */
[----:B------:R-:W-:-:S04]  /*ab130*/  IADD3 R22, P3, PT, R6, R11, RZ ;  /* 0x0000000b06167210 */ /* 0x000fc80007f7e0ff */
[----:B------:R-:W-:Y:S01]  /*ab140*/  STL.64 [R1+0xc30], R28 ;  /* 0x000c301c01007387 */ /* 0x000fe20000100a00 */
[----:B0-----:R-:W-:-:S03]  /*ab150*/  F2FP.SATFINITE.E4M3.F32.PACK_AB_MERGE_C R5, R17, R23, RZ ;  /* 0x000000171105723e */ /* 0x001fc600048070ff */
[----:B------:R-:W-:Y:S01]  /*ab160*/  STL [R1+0x2f4], R24 ;  /* 0x0002f41801007387 */ /* 0x000fe20000100800 */
[----:B------:R-:W-:Y:S01]  /*ab170*/  IMAD.X R23, R0, 0x1, R12, P3 ;  /* 0x0000000100177824 */ /* 0x000fe200018e060c */
[----:B------:R-:W-:Y:S02]  /*ab180*/  IADD3 R4, P3, PT, R6, R13, RZ ;  /* 0x0000000d06047210 */ /* 0x000fe40007f7e0ff */
[----:B------:R0:W-:Y:S02]  /*ab190*/  STL [R1+0xf40], R5 ;  /* 0x000f400501007387 */ /* 0x0001e40000100800 */
[----:B0-----:R-:W-:Y:S02]  /*ab1a0*/  F2FP.SATFINITE.E4M3.F32.PACK_AB_MERGE_C R5, R20, R18, RZ ;  /* 0x000000121405723e */ /* 0x001fe400048070ff */
[----:B------:R-:W2:Y:S04]  /*ab1b0*/  LDL.LU R20, [R1+0x1024] ;  /* 0x0010240001147983 */ /* 0x000ea80000300800 */
[----:B------:R-:W-:Y:S04]  /*ab1c0*/  STL.64 [R1+0xc28], R22 ;  /* 0x000c281601007387 */ /* 0x000fe80000100a00 */
[----:B------:R0:W-:Y:S04]  /*ab1d0*/  STL [R1+0xf44], R5 ;  /* 0x000f440501007387 */ /* 0x0001e80000100800 */
[----:B------:R1:W-:Y:S01]  /*ab1e0*/  STL [R1+0x36dc], R3 ;  /* 0x0036dc0301007387 */ /* 0x0003e20000100800 */
[----:B0-----:R-:W-:-:S03]  /*ab1f0*/  IMAD.X R5, R0, 0x1, R14, P3 ;  /* 0x0000000100057824 */ /* 0x001fc600018e060e */
[----:B------:R-:W-:Y:S04]  /*ab200*/  STL.64 [R1+0x3938], R12 ;  /* 0x0039380c01007387 */ /* 0x000fe80000100a00 */
[----:B------:R0:W-:Y:S01]  /*ab210*/  STL.64 [R1+0xc20], R4 ;  /* 0x000c200401007387 */ /* 0x0001e20000100a00 */
[----:B-1----:R-:W-:-:S03]  /*ab220*/  F2FP.SATFINITE.E4M3.F32.PACK_AB_MERGE_C R3, R21, R19, RZ ;  /* 0x000000131503723e */ /* 0x002fc600048070ff */
[----:B------:R-:W3:Y:S01]  /*ab230*/  LDL.LU R22, [R1+0xe98] ;  /* 0x000e980001167983 */ /* 0x000ee20000300800 */
[----:B------:R-:W-:-:S03]  /*ab240*/  F2FP.SATFINITE.E4M3.F32.PACK_AB_MERGE_C R2, R2, R26, RZ ;  /* 0x0000001a0202723e */ /* 0x000fc600048070ff */
[----:B------:R-:W3:Y:S01]  /*ab250*/  LDL.LU R23, [R1+0xe9c] ;  /* 0x000e9c0001177983 */ /* 0x000ee20000300800 */
[----:B0-----:R-:W-:-:S03]  /*ab260*/  IADD3 R4, P3, PT, R6, R15, RZ ;  /* 0x0000000f06047210 */ /* 0x001fc60007f7e0ff */
[----:B------:R-:W2:Y:S02]  /*ab270*/  LDL.LU R17, [R1+0xe80] ;  /* 0x000e800001117983 */ /* 0x000ea40000300800 */
[----:B------:R-:W-:Y:S01]  /*ab280*/  IMAD.X R5, R0, 0x1, R16, P3 ;  /* 0x0000000100057824 */ /* 0x000fe200018e0610 */
[----:B----4-:R-:W-:-:S04]  /*ab290*/  F2FP.SATFINITE.E4M3.F32.PACK_AB_MERGE_C R0, R8, R7, RZ ;  /* 0x000000070800723e */ /* 0x010fc800048070ff */
[----:B------:R0:W-:Y:S04]  /*ab2a0*/  STL.64 [R1+0xc18], R4 ;  /* 0x000c180401007387 */ /* 0x0001e80000100a00 */
[----:B------:R-:W4:Y:S04]  /*ab2b0*/  LDL.LU R18, [R1+0xe84] ;  /* 0x000e840001127983 */ /* 0x000f280000300800 */
[----:B0-----:R-:W2:Y:S04]  /*ab2c0*/  LDL.LU R4, [R1+0xe88] ;  /* 0x000e880001047983 */ /* 0x001ea80000300800 */
[----:B------:R-:W2:Y:S04]  /*ab2d0*/  LDL.LU R6, [R1+0xe8c] ;  /* 0x000e8c0001067983 */ /* 0x000ea80000300800 */
[----:B------:R0:W-:Y:S04]  /*ab2e0*/  STL [R1+0x768], R3 ;  /* 0x0007680301007387 */ /* 0x0001e80000100800 */
[----:B0-----:R-:W2:Y:S04]  /*ab2f0*/  LDL.LU R3, [R1+0xe70] ;  /* 0x000e700001037983 */ /* 0x001ea80000300800 */
[----:B------:R-:W-:Y:S04]  /*ab300*/  STL [R1+0x688], R2 ;  /* 0x0006880201007387 */ /* 0x000fe80000100800 */
[----:B------:R-:W2:Y:S04]  /*ab310*/  LDL.LU R5, [R1+0xe74] ;  /* 0x000e740001057983 */ /* 0x000ea80000300800 */
[----:B------:R0:W-:Y:S04]  /*ab320*/  STL [R1+0x684], R0 ;  /* 0x0006840001007387 */ /* 0x0001e80000100800 */
[----:B------:R-:W2:Y:S04]  /*ab330*/  LDL.LU R25, [R1+0xe78] ;  /* 0x000e780001197983 */ /* 0x000ea80000300800 */
[----:B0-----:R-:W2:Y:S04]  /*ab340*/  LDL.LU R0, [R1+0xe7c] ;  /* 0x000e7c0001007983 */ /* 0x001ea80000300800 */
[----:B------:R-:W2:Y:S04]  /*ab350*/  LDL.LU R27, [R1+0xe60] ;  /* 0x000e6000011b7983 */ /* 0x000ea80000300800 */
[----:B------:R-:W2:Y:S04]  /*ab360*/  LDL.LU R28, [R1+0xe64] ;  /* 0x000e6400011c7983 */ /* 0x000ea80000300800 */
[----:B------:R-:W2:Y:S04]  /*ab370*/  LDL.LU R29, [R1+0xe68] ;  /* 0x000e6800011d7983 */ /* 0x000ea80000300800 */
[----:B--2---:R0:W-:Y:S04]  /*ab380*/  STL [R1+0x3920], R29 ;  /* 0x0039201d01007387 */ /* 0x0041e80000100800 */
[----:B0-----:R-:W2:Y:S04]  /*ab390*/  LDL.LU R29, [R1+0x1020] ;  /* 0x00102000011d7983 */ /* 0x001ea80000300800 */
[----:B------:R0:W-:Y:S04]  /*ab3a0*/  STL [R1+0x3924], R28 ;  /* 0x0039241c01007387 */ /* 0x0001e80000100800 */
[----:B0-----:R-:W2:Y:S04]  /*ab3b0*/  LDL.LU R28, [R1+0xe94] ;  /* 0x000e9400011c7983 */ /* 0x001ea80000300800 */
[----:B------:R-:W2:Y:S04]  /*ab3c0*/  LDL.LU R24, [R1+0xe6c] ;  /* 0x000e6c0001187983 */ /* 0x000ea80000300800 */
[----:B--2---:R0:W-:Y:S04]  /*ab3d0*/  STL [R1+0x3928], R24 ;  /* 0x0039281801007387 */ /* 0x0041e80000100800 */
[----:B------:R-:W2:Y:S04]  /*ab3e0*/  LDL.LU R19, [R1+0xe50] ;  /* 0x000e500001137983 */ /* 0x000ea80000300800 */
[----:B------:R-:W2:Y:S01]  /*ab3f0*/  LDL.LU R21, [R1+0xe54] ;  /* 0x000e540001157983 */ /* 0x000ea20000300800 */
[----:B------:R-:W-:-:S02]  /*ab400*/  IADD3 R12, P3, PT, R29, R9, RZ ;  /* 0x000000091d0c7210 */ /* 0x000fc40007f7e0ff */
[----:B0-----:R-:W-:-:S05]  /*ab410*/  SHF.R.S32.HI R24, RZ, 0x1f, R29 ;  /* 0x0000001fff187819 */ /* 0x001fca000001141d */
[----:B------:R-:W-:Y:S01]  /*ab420*/  IMAD.X R13, R24, 0x1, R10, P3 ;  /* 0x00000001180d7824 */ /* 0x000fe200018e060a */
        /* <DEDUP_REMOVED lines=8> */
[----:B------:R-:W-:-:S02]  /*ab4b0*/  IADD3 R20, P3, PT, R29, R11, RZ ;  /* 0x0000000b1d147210 */ /* 0x000fc40007f7e0ff */
[----:B---3--:R-:W-:Y:S02]  /*ab4c0*/  F2FP.SATFINITE.E4M3.F32.PACK_AB_MERGE_C R22, R23, R22, RZ ;  /* 0x000000161716723e */ /* 0x008fe400048070ff */
[----:B----4-:R-:W-:Y:S02]  /*ab4d0*/  F2FP.SATFINITE.E4M3.F32.PACK_AB_MERGE_C R17, R18, R17, RZ ;  /* 0x000000111211723e */ /* 0x010fe400048070ff */
[----:B------:R-:W-:Y:S02]  /*ab4e0*/  F2FP.SATFINITE.E4M3.F32.PACK_AB_MERGE_C R4, R6, R4, RZ ;  /* 0x000000040604723e */ /* 0x000fe400048070ff */
[----:B--2---:R-:W-:-:S05]  /*ab4f0*/  F2FP.SATFINITE.E4M3.F32.PACK_AB_MERGE_C R28, R28, R21, RZ ;  /* 0x000000151c1c723e */ /* 0x004fca00048070ff */
[----:B------:R-:W-:Y:S04]  /*ab500*/  STL [R1+0x668], R28 ;  /* 0x0006681c01007387 */ /* 0x000fe80000100800 */
[----:B------:R0:W-:Y:S04]  /*ab510*/  STL [R1+0x66c], R22 ;  /* 0x00066c1601007387 */ /* 0x0001e80000100800 */
[----:B0-----:R-:W2:Y:S01]  /*ab520*/  LDL.LU R22, [R1+0xdc8] ;  /* 0x000dc80001167983 */ /* 0x001ea20000300800 */
[----:B------:R-:W-:-:S05]  /*ab530*/  IMAD.X R21, R24, 0x1, R12, P3 ;  /* 0x0000000118157824 */ /* 0x000fca00018e060c */
[----:B------:R0:W-:Y:S04]  /*ab540*/  STL.64 [R1+0xc08], R20 ;  /* 0x000c081401007387 */ /* 0x0001e80000100a00 */
[----:B------:R1:W-:Y:S04]  /*ab550*/  STL [R1+0x598], R17 ;  /* 0x0005981101007387 */ /* 0x0003e80000100800 */
[----:B------:R-:W2:Y:S01]  /*ab560*/  LDL.LU R6, [R1+0xdcc] ;  /* 0x000dcc0001067983 */ /* 0x000ea20000300800 */
[----:B0-----:R-:W-:-:S03]  /*ab570*/  IADD3 R20, P3, PT, R29, R13, RZ ;  /* 0x0000000d1d147210 */ /* 0x001fc60007f7e0ff */
[----:B------:R0:W-:Y:S02]  /*ab580*/  STL [R1+0x59c], R4 ;  /* 0x00059c0401007387 */ /* 0x0001e40000100800 */
[C---:B------:R-:W-:Y:S01]  /*ab590*/  IMAD.X R21, R24.reuse, 0x1, R14, P3 ;  /* 0x0000000118157824 */ /* 0x040fe200018e060e */
[----:B------:R-:W-:Y:S01]  /*ab5a0*/  IADD3 R28, P3, PT, R29, R15, RZ ;  /* 0x0000000f1d1c7210 */ /* 0x000fe20007f7e0ff */
[----:B------:R-:W3:Y:S04]  /*ab5b0*/  LDL.LU R23, [R1+0xdb0] ;  /* 0x000db00001177983 */ /* 0x000ee80000300800 */
[----:B-1----:R-:W3:Y:S01]  /*ab5c0*/  LDL.LU R17, [R1+0xdb4] ;  /* 0x000db40001117983 */ /* 0x002ee20000300800 */
[----:B------:R-:W-:-:S03]  /*ab5d0*/  IMAD.X R29, R24, 0x1, R16, P3 ;  /* 0x00000001181d7824 */ /* 0x000fc600018e0610 */
[----:B------:R-:W4:Y:S04]  /*ab5e0*/  LDL.LU R18, [R1+0xdb8] ;  /* 0x000db80001127983 */ /* 0x000f280000300800 */
[----:B0-----:R-:W4:Y:S04]  /*ab5f0*/  LDL.LU R4, [R1+0xdbc] ;  /* 0x000dbc0001047983 */ /* 0x001f280000300800 */
[----:B------:R0:W-:Y:S04]  /*ab600*/  STL.64 [R1+0xc00], R20 ;  /* 0x000c001401007387 */ /* 0x0001e80000100a00 */
[----:B0-----:R-:W2:Y:S04]  /*ab610*/  LDL.LU.64 R20, [R1+0x3930] ;  /* 0x0039300001147983 */ /* 0x001ea80000300a00 */
[----:B------:R-:W3:Y:S04]  /*ab620*/  LDL.LU R24, [R1+0x3928] ;  /* 0x0039280001187983 */ /* 0x000ee80000300800 */
[----:B------:R0:W-:Y:S04]  /*ab630*/  STL.64 [R1+0xbf8], R28 ;  /* 0x000bf81c01007387 */ /* 0x0001e80000100a00 */
[----:B0-----:R-:W3:Y:S01]  /*ab640*/  LDL.LU R28, [R1+0x3924] ;  /* 0x00392400011c7983 */ /* 0x001ee20000300800 */
[----:B------:R-:W-:-:S02]  /*ab650*/  F2FP.SATFINITE.E4M3.F32.PACK_AB_MERGE_C R29, R5, R3, RZ ;  /* 0x00000003051d723e */ /* 0x000fc400048070ff */
[----:B------:R-:W-:-:S03]  /*ab660*/  F2FP.SATFINITE.E4M3.F32.PACK_AB_MERGE_C R5, R0, R25, RZ ;  /* 0x000000190005723e */ /* 0x000fc600048070ff */
[----:B------:R0:W-:Y:S04]  /*ab670*/  STL [R1+0x30c], R29 ;  /* 0x00030c1d01007387 */ /* 0x0001e80000100800 */
[----:B------:R-:W-:Y:S01]  /*ab680*/  STL [R1+0x308], R5 ;  /* 0x0003080501007387 */ /* 0x000fe20000100800 */
[----:B--2---:R-:W-:Y:S02]  /*ab690*/  SHF.R.S32.HI R0, RZ, 0x1f, R20 ;  /* 0x0000001fff007819 */ /* 0x004fe40000011414 */
[----:B---3--:R-:W-:Y:S02]  /*ab6a0*/  F2FP.SATFINITE.E4M3.F32.PACK_AB_MERGE_C R3, R28, R27, RZ ;  /* 0x0000001b1c03723e */ /* 0x008fe400048070ff */
[----:B------:R-:W-:-:S05]  /*ab6b0*/  IADD3 R28, P3, PT, R20, R9, RZ ;  /* 0x00000009141c7210 */ /* 0x000fca0007f7e0ff */
[----:B0-----:R-:W-:Y:S01]  /*ab6c0*/  IMAD.X R29, R0, 0x1, R10, P3 ;  /* 0x00000001001d7824 */ /* 0x001fe200018e060a */
[----:B------:R-:W-:Y:S04]  /*ab6d0*/  STL [R1+0x2d8], R3 ;  /* 0x0002d80301007387 */ /* 0x000fe80000100800 */
[----:B------:R0:W-:Y:S04]  /*ab6e0*/  STL.64 [R1+0xbf0], R28 ;  /* 0x000bf01c01007387 */ /* 0x0001e80000100a00 */
[----:B0-----:R-:W2:Y:S01]  /*ab6f0*/  LDL.LU R29, [R1+0x3920] ;  /* 0x00392000011d7983 */ /* 0x001ea20000300800 */
[----:B------:R-:W-:-:S02]  /*ab700*/  F2FP.SATFINITE.E4M3.F32.PACK_AB_MERGE_C R3, R21, R19, RZ ;  /* 0x000000131503723e */ /* 0x000fc400048070ff */
[----:B------:R-:W-:Y:S02]  /*ab710*/  F2FP.SATFINITE.E4M3.F32.PACK_AB_MERGE_C R2, R2, R26, RZ ;  /* 0x0000001a0202723e */ /* 0x000fe400048070ff */
[----:B------:R-:W-:Y:S02]  /*ab720*/  F2FP.SATFINITE.E4M3.F32.PACK_AB_MERGE_C R6, R6, R22, RZ ;  /* 0x000000160606723e */ /* 0x000fe400048070ff */
[----:B--2---:R-:W-:Y:S02]  /*ab730*/  F2FP.SATFINITE.E4M3.F32.PACK_AB_MERGE_C R5, R24, R29, RZ ;  /* 0x0000001d1805723e */ /* 0x004fe400048070ff */
[----:B------:R-:W-:-:S03]  /*ab740*/  IADD3 R24, P3, PT, R20, R11, RZ ;  /* 0x0000000b14187210 */ /* 0x000fc60007f7e0ff */
[----:B------:R0:W-:Y:S02]  /*ab750*/  STL [R1+0x2dc], R5 ;  /* 0x0002dc0501007387 */ /* 0x0001e40000100800 */
[----:B------:R-:W-:Y:S02]  /*ab760*/  IMAD.X R25, R0, 0x1, R12, P3 ;  /* 0x0000000100197824 */ /* 0x000fe400018e060c */
[----:B------:R-:W-:Y:S01]  /*ab770*/  STL [R1+0x20c], R3 ;  /* 0x00020c0301007387 */ /* 0x000fe20000100800 */
[----:B0-----:R-:W-:-:S03]  /*ab780*/  F2FP.SATFINITE.E4M3.F32.PACK_AB_MERGE_C R5, R8, R7, RZ ;  /* 0x000000070805723e */ /* 0x001fc600048070ff */
[----:B------:R-:W2:Y:S04]  /*ab790*/  LDL.LU R7, [R1+0x102c] ;  /* 0x00102c0001077983 */ /* 0x000ea80000300800 */
[----:B------:R-:W-:Y:S04]  /*ab7a0*/  STL.64 [R1+0xb78], R24 ;  /* 0x000b781801007387 */ /* 0x000fe80000100a00 */
[----:B------:R0:W-:Y:S02]  /*ab7b0*/  STL [R1+0x204], R2 ;  /* 0x0002040201007387 */ /* 0x0001e40000100800 */
[----:B0-----:R-:W-:-:S02]  /*ab7c0*/  IADD3 R2, P3, PT, R20, R13, RZ ;  /* 0x0000000d14027210 */ /* 0x001fc40007f7e0ff */
[----:B------:R-:W-:Y:S03]  /*ab7d0*/  STL [R1+0x760], R5 ;  /* 0x0007600501007387 */ /* 0x000fe60000100800 */
[----:B------:R-:W-:Y:S01]  /*ab7e0*/  IMAD.X R3, R0, 0x1, R14, P3 ;  /* 0x0000000100037824 */ /* 0x000fe200018e060e */
[----:B------:R-:W-:Y:S04]  /*ab7f0*/  STL.64 [R1+0x3918], R12 ;  /* 0x0039180c01007387 */ /* 0x000fe80000100a00 */
[----:B------:R0:W-:Y:S04]  /*ab800*/  STL.64 [R1+0xb70], R2 ;  /* 0x000b700201007387 */ /* 0x0001e80000100a00 */
[----:B------:R-:W3:Y:S04]  /*ab810*/  LDL.LU R19, [R1+0xda8] ;  /* 0x000da80001137983 */ /* 0x000ee80000300800 */
[----:B------:R-:W3:Y:S01]  /*ab820*/  LDL.LU R21, [R1+0xdac] ;  /* 0x000dac0001157983 */ /* 0x000ee20000300800 */
[----:B0-----:R-:W-:-:S03]  /*ab830*/  IADD3 R2, P3, PT, R20, R15, RZ ;  /* 0x0000000f14027210 */ /* 0x001fc60007f7e0ff */
[----:B------:R-:W2:Y:S02]  /*ab840*/  LDL.LU R26, [R1+0xd90] ;  /* 0x000d9000011a7983 */ /* 0x000ea40000300800 */
[----:B------:R-:W-:-:S05]  /*ab850*/  IMAD.X R3, R0, 0x1, R16, P3 ;  /* 0x0000000100037824 */ /* 0x000fca00018e0610 */
[----:B------:R0:W-:Y:S04]  /*ab860*/  STL.64 [R1+0xb68], R2 ;  /* 0x000b680201007387 */ /* 0x0001e80000100a00 */
[----:B0-----:R-:W2:Y:S04]  /*ab870*/  LDL.LU R2, [R1+0xd94] ;  /* 0x000d940001027983 */ /* 0x001ea80000300800 */
[----:B------:R-:W2:Y:S04]  /*ab880*/  LDL.LU R8, [R1+0xd98] ;  /* 0x000d980001087983 */ /* 0x000ea80000300800 */
[----:B------:R-:W2:Y:S04]  /*ab890*/  LDL.LU R20, [R1+0xd9c] ;  /* 0x000d9c0001147983 */ /* 0x000ea80000300800 */
[----:B------:R0:W-:Y:S04]  /*ab8a0*/  STL [R1+0x3594], R6 ;  /* 0x0035940601007387 */ /* 0x0001e80000100800 */
[----:B0-----:R-:W2:Y:S01]  /*ab8b0*/  LDL.LU R6, [R1+0xd80] ;  /* 0x000d800001067983 */ /* 0x001ea20000300800 */
[----:B------:R-:W-:-:S02]  /*ab8c0*/  F2FP.SATFINITE.E4M3.F32.PACK_AB_MERGE_C R3, R17, R23, RZ ;  /* 0x000000171103723e */ /* 0x000fc400048070ff */
[----:B----4-:R-:W-:-:S03]  /*ab8d0*/  F2FP.SATFINITE.E4M3.F32.PACK_AB_MERGE_C R0, R4, R18, RZ ;  /* 0x000000120400723e */ /* 0x010fc600048070ff */
[----:B------:R-:W-:Y:S04]  /*ab8e0*/  STL [R1+0x67c], R3 ;  /* 0x00067c0301007387 */ /* 0x000fe80000100800 */
[----:B--2---:R0:W-:Y:S04]  /*ab8f0*/  STL.64 [R1+0x3910], R6 ;  /* 0x0039100601007387 */ /* 0x0041e80000100a00 */
[----:B------:R1:W-:Y:S04]  /*ab900*/  STL [R1+0x680], R0 ;  /* 0x0006800001007387 */ /* 0x0003e80000100800 */
[----:B0-----:R-:W2:Y:S04]  /*ab910*/  LDL.LU R6, [R1+0xda0] ;  /* 0x000da00001067983 */ /* 0x001ea80000300800 */
[----:B------:R-:W2:Y:S04]  /*ab920*/  LDL.LU R7, [R1+0xda4] ;  /* 0x000da40001077983 */ /* 0x000ea80000300800 */
        /* <DEDUP_REMOVED lines=8> */
[----:B0-----:R-:W2:Y:S04]  /*ab9b0*/  LDL.LU R29, [R1+0x1028] ;  /* 0x00102800011d7983 */ /* 0x001ea80000300800 */
[----:B------:R-:W3:Y:S01]  /*ab9c0*/  LDL.LU R24, [R1+0xd60] ;  /* 0x000d600001187983 */ /* 0x000ee20000300800 */
[----:B--2---:R-:W-:-:S03]  /*ab9d0*/  IADD3 R12, P3, PT, R29, R9, RZ ;  /* 0x000000091d0c7210 */ /* 0x004fc60007f7e0ff */
[----:B---3--:R0:W-:Y:S04]  /*ab9e0*/  STL [R1+0x3908], R24 ;  /* 0x0039081801007387 */ /* 0x0081e80000100800 */
[----:B------:R-:W2:Y:S04]  /*ab9f0*/  LDL.LU R22, [R1+0xd64] ;  /* 0x000d640001167983 */ /* 0x000ea80000300800 */
[----:B------:R-:W3:Y:S01]  /*aba00*/  LDL.LU R23, [R1+0xd68] ;  /* 0x000d680001177983 */ /* 0x000ee20000300800 */
[----:B0-----:R-:W-:-:S03]  /*aba10*/  SHF.R.S32.HI R24, RZ, 0x1f, R29 ;  /* 0x0000001fff187819 */ /* 0x001fc6000001141d */
[----:B------:R-:W3:Y:S02]  /*aba20*/  LDL.LU R17, [R1+0xd6c] ;  /* 0x000d6c0001117983 */ /* 0x000ee40000300800 */
[----:B------:R-:W-:Y:S02]  /*aba30*/  IMAD.X R13, R24, 0x1, R10, P3 ;  /* 0x00000001180d7824 */ /* 0x000fe400018e060a */
[----:B------:R-:W2:Y:S04]  /*aba40*/  LDL.LU R18, [R1+0xcd0] ;  /* 0x000cd00001127983 */ /* 0x000ea80000300800 */
[----:B------:R-:W2:Y:S04]  /*aba50*/  LDL.LU R4, [R1+0xcd4] ;  /* 0x000cd40001047983 */ /* 0x000ea80000300800 */
[----:B------:R0:W-:Y:S04]  /*aba60*/  STL.64 [R1+0xb60], R12 ;  /* 0x000b600c01007387 */ /* 0x0001e80000100a00 */
[----:B0-----:R-:W2:Y:S01]  /*aba70*/  LDL.LU.64 R12, [R1+0x3918] ;  /* 0x00391800010c7983 */ /* 0x001ea20000300a00 */
[----:B------:R-:W-:-:S02]  /*aba80*/  F2FP.SATFINITE.E4M3.F32.PACK_AB_MERGE_C R28, R7, R6, RZ ;  /* 0x00000006071c723e */ /* 0x000fc400048070ff */
[----:B------:R-:W-:Y:S02]  /*aba90*/  IADD3 R6, P3, PT, R29, R11, RZ ;  /* 0x0000000b1d067210 */ /* 0x000fe40007f7e0ff */
[----:B------:R-:W-:Y:S01]  /*abaa0*/  F2FP.SATFINITE.E4M3.F32.PACK_AB_MERGE_C R19, R21, R19, RZ ;  /* 0x000000131513723e */ /* 0x000fe200048070ff */
[----:B------:R-:W-:Y:S04]  /*abab0*/  STL [R1+0x664], R28 ;  /* 0x0006641c01007387 */ /* 0x000fe80000100800 */
[----:B------:R0:W-:Y:S01]  /*abac0*/  STL [R1+0x660], R19 ;  /* 0x0006601301007387 */ /* 0x0001e20000100800 */
[----:B--2---:R-:W-:-:S05]  /*abad0*/  IMAD.X R7, R24, 0x1, R12, P3 ;  /* 0x0000000118077824 */ /* 0x004fca00018e060c */
[----:B------:R1:W-:Y:S04]  /*abae0*/  STL.64 [R1+0xb58], R6 ;  /* 0x000b580601007387 */ /* 0x0003e80000100a00 */
[----:B0-----:R-:W2:Y:S01]  /*abaf0*/  LDL.LU R19, [R1+0xcd8] ;  /* 0x000cd80001137983 */ /* 0x001ea20000300800 */
[----:B-1----:R-:W-:Y:S02]  /*abb00*/  F2FP.SATFINITE.E4M3.F32.PACK_AB_MERGE_C R6, R2, R26, RZ ;  /* 0x0000001a0206723e */ /* 0x002fe400048070ff */
[----:B------:R-:W-:-:S03]  /*abb10*/  F2FP.SATFINITE.E4M3.F32.PACK_AB_MERGE_C R2, R20, R8, RZ ;  /* 0x000000081402723e */ /* 0x000fc600048070ff */
[----:B------:R0:W-:Y:S04]  /*abb20*/  STL [R1+0x4b0], R6 ;  /* 0x0004b00601007387 */ /* 0x0001e80000100800 */
[----:B------:R-:W2:Y:S01]  /*abb30*/  LDL.LU R21, [R1+0xcdc] ;  /* 0x000cdc0001157983 */ /* 0x000ea20000300800 */
[----:B0-----:R-:W-:-:S03]  /*abb40*/  IADD3 R6, P3, PT, R29, R13, RZ ;  /* 0x0000000d1d067210 */ /* 0x001fc60007f7e0ff */
[----:B------:R0:W-:Y:S02]  /*abb50*/  STL [R1+0xd58], R2 ;  /* 0x000d580201007387 */ /* 0x0001e40000100800 */
[----:B------:R-:W-:Y:S02]  /*abb60*/  IMAD.X R7, R24, 0x1, R14, P3 ;  /* 0x0000000118077824 */ /* 0x000fe400018e060e */
[----:B------:R-:W2:Y:S04]  /*abb70*/  LDL.LU R26, [R1+0xcc0] ;  /* 0x000cc000011a7983 */ /* 0x000ea80000300800 */
[----:B0-----:R-:W2:Y:S04]  /*abb80*/  LDL.LU R2, [R1+0xcc4] ;  /* 0x000cc40001027983 */ /* 0x001ea80000300800 */
[----:B------:R-:W2:Y:S04]  /*abb90*/  LDL.LU R8, [R1+0xcc8] ;  /* 0x000cc80001087983 */ /* 0x000ea80000300800 */
[----:B------:R-:W2:Y:S04]  /*abba0*/  LDL.LU R20, [R1+0xccc] ;  /* 0x000ccc0001147983 */ /* 0x000ea80000300800 */
[----:B------:R0:W-:Y:S04]  /*abbb0*/  STL.64 [R1+0xb50], R6 ;  /* 0x000b500601007387 */ /* 0x0001e80000100a00 */
[----:B0-----:R-:W4:Y:S01]  /*abbc0*/  LDL.LU.64 R6, [R1+0x3910] ;  /* 0x0039100001067983 */ /* 0x001f220000300a00 */
[----:B------:R-:W-:-:S05]  /*abbd0*/  IADD3 R28, P3, PT, R29, R15, RZ ;  /* 0x0000000f1d1c7210 */ /* 0x000fca0007f7e0ff */
[----:B------:R-:W-:Y:S02]  /*abbe0*/  IMAD.X R29, R24, 0x1, R16, P3 ;  /* 0x00000001181d7824 */ /* 0x000fe400018e0610 */
[----:B------:R-:W2:Y:S04]  /*abbf0*/  LDL.LU R24, [R1+0x3908] ;  /* 0x0039080001187983 */ /* 0x000ea80000300800 */
[----:B------:R0:W-:Y:S01]  /*abc00*/  STL.64 [R1+0xb48], R28 ;  /* 0x000b481c01007387 */ /* 0x0001e20000100a00 */
[----:B------:R-:W-:Y:S02]  /*abc10*/  F2FP.SATFINITE.E4M3.F32.PACK_AB_MERGE_C R5, R25, R5, RZ ;  /* 0x000000051905723e */ /* 0x000fe400048070ff */
[----:B----4-:R-:W-:Y:S02]  /*abc20*/  F2FP.SATFINITE.E4M3.F32.PACK_AB_MERGE_C R6, R3, R6, RZ ;  /* 0x000000060306723e */ /* 0x010fe400048070ff */
[----:B------:R-:W-:-:S02]  /*abc30*/  F2FP.SATFINITE.E4M3.F32.PACK_AB_MERGE_C R3, R27, R0, RZ ;  /* 0x000000001b03723e */ /* 0x000fc400048070ff */
[----:B------:R-:W-:Y:S02]  /*abc40*/  SHF.R.S32.HI R0, RZ, 0x1f, R7 ;  /* 0x0000001fff007819 */ /* 0x000fe40000011407 */
[----:B0-----:R-:W-:Y:S01]  /*abc50*/  IADD3 R28, P3, PT, R7, R9, RZ ;  /* 0x00000009071c7210 */ /* 0x001fe20007f7e0ff */
[----:B------:R-:W-:Y:S04]  /*abc60*/  STL [R1+0x2e4], R6 ;  /* 0x0002e40601007387 */ /* 0x000fe80000100800 */
[----:B------:R-:W-:Y:S01]  /*abc70*/  IMAD.X R29, R0, 0x1, R10, P3 ;  /* 0x00000001001d7824 */ /* 0x000fe200018e060a */
[----:B------:R-:W-:Y:S04]  /*abc80*/  STL [R1+0x2e8], R5 ;  /* 0x0002e80501007387 */ /* 0x000fe80000100800 */
[----:B------:R-:W-:Y:S04]  /*abc90*/  STL [R1+0x21c], R3 ;  /* 0x00021c0301007387 */ /* 0x000fe80000100800 */
[----:B------:R0:W-:Y:S04]  /*abca0*/  STL.64 [R1+0xb40], R28 ;  /* 0x000b401c01007387 */ /* 0x0001e80000100a00 */
[----:B0-----:R-:W4:Y:S01]  /*abcb0*/  LDL.LU.64 R28, [R1+0x3900] ;  /* 0x00390000011c7983 */ /* 0x001f220000300a00 */
[----:B--2---:R-:W-:-:S02]  /*abcc0*/  F2FP.SATFINITE.E4M3.F32.PACK_AB_MERGE_C R3, R22, R24, RZ ;  /* 0x000000181603723e */ /* 0x004fc400048070ff */
[----:B------:R-:W-:Y:S02]  /*abcd0*/  IADD3 R24, P3, PT, R7, R11, RZ ;  /* 0x0000000b07187210 */ /* 0x000fe40007f7e0ff */
[----:B------:R-:W-:-:S03]  /*abce0*/  F2FP.SATFINITE.E4M3.F32.PACK_AB_MERGE_C R27, R4, R18, RZ ;  /* 0x00000012041b723e */ /* 0x000fc600048070ff */
[----:B------:R-:W-:Y:S01]  /*abcf0*/  IMAD.X R25, R0, 0x1, R12, P3 ;  /* 0x0000000100197824 */ /* 0x000fe200018e060c */
[----:B------:R-:W-:Y:S02]  /*abd00*/  IADD3 R4, P3, PT, R7, R13, RZ ;  /* 0x0000000d07047210 */ /* 0x000fe40007f7e0ff */
[----:B------:R-:W-:Y:S02]  /*abd10*/  F2FP.SATFINITE.E4M3.F32.PACK_AB_MERGE_C R2, R2, R26, RZ ;  /* 0x0000001a0202723e */ /* 0x000fe400048070ff */
[----:B----4-:R-:W-:-:S05]  /*abd20*/  F2FP.SATFINITE.E4M3.F32.PACK_AB_MERGE_C R5, R29, R28, RZ ;  /* 0x0000001c1d05723e */ /* 0x010fca00048070ff */
[----:B------:R0:W-:Y:S04]  /*abd30*/  STL [R1+0x228], R5 ;  /* 0x0002280501007387 */ /* 0x0001e80000100800 */
[----:B------:R3:W-:Y:S04]  /*abd40*/  STL [R1+0x1b4], R3 ;  /* 0x0001b40301007387 */ /* 0x0007e80000100800 */
[----:B------:R-:W2:Y:S01]  /*abd50*/  LDL.LU R22, [R1+0x1150] ;  /* 0x0011500001167983 */ /* 0x000ea20000300800 */
[----:B0-----:R-:W-:Y:S01]  /*abd60*/  IMAD.X R5, R0, 0x1, R14, P3 ;  /* 0x0000000100057824 */ /* 0x001fe200018e060e */
[----:B---3--:R-:W-:-:S02]  /*abd70*/  F2FP.SATFINITE.E4M3.F32.PACK_AB_MERGE_C R3, R17, R23, RZ ;  /* 0x000000171103723e */ /* 0x008fc400048070ff */
[----:B------:R-:W-:Y:S04]  /*abd80*/  STL.64 [R1+0xb38], R24 ;  /* 0x000b381801007387 */ /* 0x000fe80000100a00 */
[----:B------:R-:W-:Y:S04]  /*abd90*/  STL [R1+0xd5c], R3 ;  /* 0x000d5c0301007387 */ /* 0x000fe80000100800 */
[----:B------:R-:W-:Y:S04]  /*abda0*/  STL [R1+0x36d4], R27 ;  /* 0x0036d41b01007387 */ /* 0x000fe80000100800 */
[----:B------:R-:W-:Y:S04]  /*abdb0*/  STL [R1+0x38f8], R13 ;  /* 0x0038f80d01007387 */ /* 0x000fe80000100800 */
[----:B------:R0:W-:Y:S01]  /*abdc0*/  STL.64 [R1+0xb30], R4 ;  /* 0x000b300401007387 */ /* 0x0001e20000100a00 */
[----:B------:R-:W-:-:S03]  /*abdd0*/  F2FP.SATFINITE.E4M3.F32.PACK_AB_MERGE_C R23, R21, R19, RZ ;  /* 0x000000131517723e */ /* 0x000fc600048070ff */
[----:B------:R-:W3:Y:S04]  /*abde0*/  LDL.LU R17, [R1+0xcb0] ;  /* 0x000cb00001117983 */ /* 0x000ee80000300800 */
[----:B------:R-:W3:Y:S01]  /*abdf0*/  LDL.LU R18, [R1+0xcb4] ;  /* 0x000cb40001127983 */ /* 0x000ee20000300800 */
[----:B0-----:R-:W-:-:S05]  /*abe00*/  IADD3 R4, P3, PT, R7, R15, RZ ;  /* 0x0000000f07047210 */ /* 0x001fca0007f7e0ff */
[----:B------:R-:W-:-:S05]  /*abe10*/  IMAD.X R5, R0, 0x1, R16, P3 ;  /* 0x0000000100057824 */ /* 0x000fca00018e0610 */
[----:B------:R0:W-:Y:S04]  /*abe20*/  STL.64 [R1+0xb28], R4 ;  /* 0x000b280401007387 */ /* 0x0001e80000100a00 */
[----:B0-----:R-:W4:Y:S04]  /*abe30*/  LDL.LU R4, [R1+0xcb8] ;  /* 0x000cb80001047983 */ /* 0x001f280000300800 */
[----:B------:R-:W4:Y:S04]  /*abe40*/  LDL.LU R7, [R1+0xcbc] ;  /* 0x000cbc0001077983 */ /* 0x000f280000300800 */
[----:B------:R0:W-:Y:S04]  /*abe50*/  STL [R1+0x36d8], R23 ;  /* 0x0036d81701007387 */ /* 0x0001e80000100800 */
[----:B------:R-:W2:Y:S04]  /*abe60*/  LDL.LU R13, [R1+0xca0] ;  /* 0x000ca000010d7983 */ /* 0x000ea80000300800 */
[----:B------:R-:W-:Y:S04]  /*abe70*/  STL [R1+0x674], R2 ;  /* 0x0006740201007387 */ /* 0x000fe80000100800 */
[----:B0-----:R-:W2:Y:S01]  /*abe80*/  LDL.LU R23, [R1+0xc90] ;  /* 0x000c900001177983 */ /* 0x001ea20000300800 */
[----:B------:R-:W-:-:S05]  /*abe90*/  F2FP.SATFINITE.E4M3.F32.PACK_AB_MERGE_C R0, R20, R8, RZ ;  /* 0x000000081400723e */ /* 0x000fca00048070ff */
[----:B------:R-:W-:Y:S04]  /*abea0*/  STL [R1+0x670], R0 ;  /* 0x0006700001007387 */ /* 0x000fe80000100800 */
        /* <DEDUP_REMOVED lines=11> */
[----:B--2---:R0:W-:Y:S04]  /*abf60*/  STL [R1+0x38e0], R26 ;  /* 0x0038e01a01007387 */ /* 0x0041e80000100800 */
[----:B------:R-:W2:Y:S01]  /*abf70*/  LDL.LU R2, [R1+0xc74] ;  /* 0x000c740001027983 */ /* 0x000ea20000300800 */
[----:B------:R-:W-:-:S02]  /*abf80*/  IADD3 R20, P3, PT, R23, R9, RZ ;  /* 0x0000000917147210 */ /* 0x000fc40007f7e0ff */
[----:B0-----:R-:W-:Y:S02]  /*abf90*/  SHF.R.S32.HI R26, RZ, 0x1f, R23 ;  /* 0x0000001fff1a7819 */ /* 0x001fe40000011417 */
[----:B---3--:R-:W-:-:S03]  /*abfa0*/  F2FP.SATFINITE.E4M3.F32.PACK_AB_MERGE_C R17, R18, R17, RZ ;  /* 0x000000111211723e */ /* 0x008fc600048070ff */
[----:B------:R-:W-:Y:S01]  /*abfb0*/  IMAD.X R21, R26, 0x1, R10, P3 ;  /* 0x000000011a157824 */ /* 0x000fe200018e060a */
[----:B------:R-:W-:Y:S01]  /*abfc0*/  IADD3 R18, P3, PT, R23, R11, RZ ;  /* 0x0000000b17127210 */ /* 0x000fe20007f7e0ff */
[----:B--2---:R0:W-:Y:S04]  /*abfd0*/  STL.64 [R1+0x38f0], R2 ;  /* 0x0038f00201007387 */ /* 0x0041e80000100a00 */
[----:B0-----:R-:W2:Y:S01]  /*abfe0*/  LDL.LU R2, [R1+0xca4] ;  /* 0x000ca40001027983 */ /* 0x001ea20000300800 */
[----:B----4-:R-:W-:-:S03]  /*abff0*/  F2FP.SATFINITE.E4M3.F32.PACK_AB_MERGE_C R4, R7, R4, RZ ;  /* 0x000000040704723e */ /* 0x010fc600048070ff */
[----:B------:R-:W3:Y:S01]  /*ac000*/  LDL.LU R3, [R1+0xca8] ;  /* 0x000ca80001037983 */ /* 0x000ee20000300800 */
[----:B------:R-:W-:-:S03]  /*ac010*/  IMAD.X R19, R26, 0x1, R12, P3 ;  /* 0x000000011a137824 */ /* 0x000fc600018e060c */
[----:B------:R-:W4:Y:S04]  /*ac020*/  LDL.LU R8, [R1+0xc78] ;  /* 0x000c780001087983 */ /* 0x000f280000300800 */
[----:B------:R0:W-:Y:S04]  /*ac030*/  STL.64 [R1+0xb20], R20 ;  /* 0x000b201401007387 */ /* 0x0001e80000100a00 */
[----:B0-----:R-:W4:Y:S04]  /*ac040*/  LDL.LU R20, [R1+0xc7c] ;  /* 0x000c7c0001147983 */ /* 0x001f280000300800 */
[----:B------:R-:W4:Y:S04]  /*ac050*/  LDL.LU R29, [R1+0x2a0] ;  /* 0x0002a000011d7983 */ /* 0x000f280000300800 */
[----:B------:R-:W4:Y:S04]  /*ac060*/  LDL.LU R24, [R1+0x2a4] ;  /* 0x0002a40001187983 */ /* 0x000f280000300800 */
[----:B------:R-:W-:Y:S04]  /*ac070*/  STL [R1+0x65c], R17 ;  /* 0x00065c1101007387 */ /* 0x000fe80000100800 */
[----:B------:R-:W-:Y:S04]  /*ac080*/  STL [R1+0x658], R4 ;  /* 0x0006580401007387 */ /* 0x000fe80000100800 */
[----:B------:R0:W-:Y:S04]  /*ac090*/  STL.64 [R1+0xb18], R18 ;  /* 0x000b181201007387 */ /* 0x0001e80000100a00 */
[----:B0-----:R-:W4:Y:S04]  /*ac0a0*/  LDL.LU R19, [R1+0x2a8] ;  /* 0x0002a80001137983 */ /* 0x001f280000300800 */
[----:B------:R-:W4:Y:S04]  /*ac0b0*/  LDL.LU R21, [R1+0x2ac] ;  /* 0x0002ac0001157983 */ /* 0x000f280000300800 */
[----:B------:R-:W4:Y:S04]  /*ac0c0*/  LDL.LU R17, [R1+0xbe0] ;  /* 0x000be00001117983 */ /* 0x000f280000300800 */
[----:B------:R-:W4:Y:S04]  /*ac0d0*/  LDL.LU R18, [R1+0xbe4] ;  /* 0x000be40001127983 */ /* 0x000f280000300800 */
[----:B------:R-:W4:Y:S04]  /*ac0e0*/  LDL.LU R4, [R1+0xbe8] ;  /* 0x000be80001047983 */ /* 0x000f280000300800 */
[----:B------:R-:W4:Y:S01]  /*ac0f0*/  LDL.LU R7, [R1+0xbec] ;  /* 0x000bec0001077983 */ /* 0x000f220000300800 */
[----:B--2---:R-:W-:-:S03]  /*ac100*/  F2FP.SATFINITE.E4M3.F32.PACK_AB_MERGE_C R2, R2, R13, RZ ;  /* 0x0000000d0202723e */ /* 0x004fc600048070ff */
[----:B------:R-:W2:Y:S01]  /*ac110*/  LDL.LU R13, [R1+0x38f8] ;  /* 0x0038f800010d7983 */ /* 0x000ea20000300800 */
[----:B---3--:R-:W-:-:S03]  /*ac120*/  F2FP.SATFINITE.E4M3.F32.PACK_AB_MERGE_C R22, R22, R3, RZ ;  /* 0x000000031616723e */ /* 0x008fc600048070ff */
[----:B------:R2:W-:Y:S04]  /*ac130*/  STL [R1+0x2f0], R2 ;  /* 0x0002f00201007387 */ /* 0x0005e80000100800 */
[----:B------:R0:W-:Y:S01]  /*ac140*/  STL [R1+0x2ec], R22 ;  /* 0x0002ec1601007387 */ /* 0x0001e20000100800 */
[----:B--2---:R-:W-:-:S05]  /*ac150*/  IADD3 R2, P3, PT, R23, R13, RZ ;  /* 0x0000000d17027210 */ /* 0x004fca0007f7e0ff */
[----:B------:R-:W-:Y:S01]  /*ac160*/  IMAD.X R3, R26, 0x1, R14, P3 ;  /* 0x000000011a037824 */ /* 0x000fe200018e060e */
[----:B0-----:R-:W-:-:S05]  /*ac170*/  IADD3 R22, P3, PT, R23, R15, RZ ;  /* 0x0000000f17167210 */ /* 0x001fca0007f7e0ff */
[----:B------:R-:W-:Y:S01]  /*ac180*/  IMAD.X R23, R26, 0x1, R16, P3 ;  /* 0x000000011a177824 */ /* 0x000fe200018e0610 */
[----:B------:R0:W-:Y:S04]  /*ac190*/  STL.64 [R1+0xb10], R2 ;  /* 0x000b100201007387 */ /* 0x0001e80000100a00 */
[----:B0-----:R-:W2:Y:S04]  /*ac1a0*/  LDL.LU.64 R2, [R1+0x38f0] ;  /* 0x0038f00001027983 */ /* 0x001ea80000300a00 */
[----:B------:R0:W-:Y:S04]  /*ac1b0*/  STL.64 [R1+0xb08], R22 ;  /* 0x000b081601007387 */ /* 0x0001e80000100a00 */
[----:B0-----:R-:W3:Y:S01]  /*ac1c0*/  LDL.LU.64 R22, [R1+0x38e8] ;  /* 0x0038e80001167983 */ /* 0x001ee20000300a00 */
[----:B--2---:R-:W-:-:S02]  /*ac1d0*/  F2FP.SATFINITE.E4M3.F32.PACK_AB_MERGE_C R6, R3, R6, RZ ;  /* 0x000000060306723e */ /* 0x004fc400048070ff */
[----:B------:R-:W-:Y:S02]  /*ac1e0*/  F2FP.SATFINITE.E4M3.F32.PACK_AB_MERGE_C R3, R0, R5, RZ ;  /* 0x000000050003723e */ /* 0x000fe400048070ff */
[----:B---3--:R-:W-:Y:S02]  /*ac1f0*/  SHF.R.S32.HI R0, RZ, 0x1f, R22 ;  /* 0x0000001fff007819 */ /* 0x008fe40000011416 */
[----:B------:R-:W-:Y:S02]  /*ac200*/  IADD3 R26, P3, PT, R22, R9, RZ ;  /* 0x00000009161a7210 */ /* 0x000fe40007f7e0ff */
[----:B------:R-:W-:-:S03]  /*ac210*/  F2FP.SATFINITE.E4M3.F32.PACK_AB_MERGE_C R23, R27, R23, RZ ;  /* 0x000000171b17723e */ /* 0x000fc600048070ff */
[----:B------:R-:W-:Y:S02]  /*ac220*/  IMAD.X R27, R0, 0x1, R10, P3 ;  /* 0x00000001001b7824 */ /* 0x000fe400018e060a */
[----:B------:R-:W-:Y:S04]  /*ac230*/  STL [R1+0x224], R23 ;  /* 0x0002241701007387 */ /* 0x000fe80000100800 */
[----:B------:R-:W-:Y:S04]  /*ac240*/  STL [R1+0x2d0], R6 ;  /* 0x0002d00601007387 */ /* 0x000fe80000100800 */
[----:B------:R-:W-:Y:S04]  /*ac250*/  STL [R1+0x1d8], R3 ;  /* 0x0001d80301007387 */ /* 0x000fe80000100800 */
[----:B------:R0:W-:Y:S04]  /*ac260*/  STL.64 [R1+0xb00], R26 ;  /* 0x000b001a01007387 */ /* 0x0001e80000100a00 */
[----:B0-----:R-:W2:Y:S01]  /*ac270*/  LDL.LU R26, [R1+0x38e0] ;  /* 0x0038e000011a7983 */ /* 0x001ea20000300800 */
[----:B------:R-:W-:-:S05]  /*ac280*/  F2FP.SATFINITE.E4M3.F32.PACK_AB_MERGE_C R6, R28, R25, RZ ;  /* 0x000000191c06723e */ /* 0x000fca00048070ff */
[----:B------:R-:W-:Y:S01]  /*ac290*/  STL [R1+0x1e4], R6 ;  /* 0x0001e40601007387 */ /* 0x000fe20000100800 */
[----:B--2---:R-:W-:Y:S02]  /*ac2a0*/  F2FP.SATFINITE.E4M3.F32.PACK_AB_MERGE_C R5, R2, R26, RZ ;  /* 0x0000001a0205723e */ /* 0x004fe400048070ff */
[----:B------:R-:W-:-:S05]  /*ac2b0*/  IADD3 R2, P3, PT, R22, R11, RZ ;  /* 0x0000000b16027210 */ /* 0x000fca0007f7e0ff */
[----:B------:R-:W-:Y:S01]  /*ac2c0*/  IMAD.X R3, R0, 0x1, R12, P3 ;  /* 0x0000000100037824 */ /* 0x000fe200018e060c */
[----:B------:R-:W-:Y:S04]  /*ac2d0*/  STL [R1+0x17c], R5 ;  /* 0x00017c0501007387 */ /* 0x000fe80000100800 */
[----:B------:R-:W2:Y:S04]  /*ac2e0*/  LDL.LU R26, [R1+0xbd0] ;  /* 0x000bd000011a7983 */ /* 0x000ea80000300800 */
[----:B------:R4:W-:Y:S02]  /*ac2f0*/  STL.64 [R1+0xa78], R2 ;  /* 0x000a780201007387 */ /* 0x0009e40000100a00 */
[----:B----4-:R-:W-:-:S02]  /*ac300*/  F2FP.SATFINITE.E4M3.F32.PACK_AB_MERGE_C R3, R20, R8, RZ ;  /* 0x000000081403723e */ /* 0x010fc400048070ff */
[----:B------:R-:W2:Y:S04]  /*ac310*/  LDL.LU R2, [R1+0xbd4] ;  /* 0x000bd40001027983 */ /* 0x000ea80000300800 */
[----:B------:R-:W3:Y:S04]  /*ac320*/  LDL.LU R8, [R1+0xbd8] ;  /* 0x000bd80001087983 */ /* 0x000ee80000300800 */
[----:B------:R-:W3:Y:S04]  /*ac330*/  LDL.LU R20, [R1+0xbdc] ;  /* 0x000bdc0001147983 */ /* 0x000ee80000300800 */
[----:B------:R0:W-:Y:S02]  /*ac340*/  STL [R1+0xb8], R3 ;  /* 0x0000b80301007387 */ /* 0x0001e40000100800 */
[----:B0-----:R-:W-:-:S02]  /*ac350*/  F2FP.SATFINITE.E4M3.F32.PACK_AB_MERGE_C R3, R24, R29, RZ ;  /* 0x0000001d1803723e */ /* 0x001fc400048070ff */
[----:B------:R-:W-:-:S05]  /*ac360*/  IADD3 R24, P3, PT, R22, R13, RZ ;  /* 0x0000000d16187210 */ /* 0x000fca0007f7e0ff */
[----:B------:R-:W-:Y:S01]  /*ac370*/  IMAD.X R25, R0, 0x1, R14, P3 ;  /* 0x0000000100197824 */ /* 0x000fe200018e060e */
[----:B------:R-:W-:Y:S01]  /*ac380*/  IADD3 R22, P3, PT, R22, R15, RZ ;  /* 0x0000000f16167210 */ /* 0x000fe20007f7e0ff */
[----:B------:R-:W-:Y:S04]  /*ac390*/  STL [R1+0xc70], R3 ;  /* 0x000c700301007387 */ /* 0x000fe80000100800 */
[----:B------:R-:W-:Y:S01]  /*ac3a0*/  IMAD.X R23, R0, 0x1, R16, P3 ;  /* 0x0000000100177824 */ /* 0x000fe200018e0610 */
[----:B------:R-:W-:Y:S01]  /*ac3b0*/  F2FP.SATFINITE.E4M3.F32.PACK_AB_MERGE_C R0, R21, R19, RZ ;  /* 0x000000131500723e */ /* 0x000fe200048070ff */
[----:B------:R0:W-:Y:S01]  /*ac3c0*/  STL.64 [R1+0xa70], R24 ;  /* 0x000a701801007387 */ /* 0x0001e20000100a00 */
[----:B------:R-:W-:Y:S02]  /*ac3d0*/  F2FP.SATFINITE.E4M3.F32.PACK_AB_MERGE_C R19, R18, R17, RZ ;  /* 0x000000111213723e */ /* 0x000fe400048070ff */
[----:B------:R-:W-:Y:S01]  /*ac3e0*/  F2FP.SATFINITE.E4M3.F32.PACK_AB_MERGE_C R17, R7, R4, RZ ;  /* 0x000000040711723e */ /* 0x000fe200048070ff */
[----:B0-----:R-:W4:Y:S04]  /*ac3f0*/  LDL.LU R25, [R1+0x1158] ;  /* 0x0011580001197983 */ /* 0x001f280000300800 */
[----:B------:R-:W-:Y:S04]  /*ac400*/  STL.64 [R1+0xa68], R22 ;  /* 0x000a681601007387 */ /* 0x000fe80000100a00 */
[----:B------:R0:W-:Y:S04]  /*ac410*/  STL [R1+0xc74], R0 ;  /* 0x000c740001007387 */ /* 0x0001e80000100800 */
[----:B------:R-:W-:Y:S04]  /*ac420*/  STL [R1+0x36cc], R19 ;  /* 0x0036cc1301007387 */ /* 0x000fe80000100800 */
[----:B------:R-:W2:Y:S04]  /*ac430*/  LDL.LU R4, [R1+0xbc8] ;  /* 0x000bc80001047983 */ /* 0x000ea80000300800 */
[----:B------:R-:W2:Y:S04]  /*ac440*/  LDL.LU R7, [R1+0xbcc] ;  /* 0x000bcc0001077983 */ /* 0x000ea80000300800 */
[----:B0-----:R-:W2:Y:S04]  /*ac450*/  LDL.LU R0, [R1+0xbbc] ;  /* 0x000bbc0001007983 */ /* 0x001ea80000300800 */
[----:B------:R-:W4:Y:S04]  /*ac460*/  LDL.LU R24, [R1+0xba0] ;  /* 0x000ba00001187983 */ /* 0x000f280000300800 */
[----:B----4-:R0:W-:Y:S04]  /*ac470*/  STL.64 [R1+0x38c8], R24 ;  /* 0x0038c81801007387 */ /* 0x0101e80000100a00 */
[----:B0-----:R-:W4:Y:S04]  /*ac480*/  LDL.LU R24, [R1+0xbc4] ;  /* 0x000bc40001187983 */ /* 0x001f280000300800 */
[----:B------:R-:W2:Y:S04]  /*ac490*/  LDL.LU R25, [R1+0x1154] ;  /* 0x0011540001197983 */ /* 0x000ea80000300800 */
[----:B------:R-:W3:Y:S04]  /*ac4a0*/  LDL.LU R18, [R1+0xba4] ;  /* 0x000ba40001127983 */ /* 0x000ee80000300800 */
[----:B------:R0:W-:Y:S04]  /*ac4b0*/  STL [R1+0x36e0], R17 ;  /* 0x0036e01101007387 */ /* 0x0001e80000100800 */
[----:B0-----:R-:W3:Y:S01]  /*ac4c0*/  LDL.LU R17, [R1+0xbb8] ;  /* 0x000bb80001117983 */ /* 0x001ee20000300800 */
[----:B--2---:R-:W-:-:S02]  /*ac4d0*/  SHF.R.S32.HI R3, RZ, 0x1f, R25 ;  /* 0x0000001fff037819 */ /* 0x004fc40000011419 */
[----:B------:R-:W-:Y:S01]  /*ac4e0*/  IADD3 R22, P3, PT, R25, R9, RZ ;  /* 0x0000000919167210 */ /* 0x000fe20007f7e0ff */
[----:B---3--:R0:W-:Y:S04]  /*ac4f0*/  STL.64 [R1+0x38d8], R16 ;  /* 0x0038d81001007387 */ /* 0x0081e80000100a00 */
[----:B0-----:R-:W4:Y:S04]  /*ac500*/  LDL.LU R17, [R1+0xbc0] ;  /* 0x000bc00001117983 */ /* 0x001f280000300800 */
[----:B------:R0:W-:Y:S04]  /*ac510*/  STL [R1+0x38d0], R9 ;  /* 0x0038d00901007387 */ /* 0x0001e80000100800 */
[----:B------:R-:W-:Y:S04]  /*ac520*/  STL [R1+0x8], R3 ;  /* 0x0000080301007387 */ /* 0x000fe80000100800 */
[----:B0-----:R-:W2:Y:S01]  /*ac530*/  LDL.LU R9, [R1+0x8] ;  /* 0x0000080001097983 */ /* 0x001ea20000300800 */
[----:B------:R-:W-:-:S02]  /*ac540*/  F2FP.SATFINITE.E4M3.F32.PACK_AB_MERGE_C R29, R2, R26, RZ ;  /* 0x0000001a021d723e */ /* 0x000fc400048070ff */
[----:B------:R-:W-:-:S03]  /*ac550*/  F2FP.SATFINITE.E4M3.F32.PACK_AB_MERGE_C R2, R20, R8, RZ ;  /* 0x000000081402723e */ /* 0x000fc600048070ff */
[----:B------:R0:W-:Y:S04]  /*ac560*/  STL [R1+0x3704], R29 ;  /* 0x0037041d01007387 */ /* 0x0001e80000100800 */
[----:B0-----:R-:W3:Y:S01]  /*ac570*/  LDL.LU R29, [R1+0xbb4] ;  /* 0x000bb400011d7983 */ /* 0x001ee20000300800 */
[----:B--2---:R-:W-:-:S05]  /*ac580*/  IMAD.X R23, R9, 0x1, R10, P3 ;  /* 0x0000000109177824 */ /* 0x004fca00018e060a */
[----:B------:R0:W-:Y:S04]  /*ac590*/  STL.64 [R1+0xa60], R22 ;  /* 0x000a601601007387 */ /* 0x0001e80000100a00 */
[----:B------:R-:W2:Y:S04]  /*ac5a0*/  LDL.LU R19, [R1+0xba8] ;  /* 0x000ba80001137983 */ /* 0x000ea80000300800 */
[----:B0-----:R-:W2:Y:S04]  /*ac5b0*/  LDL.LU R23, [R1+0xbac] ;  /* 0x000bac0001177983 */ /* 0x001ea80000300800 */
[----:B------:R-:W-:Y:S04]  /*ac5c0*/  STL [R1+0x678], R2 ;  /* 0x0006780201007387 */ /* 0x000fe80000100800 */
        /* <DEDUP_REMOVED lines=8> */
[----:B------:R-:W-:-:S05]  /*ac650*/  IADD3 R20, P3, PT, R25, R11, RZ ;  /* 0x0000000b19147210 */ /* 0x000fca0007f7e0ff */
[----:B------:R-:W-:Y:S01]  /*ac660*/  IMAD.X R21, R9, 0x1, R12, P3 ;  /* 0x0000000109157824 */ /* 0x000fe200018e060c */
[----:B----4-:R-:W-:Y:S02]  /*ac670*/  F2FP.SATFINITE.E4M3.F32.PACK_AB_MERGE_C R17, R24, R17, RZ ;  /* 0x000000111811723e */ /* 0x010fe400048070ff */
[----:B------:R-:W-:Y:S01]  /*ac680*/  F2FP.SATFINITE.E4M3.F32.PACK_AB_MERGE_C R16, R7, R4, RZ ;  /* 0x000000040710723e */ /* 0x000fe200048070ff */
[----:B--2---:R0:W-:Y:S04]  /*ac690*/  STL [R1+0x38c4], R28 ;  /* 0x0038c41c01007387 */ /* 0x0041e80000100800 */
[----:B0-----:R-:W3:Y:S04]  /*ac6a0*/  LDL.LU R28, [R1+0xbb0] ;  /* 0x000bb000011c7983 */ /* 0x001ee80000300800 */
[----:B------:R0:W-:Y:S04]  /*ac6b0*/  STL.64 [R1+0xa58], R20 ;  /* 0x000a581401007387 */ /* 0x0001e80000100a00 */
[----:B0-----:R-:W2:Y:S04]  /*ac6c0*/  LDL.LU R21, [R1+0xb8c] ;  /* 0x000b8c0001157983 */ /* 0x001ea80000300800 */
[----:B------:R-:W4:Y:S04]  /*ac6d0*/  LDL.LU R2, [R1+0x10f0] ;  /* 0x0010f00001027983 */ /* 0x000f280000300800 */
[----:B------:R-:W4:Y:S04]  /*ac6e0*/  LDL.LU R20, [R1+0x10f4] ;  /* 0x0010f40001147983 */ /* 0x000f280000300800 */
[----:B------:R-:W2:Y:S04]  /*ac6f0*/  LDL.LU R4, [R1+0xaf0] ;  /* 0x000af00001047983 */ /* 0x000ea80000300800 */
[----:B------:R-:W-:Y:S04]  /*ac700*/  STL [R1+0x300], R17 ;  /* 0x0003001101007387 */ /* 0x000fe80000100800 */
[----:B------:R-:W2:Y:S04]  /*ac710*/  LDL.LU R7, [R1+0xaf4] ;  /* 0x000af40001077983 */ /* 0x000ea80000300800 */
[----:B------:R0:W-:Y:S02]  /*ac720*/  STL [R1+0xbc0], R16 ;  /* 0x000bc01001007387 */ /* 0x0001e40000100800 */
[----:B0-----:R-:W-:-:S05]  /*ac730*/  IADD3 R16, P3, PT, R25, R13, RZ ;  /* 0x0000000d19107210 */ /* 0x001fca0007f7e0ff */
[----:B------:R-:W-:-:S05]  /*ac740*/  IMAD.X R17, R9, 0x1, R14, P3 ;  /* 0x0000000109117824 */ /* 0x000fca00018e060e */
[----:B------:R0:W-:Y:S04]  /*ac750*/  STL.64 [R1+0xa50], R16 ;  /* 0x000a501001007387 */ /* 0x0001e80000100a00 */
[----:B0-----:R-:W2:Y:S01]  /*ac760*/  LDL.LU.64 R16, [R1+0x38d8] ;  /* 0x0038d80001107983 */ /* 0x001ea20000300a00 */
[----:B------:R-:W-:-:S05]  /*ac770*/  IADD3 R24, P3, PT, R25, R15, RZ ;  /* 0x0000000f19187210 */ /* 0x000fca0007f7e0ff */
[----:B--2---:R-:W-:Y:S02]  /*ac780*/  IMAD.X R25, R9, 0x1, R16, P3 ;  /* 0x0000000109197824 */ /* 0x004fe400018e0610 */
[----:B------:R-:W2:Y:S04]  /*ac790*/  LDL.LU R9, [R1+0x38d0] ;  /* 0x0038d00001097983 */ /* 0x000ea80000300800 */
[----:B------:R0:W-:Y:S04]  /*ac7a0*/  STL.64 [R1+0xa48], R24 ;  /* 0x000a481801007387 */ /* 0x0001e80000100a00 */
[----:B0-----:R-:W2:Y:S01]  /*ac7b0*/  LDL.LU.64 R24, [R1+0x38c8] ;  /* 0x0038c80001187983 */ /* 0x001ea20000300a00 */
[----:B---3--:R-:W-:-:S02]  /*ac7c0*/  F2FP.SATFINITE.E4M3.F32.PACK_AB_MERGE_C R28, R29, R28, RZ ;  /* 0x0000001c1d1c723e */ /* 0x008fc400048070ff */
[----:B------:R-:W-:-:S03]  /*ac7d0*/  F2FP.SATFINITE.E4M3.F32.PACK_AB_MERGE_C R17, R0, R17, RZ ;  /* 0x000000110011723e */ /* 0x000fc600048070ff */
[----:B------:R0:W-:Y:S01]  /*ac7e0*/  STL [R1+0x2a4], R28 ;  /* 0x0002a41c01007387 */ /* 0x0001e20000100800 */
[----:B--2---:R-:W-:-:S03]  /*ac7f0*/  F2FP.SATFINITE.E4M3.F32.PACK_AB_MERGE_C R0, R18, R24, RZ ;  /* 0x000000181200723e */ /* 0x004fc600048070ff */
[----:B------:R-:W2:Y:S01]  /*ac800*/  LDL.LU R24, [R1+0xaf8] ;  /* 0x000af80001187983 */ /* 0x000ea20000300800 */
[----:B0-----:R-:W-:-:S03]  /*ac810*/  IADD3 R28, P3, PT, R25, R9, RZ ;  /* 0x00000009191c7210 */ /* 0x001fc60007f7e0ff */
[----:B------:R0:W-:Y:S01]  /*ac820*/  STL [R1+0x2a0], R17 ;  /* 0x0002a01101007387 */ /* 0x0001e20000100800 */
[----:B------:R-:W-:Y:S02]  /*ac830*/  F2FP.SATFINITE.E4M3.F32.PACK_AB_MERGE_C R6, R6, R27, RZ ;  /* 0x0000001b0606723e */ /* 0x000fe400048070ff */
[----:B------:R-:W-:Y:S02]  /*ac840*/  F2FP.SATFINITE.E4M3.F32.PACK_AB_MERGE_C R5, R5, R3, RZ ;  /* 0x000000030505723e */ /* 0x000fe400048070ff */
[----:B0-----:R-:W-:Y:S02]  /*ac850*/  F2FP.SATFINITE.E4M3.F32.PACK_AB_MERGE_C R17, R23, R19, RZ ;  /* 0x000000131711723e */ /* 0x001fe400048070ff */
[----:B------:R-:W-:Y:S01]  /*ac860*/  F2FP.SATFINITE.E4M3.F32.PACK_AB_MERGE_C R3, R26, R22, RZ ;  /* 0x000000161a03723e */ /* 0x000fe200048070ff */
[----:B--2---:R-:W-:Y:S04]  /*ac870*/  STL [R1+0x38c0], R24 ;  /* 0x0038c01801007387 */ /* 0x004fe80000100800 */
[----:B------:R0:W-:Y:S04]  /*ac880*/  STL [R1+0x1dc], R0 ;  /* 0x0001dc0001007387 */ /* 0x0001e80000100800 */
[----:B------:R-:W2:Y:S01]  /*ac890*/  LDL.LU R18, [R1+0xafc] ;  /* 0x000afc0001127983 */ /* 0x000ea20000300800 */
[----:B0-----:R-:W-:-:S05]  /*ac8a0*/  SHF.R.S32.HI R0, RZ, 0x1f, R25 ;  /* 0x0000001fff007819 */ /* 0x001fca0000011419 */
[----:B------:R-:W-:-:S05]  /*ac8b0*/  IMAD.X R29, R0, 0x1, R10, P3 ;  /* 0x00000001001d7824 */ /* 0x000fca00018e060a */
[----:B------:R0:W-:Y:S04]  /*ac8c0*/  STL.64 [R1+0xa40], R28 ;  /* 0x000a401c01007387 */ /* 0x0001e80000100a00 */
[----:B------:R-:W-:Y:S01]  /*ac8d0*/  STL [R1+0x1ec], R17 ;  /* 0x0001ec1101007387 */ /* 0x000fe20000100800 */
[----:B0-----:R-:W-:-:S03]  /*ac8e0*/  IADD3 R28, P3, PT, R25, R11, RZ ;  /* 0x0000000b191c7210 */ /* 0x001fc60007f7e0ff */
[----:B------:R-:W-:Y:S02]  /*ac8f0*/  STL [R1+0x198], R6 ;  /* 0x0001980601007387 */ /* 0x000fe40000100800 */
[----:B------:R-:W-:Y:S02]  /*ac900*/  IMAD.X R29, R0, 0x1, R12, P3 ;  /* 0x00000001001d7824 */ /* 0x000fe400018e060c */
[----:B------:R-:W3:Y:S04]  /*ac910*/  LDL.LU R22, [R1+0xae0] ;  /* 0x000ae00001167983 */ /* 0x000ee80000300800 */
[----:B------:R0:W-:Y:S04]  /*ac920*/  STL.64 [R1+0xa38], R28 ;  /* 0x000a381c01007387 */ /* 0x0001e80000100a00 */
[----:B------:R-:W-:Y:S04]  /*ac930*/  STL [R1+0xb90], R5 ;  /* 0x000b900501007387 */ /* 0x000fe80000100800 */
[----:B------:R-:W3:Y:S01]  /*ac940*/  LDL.LU R26, [R1+0xae4] ;  /* 0x000ae400011a7983 */ /* 0x000ee20000300800 */
[----:B0-----:R-:W-:-:S03]  /*ac950*/  IADD3 R28, P3, PT, R25, R13, RZ ;  /* 0x0000000d191c7210 */ /* 0x001fc60007f7e0ff */
[----:B------:R-:W-:Y:S02]  /*ac960*/  STL [R1+0x9c], R3 ;  /* 0x00009c0301007387 */ /* 0x000fe40000100800 */
[----:B------:R-:W-:-:S05]  /*ac970*/  IMAD.X R29, R0, 0x1, R14, P3 ;  /* 0x00000001001d7824 */ /* 0x000fca00018e060e */
[----:B------:R0:W-:Y:S04]  /*ac980*/  STL.64 [R1+0xa30], R28 ;  /* 0x000a301c01007387 */ /* 0x0001e80000100a00 */
[----:B0-----:R-:W2:Y:S01]  /*ac990*/  LDL.LU R28, [R1+0x38c4] ;  /* 0x0038c400011c7983 */ /* 0x001ea20000300800 */
[----:B------:R-:W-:-:S05]  /*ac9a0*/  IADD3 R24, P3, PT, R25, R15, RZ ;  /* 0x0000000f19187210 */ /* 0x000fca0007f7e0ff */
[----:B------:R-:W-:Y:S01]  /*ac9b0*/  IMAD.X R25, R0, 0x1, R16, P3 ;  /* 0x0000000100197824 */ /* 0x000fe200018e0610 */
[----:B------:R-:W-:Y:S01]  /*ac9c0*/  STL.64 [R1+0x38b8], R14 ;  /* 0x0038b80e01007387 */ /* 0x000fe20000100a00 */
[----:B----4-:R-:W-:-:S03]  /*ac9d0*/  F2FP.SATFINITE.E4M3.F32.PACK_AB_MERGE_C R0, R20, R2, RZ ;  /* 0x000000021400723e */ /* 0x010fc600048070ff */
[----:B------:R0:W-:Y:S04]  /*ac9e0*/  STL.64 [R1+0xa28], R24 ;  /* 0x000a281801007387 */ /* 0x0001e80000100a00 */
[----:B0-----:R-:W4:Y:S01]  /*ac9f0*/  LDL.LU R24, [R1+0x38c0] ;  /* 0x0038c00001187983 */ /* 0x001f220000300800 */
[----:B--2---:R-:W-:-:S03]  /*aca00*/  F2FP.SATFINITE.E4M3.F32.PACK_AB_MERGE_C R3, R21, R28, RZ ;  /* 0x0000001c1503723e */ /* 0x004fc600048070ff */
[----:B------:R-:W2:Y:S04]  /*aca10*/  LDL.LU R21, [R1+0xae8] ;  /* 0x000ae80001157983 */ /* 0x000ea80000300800 */
[----:B------:R-:W-:Y:S04]  /*aca20*/  STL [R1+0xb4], R3 ;  /* 0x0000b40301007387 */ /* 0x000fe80000100800 */
[----:B------:R-:W2:Y:S04]  /*aca30*/  LDL.LU R20, [R1+0xaec] ;  /* 0x000aec0001147983 */ /* 0x000ea80000300800 */
[----:B------:R-:W-:Y:S04]  /*aca40*/  STL [R1+0xb80], R0 ;  /* 0x000b800001007387 */ /* 0x000fe80000100800 */
[----:B------:R-:W2:Y:S01]  /*aca50*/  LDL.LU R5, [R1+0x1160] ;  /* 0x0011600001057983 */ /* 0x000ea20000300800 */
[----:B------:R-:W-:-:S02]  /*aca60*/  F2FP.SATFINITE.E4M3.F32.PACK_AB_MERGE_C R27, R7, R4, RZ ;  /* 0x00000004071b723e */ /* 0x000fc400048070ff */
[----:B------:R-:W-:Y:S02]  /*aca70*/  SHF.R.S32.HI R2, RZ, 0x1f, R8 ;  /* 0x0000001fff027819 */ /* 0x000fe40000011408 */
[----:B------:R-:W-:Y:S01]  /*aca80*/  IADD3 R4, P3, PT, R8, R9, RZ ;  /* 0x0000000908047210 */ /* 0x000fe20007f7e0ff */
[----:B--2---:R0:W-:Y:S04]  /*aca90*/  STL [R1+0x38a0], R5 ;  /* 0x0038a00501007387 */ /* 0x0041e80000100800 */
[----:B------:R-:W-:Y:S01]  /*acaa0*/  STL [R1+0x36e4], R27 ;  /* 0x0036e41b01007387 */ /* 0x000fe20000100800 */
[----:B0-----:R-:W-:-:S03]  /*acab0*/  IMAD.X R5, R2, 0x1, R10, P3 ;  /* 0x0000000102057824 */ /* 0x001fc600018e060a */
[----:B------:R-:W-:Y:S04]  /*acac0*/  STL [R1+0x38a4], R9 ;  /* 0x0038a40901007387 */ /* 0x000fe80000100800 */
[----:B------:R0:W-:Y:S04]  /*acad0*/  STL.64 [R1+0xa20], R4 ;  /* 0x000a200401007387 */ /* 0x0001e80000100a00 */
[----:B0-----:R-:W2:Y:S04]  /*acae0*/  LDL.LU R4, [R1+0xad0] ;  /* 0x000ad00001047983 */ /* 0x001ea80000300800 */
[----:B------:R-:W2:Y:S04]  /*acaf0*/  LDL.LU R7, [R1+0xad4] ;  /* 0x000ad40001077983 */ /* 0x000ea80000300800 */
[----:B------:R0:W-:Y:S04]  /*acb00*/  STL [R1+0x38a8], R10 ;  /* 0x0038a80a01007387 */ /* 0x0001e80000100800 */
[----:B0-----:R-:W2:Y:S04]  /*acb10*/  LDL.LU R10, [R1+0xad8] ;  /* 0x000ad800010a7983 */ /* 0x001ea80000300800 */
[----:B------:R-:W2:Y:S04]  /*acb20*/  LDL.LU R9, [R1+0xadc] ;  /* 0x000adc0001097983 */ /* 0x000ea80000300800 */
[----:B--2---:R-:W-:Y:S04]  /*acb30*/  STL [R1+0x38ac], R9 ;  /* 0x0038ac0901007387 */ /* 0x004fe80000100800 */
[----:B------:R-:W2:Y:S01]  /*acb40*/  LDL.LU R5, [R1+0xac0] ;  /* 0x000ac00001057983 */ /* 0x000ea20000300800 */
[----:B----4-:R-:W-:-:S03]  /*acb50*/  F2FP.SATFINITE.E4M3.F32.PACK_AB_MERGE_C R3, R18, R24, RZ ;  /* 0x000000181203723e */ /* 0x010fc600048070ff */
[----:B--2---:R-:W-:Y:S04]  /*acb60*/  STL [R1+0x38b0], R5 ;  /* 0x0038b00501007387 */ /* 0x004fe80000100800 */
[----:B------:R-:W2:Y:S01]  /*acb70*/  LDL.LU R18, [R1+0x1164] ;  /* 0x0011640001127983 */ /* 0x000ea20000300800 */
[----:B---3--:R-:W-:-:S03]  /*acb80*/  F2FP.SATFINITE.E4M3.F32.PACK_AB_MERGE_C R0, R26, R22, RZ ;  /* 0x000000161a00723e */ /* 0x008fc600048070ff */
[----:B--2---:R0:W-:Y:S04]  /*acb90*/  STL [R1+0x3898], R18 ;  /* 0x0038981201007387 */ /* 0x0041e80000100800 */
[----:B0-----:R-:W2:Y:S04]  /*acba0*/  LDL.LU R18, [R1+0xacc] ;  /* 0x000acc0001127983 */ /* 0x001ea80000300800 */
[----:B------:R0:W-:Y:S04]  /*acbb0*/  STL [R1+0x3708], R3 ;  /* 0x0037080301007387 */ /* 0x0001e80000100800 */
[----:B0-----:R-:W2:Y:S04]  /*acbc0*/  LDL.LU R3, [R1+0xac8] ;  /* 0x000ac80001037983 */ /* 0x001ea80000300800 */
[----:B------:R-:W3:Y:S04]  /*acbd0*/  LDL.LU R27, [R1+0xab0] ;  /* 0x000ab000011b7983 */ /* 0x000ee80000300800 */
[----:B------:R-:W3:Y:S04]  /*acbe0*/  LDL.LU R29, [R1+0xab4] ;  /* 0x000ab400011d7983 */ /* 0x000ee80000300800 */
[----:B------:R-:W-:Y:S04]  /*acbf0*/  STL [R1+0x2d4], R0 ;  /* 0x0002d40001007387 */ /* 0x000fe80000100800 */
[----:B------:R-:W4:Y:S04]  /*acc00*/  LDL.LU R24, [R1+0xab8] ;  /* 0x000ab80001187983 */ /* 0x000f280000300800 */
[----:B------:R-:W4:Y:S04]  /*acc10*/  LDL.LU R26, [R1+0xabc] ;  /* 0x000abc00011a7983 */ /* 0x000f280000300800 */
[----:B------:R-:W2:Y:S04]  /*acc20*/  LDL.LU R17, [R1+0xaa0] ;  /* 0x000aa00001117983 */ /* 0x000ea80000300800 */
[----:B------:R-:W2:Y:S01]  /*acc30*/  LDL.LU R19, [R1+0xaa4] ;  /* 0x000aa40001137983 */ /* 0x000ea20000300800 */
[----:B------:R-:W-:-:S05]  /*acc40*/  IADD3 R14, P3, PT, R8, R11, RZ ;  /* 0x0000000b080e7210 */ /* 0x000fca0007f7e0ff */
[----:B------:R-:W-:Y:S01]  /*acc50*/  IMAD.X R15, R2, 0x1, R12, P3 ;  /* 0x00000001020f7824 */ /* 0x000fe200018e060c */
[----:B------:R-:W-:Y:S01]  /*acc60*/  F2FP.SATFINITE.E4M3.F32.PACK_AB_MERGE_C R5, R20, R21, RZ ;  /* 0x000000151405723e */ /* 0x000fe200048070ff */
[----:B--2---:R0:W-:Y:S04]  /*acc70*/  STL [R1+0x389c], R19 ;  /* 0x00389c1301007387 */ /* 0x0041e80000100800 */
[----:B0-----:R-:W2:Y:S04]  /*acc80*/  LDL.LU R19, [R1+0xac4] ;  /* 0x000ac40001137983 */ /* 0x001ea80000300800 */
[----:B------:R-:W2:Y:S04]  /*acc90*/  LDL.LU R23, [R1+0xaa8] ;  /* 0x000aa80001177983 */ /* 0x000ea80000300800 */
[----:B------:R-:W2:Y:S04]  /*acca0*/  LDL.LU R6, [R1+0xaac] ;  /* 0x000aac0001067983 */ /* 0x000ea80000300800 */
[----:B------:R0:W-:Y:S04]  /*accb0*/  STL.64 [R1+0xa18], R14 ;  /* 0x000a180e01007387 */ /* 0x0001e80000100a00 */
[----:B0-----:R-:W2:Y:S01]  /*accc0*/  LDL.LU.64 R14, [R1+0x38b8] ;  /* 0x0038b800010e7983 */ /* 0x001ea20000300a00 */
[----:B------:R-:W-:-:S03]  /*accd0*/  F2FP.SATFINITE.E4M3.F32.PACK_AB_MERGE_C R4, R7, R4, RZ ;  /* 0x000000040704723e */ /* 0x000fc600048070ff */
[----:B------:R-:W3:Y:S04]  /*acce0*/  LDL.LU R25, [R1+0xa90] ;  /* 0x000a900001197983 */ /* 0x000ee80000300800 */
[----:B------:R-:W3:Y:S04]  /*accf0*/  LDL.LU R0, [R1+0xa94] ;  /* 0x000a940001007983 */ /* 0x000ee80000300800 */
[----:B------:R-:W-:Y:S04]  /*acd00*/  STL [R1+0x2a8], R5 ;  /* 0x0002a80501007387 */ /* 0x000fe80000100800 */
[----:B------:R-:W3:Y:S04]  /*acd10*/  LDL.LU R22, [R1+0xa98] ;  /* 0x000a980001167983 */ /* 0x000ee80000300800 */
[----:B------:R-:W3:Y:S04]  /*acd20*/  LDL.LU R20, [R1+0xa9c] ;  /* 0x000a9c0001147983 */ /* 0x000ee80000300800 */
[----:B------:R-:W3:Y:S04]  /*acd30*/  LDL.LU R28, [R1+0xa00] ;  /* 0x000a0000011c7983 */ /* 0x000ee80000300800 */
[----:B------:R-:W3:Y:S04]  /*acd40*/  LDL.LU R7, [R1+0xa04] ;  /* 0x000a040001077983 */ /* 0x000ee80000300800 */
[----:B------:R0:W-:Y:S02]  /*acd50*/  STL [R1+0x1fc], R4 ;  /* 0x0001fc0401007387 */ /* 0x0001e40000100800 */
[----:B0-----:R-:W-:-:S05]  /*acd60*/  IADD3 R4, P3, PT, R8, R13, RZ ;  /* 0x0000000d08047210 */ /* 0x001fca0007f7e0ff */
[----:B--2---:R-:W-:Y:S01]  /*acd70*/  IMAD.X R5, R2, 0x1, R14, P3 ;  /* 0x0000000102057824 */ /* 0x004fe200018e060e */
[----:B------:R-:W-:-:S05]  /*acd80*/  IADD3 R8, P3, PT, R8, R15, RZ ;  /* 0x0000000f08087210 */ /* 0x000fca0007f7e0ff */
[----:B------:R-:W-:Y:S01]  /*acd90*/  IMAD.X R9, R2, 0x1, R16, P3 ;  /* 0x0000000102097824 */ /* 0x000fe200018e0610 */
[----:B------:R0:W-:Y:S04]  /*acda0*/  STL.64 [R1+0xa10], R4 ;  /* 0x000a100401007387 */ /* 0x0001e80000100a00 */
[----:B0-----:R-:W2:Y:S04]  /*acdb0*/  LDL.LU R5, [R1+0x38b0] ;  /* 0x0038b00001057983 */ /* 0x001ea80000300800 */
[----:B------:R0:W-:Y:S04]  /*acdc0*/  STL.64 [R1+0x988], R8 ;  /* 0x0009880801007387 */ /* 0x0001e80000100a00 */
[----:B0-----:R-:W3:Y:S04]  /*acdd0*/  LDL.LU R9, [R1+0x38ac] ;  /* 0x0038ac0001097983 */ /* 0x001ee80000300800 */
[----:B------:R-:W4:Y:S04]  /*acde0*/  LDL.LU R21, [R1+0xa08] ;  /* 0x000a080001157983 */ /* 0x000f280000300800 */
[----:B------:R-:W4:Y:S04]  /*acdf0*/  LDL.LU R8, [R1+0xa0c] ;  /* 0x000a0c0001087983 */ /* 0x000f280000300800 */
[----:B------:R-:W4:Y:S04]  /*ace00*/  LDL.LU R2, [R1+0x9f0] ;  /* 0x0009f00001027983 */ /* 0x000f280000300800 */
[----:B------:R-:W4:Y:S01]  /*ace10*/  LDL.LU R4, [R1+0x9f4] ;  /* 0x0009f40001047983 */ /* 0x000f220000300800 */
[----:B--2---:R-:W-:-:S02]  /*ace20*/  F2FP.SATFINITE.E4M3.F32.PACK_AB_MERGE_C R19, R19, R5, RZ ;  /* 0x000000051313723e */ /* 0x004fc400048070ff */
[----:B---3--:R-:W-:Y:S02]  /*ace30*/  F2FP.SATFINITE.E4M3.F32.PACK_AB_MERGE_C R9, R9, R10, RZ ;  /* 0x0000000a0909723e */ /* 0x008fe400048070ff */
[----:B------:R-:W2:Y:S04]  /*ace40*/  LDL.LU R10, [R1+0x38a8] ;  /* 0x0038a800010a7983 */ /* 0x000ea80000300800 */
[----:B------:R0:W-:Y:S04]  /*ace50*/  STL [R1+0x200], R9 ;  /* 0x0002000901007387 */ /* 0x0001e80000100800 */
[----:B0-----:R-:W3:Y:S04]  /*ace60*/  LDL.LU R9, [R1+0x38a4] ;  /* 0x0038a40001097983 */ /* 0x001ee80000300800 */
[----:B------:R-:W2:Y:S04]  /*ace70*/  LDL.LU R5, [R1+0x38a0] ;  /* 0x0038a00001057983 */ /* 0x000ea80000300800 */
[----:B------:R0:W-:Y:S02]  /*ace80*/  STL [R1+0x1a0], R19 ;  /* 0x0001a01301007387 */ /* 0x0001e40000100800 */
[----:B0-----:R-:W-:-:S05]  /*ace90*/  F2FP.SATFINITE.E4M3.F32.PACK_AB_MERGE_C R19, R18, R3, RZ ;  /* 0x000000031213723e */ /* 0x001fca00048070ff */
[----:B------:R0:W-:Y:S01]  /*acea0*/  STL [R1+0x1ac], R19 ;  /* 0x0001ac1301007387 */ /* 0x0001e20000100800 */
[----:B--2---:R-:W-:Y:S02]  /*aceb0*/  SHF.R.S32.HI R3, RZ, 0x1f, R5 ;  /* 0x0000001fff037819 */ /* 0x004fe40000011405 */
[----:B---3--:R-:W-:-:S05]  /*acec0*/  IADD3 R18, P3, PT, R5, R9, RZ ;  /* 0x0000000905127210 */ /* 0x008fca0007f7e0ff */
[----:B0-----:R-:W-:-:S05]  /*aced0*/  IMAD.X R19, R3, 0x1, R10, P3 ;  /* 0x0000000103137824 */ /* 0x001fca00018e060a */
[----:B------:R0:W-:Y:S02]  /*acee0*/  STL.64 [R1+0x980], R18 ;  /* 0x0009801201007387 */ /* 0x0001e40000100a00 */
[----:B0-----:R-:W-:Y:S02]  /*acef0*/  F2FP.SATFINITE.E4M3.F32.PACK_AB_MERGE_C R19, R29, R27, RZ ;  /* 0x0000001b1d13723e */ /* 0x001fe400048070ff */
[----:B----4-:R-:W-:Y:S02]  /*acf00*/  F2FP.SATFINITE.E4M3.F32.PACK_AB_MERGE_C R18, R26, R24, RZ ;  /* 0x000000181a12723e */ /* 0x010fe400048070ff */
[----:B------:R-:W2:Y:S04]  /*acf10*/  LDL.LU R24, [R1+0x9f8] ;  /* 0x0009f80001187983 */ /* 0x000ea80000300800 */
[----:B------:R-:W-:Y:S04]  /*acf20*/  STL [R1+0x144], R19 ;  /* 0x0001441301007387 */ /* 0x000fe80000100800 */
[----:B------:R-:W2:Y:S04]  /*acf30*/  LDL.LU R26, [R1+0x9fc] ;  /* 0x0009fc00011a7983 */ /* 0x000ea80000300800 */
[----:B------:R0:W-:Y:S02]  /*acf40*/  STL [R1+0x13c], R18 ;  /* 0x00013c1201007387 */ /* 0x0001e40000100800 */
[----:B0-----:R-:W-:-:S05]  /*acf50*/  IADD3 R18, P3, PT, R5, R11, RZ ;  /* 0x0000000b05127210 */ /* 0x001fca0007f7e0ff */
[----:B------:R-:W-:-:S05]  /*acf60*/  IMAD.X R19, R3, 0x1, R12, P3 ;  /* 0x0000000103137824 */ /* 0x000fca00018e060c */
[----:B------:R0:W-:Y:S04]  /*acf70*/  STL.64 [R1+0x978], R18 ;  /* 0x0009781201007387 */ /* 0x0001e80000100a00 */
[----:B0-----:R-:W3:Y:S01]  /*acf80*/  LDL.LU R19, [R1+0x389c] ;  /* 0x00389c0001137983 */ /* 0x001ee20000300800 */
[----:B------:R-:W-:Y:S02]  /*acf90*/  IADD3 R18, P3, PT, R5, R13, RZ ;  /* 0x0000000d05127210 */ /* 0x000fe40007f7e0ff */
[----:B------:R-:W-:Y:S02]  /*acfa0*/  F2FP.SATFINITE.E4M3.F32.PACK_AB_MERGE_C R6, R6, R23, RZ ;  /* 0x000000170606723e */ /* 0x000fe400048070ff */
[----:B---3--:R-:W-:Y:S01]  /*acfb0*/  F2FP.SATFINITE.E4M3.F32.PACK_AB_MERGE_C R17, R19, R17, RZ ;  /* 0x000000111311723e */ /* 0x008fe200048070ff */
[----:B------:R-:W-:-:S04]  /*acfc0*/  IMAD.X R19, R3, 0x1, R14, P3 ;  /* 0x0000000103137824 */ /* 0x000fc800018e060e */
[----:B------:R-:W-:Y:S04]  /*acfd0*/  STL [R1+0x98], R17 ;  /* 0x0000981101007387 */ /* 0x000fe80000100800 */
[----:B------:R-:W-:Y:S04]  /*acfe0*/  STL [R1+0xb0], R6 ;  /* 0x0000b00601007387 */ /* 0x000fe80000100800 */
[----:B------:R0:W-:Y:S02]  /*acff0*/  STL.64 [R1+0x970], R18 ;  /* 0x0009701201007387 */ /* 0x0001e40000100a00 */
[----:B0-----:R-:W-:-:S05]  /*ad000*/  IADD3 R18, P3, PT, R5, R15, RZ ;  /* 0x0000000f05127210 */ /* 0x001fca0007f7e0ff */
[----:B------:R-:W-:-:S05]  /*ad010*/  IMAD.X R19, R3, 0x1, R16, P3 ;  /* 0x0000000103137824 */ /* 0x000fca00018e0610 */
[----:B------:R0:W-:Y:S04]  /*ad020*/  STL.64 [R1+0x968], R18 ;  /* 0x0009681201007387 */ /* 0x0001e80000100a00 */
[----:B0-----:R-:W3:Y:S01]  /*ad030*/  LDL.LU R18, [R1+0x3898] ;  /* 0x0038980001127983 */ /* 0x001ee20000300800 */
[----:B------:R-:W-:Y:S02]  /*ad040*/  F2FP.SATFINITE.E4M3.F32.PACK_AB_MERGE_C R3, R0, R25, RZ ;  /* 0x000000190003723e */ /* 0x000fe400048070ff */
[----:B------:R-:W-:Y:S02]  /*ad050*/  F2FP.SATFINITE.E4M3.F32.PACK_AB_MERGE_C R6, R7, R28, RZ ;  /* 0x0000001c0706723e */ /* 0x000fe400048070ff */
[----:B------:R-:W-:Y:S02]  /*ad060*/  F2FP.SATFINITE.E4M3.F32.PACK_AB_MERGE_C R0, R20, R22, RZ ;  /* 0x000000161400723e */ /* 0x000fe400048070ff */
[----:B------:R-:W4:Y:S01]  /*ad070*/  LDL.LU R22, [R1+0x9e0] ;  /* 0x0009e00001167983 */ /* 0x000f220000300800 */
[----:B------:R-:W-:-:S03]  /*ad080*/  F2FP.SATFINITE.E4M3.F32.PACK_AB_MERGE_C R8, R8, R21, RZ ;  /* 0x000000150808723e */ /* 0x000fc600048070ff */
[----:B------:R0:W-:Y:S01]  /*ad090*/  STL [R1+0x78], R3 ;  /* 0x0000780301007387 */ /* 0x0001e20000100800 */
[----:B------:R-:W-:-:S03]  /*ad0a0*/  F2FP.SATFINITE.E4M3.F32.PACK_AB_MERGE_C R2, R4, R2, RZ ;  /* 0x000000020402723e */ /* 0x000fc600048070ff */
[----:B------:R-:W4:Y:S04]  /*ad0b0*/  LDL.LU R20, [R1+0x9e4] ;  /* 0x0009e40001147983 */ /* 0x000f280000300800 */
[----:B------:R1:W-:Y:S04]  /*ad0c0*/  STL [R1+0x48], R0 ;  /* 0x0000480001007387 */ /* 0x0003e80000100800 */
[----:B------:R-:W2:Y:S04]  /*ad0d0*/  LDL.LU R19, [R1+0x1168] ;  /* 0x0011680001137983 */ /* 0x000ea80000300800 */
[----:B------:R-:W-:Y:S04]  /*ad0e0*/  STL [R1+0x3830], R6 ;  /* 0x0038300601007387 */ /* 0x000fe80000100800 */
[----:B------:R-:W-:Y:S01]  /*ad0f0*/  STL [R1+0x3598], R8 ;  /* 0x0035980801007387 */ /* 0x000fe20000100800 */
[----:B---3--:R-:W-:-:S02]  /*ad100*/  SHF.R.S32.HI R7, RZ, 0x1f, R18 ;  /* 0x0000001fff077819 */ /* 0x008fc40000011412 */
[----:B------:R-:W-:-:S05]  /*ad110*/  IADD3 R28, P3, PT, R18, R9, RZ ;  /* 0x00000009121c7210 */ /* 0x000fca0007f7e0ff */
[----:B------:R-:W-:Y:S01]  /*ad120*/  IMAD.X R29, R7, 0x1, R10, P3 ;  /* 0x00000001071d7824 */ /* 0x000fe200018e060a */
[----:B------:R-:W-:-:S04]  /*ad130*/  IADD3 R4, P3, PT, R18, R11, RZ ;  /* 0x0000000b12047210 */ /* 0x000fc80007f7e0ff */
[----:B------:R3:W-:Y:S01]  /*ad140*/  STL.64 [R1+0x960], R28 ;  /* 0x0009601c01007387 */ /* 0x0007e20000100a00 */
[----:B------:R-:W-:-:S03]  /*ad150*/  IMAD.X R5, R7, 0x1, R12, P3 ;  /* 0x0000000107057824 */ /* 0x000fc600018e060c */
[----:B0-----:R-:W2:Y:S04]  /*ad160*/  LDL.LU R3, [R1+0x9d4] ;  /* 0x0009d40001037983 */ /* 0x001ea80000300800 */
[----:B-1----:R-:W2:Y:S04]  /*ad170*/  LDL.LU R0, [R1+0x9d8] ;  /* 0x0009d80001007983 */ /* 0x002ea80000300800 */
[----:B------:R0:W-:Y:S04]  /*ad180*/  STL [R1+0x208], R2 ;  /* 0x0002080201007387 */ /* 0x0001e80000100800 */
[----:B------:R-:W2:Y:S04]  /*ad190*/  LDL.LU R21, [R1+0x9dc] ;  /* 0x0009dc0001157983 */ /* 0x000ea80000300800 */
[----:B---3--:R-:W3:Y:S04]  /*ad1a0*/  LDL.LU R28, [R1+0x116c] ;  /* 0x00116c00011c7983 */ /* 0x008ee80000300800 */
[----:B------:R-:W-:Y:S04]  /*ad1b0*/  STL.64 [R1+0x3890], R10 ;  /* 0x0038900a01007387 */ /* 0x000fe80000100a00 */
[----:B0-----:R-:W2:Y:S04]  /*ad1c0*/  LDL.LU R2, [R1+0x9c0] ;  /* 0x0009c00001027983 */ /* 0x001ea80000300800 */
[----:B------:R0:W-:Y:S04]  /*ad1d0*/  STL.64 [R1+0x958], R4 ;  /* 0x0009580401007387 */ /* 0x0001e80000100a00 */
[----:B0-----:R-:W2:Y:S04]  /*ad1e0*/  LDL.LU R4, [R1+0x9c4] ;  /* 0x0009c40001047983 */ /* 0x001ea80000300800 */
[----:B------:R-:W2:Y:S04]  /*ad1f0*/  LDL.LU R8, [R1+0x9cc] ;  /* 0x0009cc0001087983 */ /* 0x000ea80000300800 */
[----:B------:R-:W2:Y:S04]  /*ad200*/  LDL.LU R6, [R1+0x9b0] ;  /* 0x0009b00001067983 */ /* 0x000ea80000300800 */
[----:B------:R-:W2:Y:S04]  /*ad210*/  LDL.LU R27, [R1+0x9b4] ;  /* 0x0009b400011b7983 */ /* 0x000ea80000300800 */
[----:B------:R-:W3:Y:S04]  /*ad220*/  LDL.LU R29, [R1+0x9b8] ;  /* 0x0009b800011d7983 */ /* 0x000ee80000300800 */
[----:B---3--:R0:W-:Y:S04]  /*ad230*/  STL.64 [R1+0x3880], R28 ;  /* 0x0038801c01007387 */ /* 0x0081e80000100a00 */
[----:B0-----:R-:W3:Y:S04]  /*ad240*/  LDL.LU R28, [R1+0x9d0] ;  /* 0x0009d000011c7983 */ /* 0x001ee80000300800 */
[----:B------:R-:W3:Y:S01]  /*ad250*/  LDL.LU R29, [R1+0x9c8] ;  /* 0x0009c800011d7983 */ /* 0x000ee20000300800 */
[----:B--2---:R-:W-:-:S02]  /*ad260*/  F2FP.SATFINITE.E4M3.F32.PACK_AB_MERGE_C R26, R26, R24, RZ ;  /* 0x000000181a1a723e */ /* 0x004fc400048070ff */
[----:B----4-:R-:W-:Y:S01]  /*ad270*/  F2FP.SATFINITE.E4M3.F32.PACK_AB_MERGE_C R10, R20, R22, RZ ;  /* 0x00000016140a723e */ /* 0x010fe200048070ff */
[----:B---3--:R0:W-:Y:S04]  /*ad280*/  STL [R1+0x3888], R29 ;  /* 0x0038881d01007387 */ /* 0x0081e80000100800 */
[----:B0-----:R-:W2:Y:S04]  /*ad290*/  LDL.LU R29, [R1+0x9ec] ;  /* 0x0009ec00011d7983 */ /* 0x001ea80000300800 */
[----:B------:R-:W3:Y:S04]  /*ad2a0*/  LDL.LU R17, [R1+0x9bc] ;  /* 0x0009bc0001117983 */ /* 0x000ee80000300800 */
[----:B------:R0:W-:Y:S04]  /*ad2b0*/  STL [R1+0x371c], R26 ;  /* 0x00371c1a01007387 */ /* 0x0001e80000100800 */
[----:B0-----:R-:W2:Y:S04]  /*ad2c0*/  LDL.LU R26, [R1+0x9e8] ;  /* 0x0009e800011a7983 */ /* 0x001ea80000300800 */
[----:B------:R-:W4:Y:S04]  /*ad2d0*/  LDL.LU R23, [R1+0x2c0] ;  /* 0x0002c00001177983 */ /* 0x000f280000300800 */
[----:B------:R-:W4:Y:S04]  /*ad2e0*/  LDL.LU R5, [R1+0x2c4] ;  /* 0x0002c40001057983 */ /* 0x000f280000300800 */
[----:B------:R0:W-:Y:S04]  /*ad2f0*/  STL [R1+0x1d0], R10 ;  /* 0x0001d00a01007387 */ /* 0x0001e80000100800 */
[----:B------:R-:W3:Y:S04]  /*ad300*/  LDL.LU R25, [R1+0x2c8] ;  /* 0x0002c80001197983 */ /* 0x000ee80000300800 */
[----:B------:R-:W3:Y:S01]  /*ad310*/  LDL.LU R24, [R1+0x2cc] ;  /* 0x0002cc0001187983 */ /* 0x000ee20000300800 */
[----:B0-----:R-:W-:-:S03]  /*ad320*/  IADD3 R10, P3, PT, R18, R13, RZ ;  /* 0x0000000d120a7210 */ /* 0x001fc60007f7e0ff */
[----:B------:R-:W3:Y:S02]  /*ad330*/  LDL.LU R22, [R1+0x910] ;  /* 0x0009100001167983 */ /* 0x000ee40000300800 */
[----:B------:R-:W-:Y:S02]  /*ad340*/  IMAD.X R11, R7, 0x1, R14, P3 ;  /* 0x00000001070b7824 */ /* 0x000fe400018e060e */
[----:B------:R-:W3:Y:S04]  /*ad350*/  LDL.LU R20, [R1+0x914] ;  /* 0x0009140001147983 */ /* 0x000ee80000300800 */
[----:B------:R0:W-:Y:S02]  /*ad360*/  STL.64 [R1+0x950], R10 ;  /* 0x0009500a01007387 */ /* 0x0001e40000100a00 */
[----:B0-----:R-:W-:Y:S01]  /*ad370*/  IADD3 R10, P3, PT, R18, R15, RZ ;  /* 0x0000000f120a7210 */ /* 0x001fe20007f7e0ff */
[----:B------:R-:W-:Y:S01]  /*ad380*/  IMAD.MOV.U32 R11, RZ, RZ, R7 ;  /* 0x000000ffff0b7224 */ /* 0x000fe200078e0007 */
[----:B------:R-:W3:Y:S03]  /*ad390*/  LDL.LU R18, [R1+0x918] ;  /* 0x0009180001127983 */ /* 0x000ee60000300800 */
[----:B------:R-:W-:Y:S01]  /*ad3a0*/  IMAD.X R11, R11, 0x1, R16, P3 ;  /* 0x000000010b0b7824 */ /* 0x000fe200018e0610 */
[----:B------:R-:W3:Y:S04]  /*ad3b0*/  LDL.LU R7, [R1+0x91c] ;  /* 0x00091c0001077983 */ /* 0x000ee80000300800 */
[----:B------:R0:W-:Y:S04]  /*ad3c0*/  STL.64 [R1+0x948], R10 ;  /* 0x0009480a01007387 */ /* 0x0001e80000100a00 */
[----:B0-----:R-:W3:Y:S01]  /*ad3d0*/  LDL.LU.64 R10, [R1+0x3890] ;  /* 0x00389000010a7983 */ /* 0x001ee20000300a00 */
[----:B--2---:R-:W-:-:S02]  /*ad3e0*/  F2FP.SATFINITE.E4M3.F32.PACK_AB_MERGE_C R29, R29, R26, RZ ;  /* 0x0000001a1d1d723e */ /* 0x004fc400048070ff */
[----:B------:R-:W-:Y:S02]  /*ad3f0*/  F2FP.SATFINITE.E4M3.F32.PACK_AB_MERGE_C R26, R3, R28, RZ ;  /* 0x0000001c031a723e */ /* 0x000fe400048070ff */
[----:B------:R-:W-:Y:S01]  /*ad400*/  F2FP.SATFINITE.E4M3.F32.PACK_AB_MERGE_C R3, R21, R0, RZ ;  /* 0x000000001503723e */ /* 0x000fe200048070ff */
[----:B------:R-:W-:Y:S04]  /*ad410*/  STL [R1+0x1b0], R29 ;  /* 0x0001b01d01007387 */ /* 0x000fe80000100800 */
[----:B------:R-:W2:Y:S01]  /*ad420*/  LDL.LU R0, [R1+0x900] ;  /* 0x0009000001007983 */ /* 0x000ea20000300800 */
[----:B------:R-:W-:-:S03]  /*ad430*/  IADD3 R28, P3, PT, R19, R9, RZ ;  /* 0x00000009131c7210 */ /* 0x000fc60007f7e0ff */
[----:B------:R-:W-:Y:S04]  /*ad440*/  STL [R1+0x148], R26 ;  /* 0x0001481a01007387 */ /* 0x000fe80000100800 */
[----:B------:R-:W2:Y:S04]  /*ad450*/  LDL.LU R21, [R1+0x904] ;  /* 0x0009040001157983 */ /* 0x000ea80000300800 */
[----:B------:R0:W-:Y:S02]  /*ad460*/  STL [R1+0xa04], R3 ;  /* 0x000a040301007387 */ /* 0x0001e40000100800 */
[----:B0-----:R-:W-:-:S02]  /*ad470*/  SHF.R.S32.HI R3, RZ, 0x1f, R19 ;  /* 0x0000001fff037819 */ /* 0x001fc40000011413 */
[----:B------:R-:W-:-:S03]  /*ad480*/  F2FP.SATFINITE.E4M3.F32.PACK_AB_MERGE_C R26, R4, R2, RZ ;  /* 0x00000002041a723e */ /* 0x000fc600048070ff */
[----:B---3--:R-:W-:-:S05]  /*ad490*/  IMAD.X R29, R3, 0x1, R10, P3 ;  /* 0x00000001031d7824 */ /* 0x008fca00018e060a */
[----:B------:R0:W-:Y:S04]  /*ad4a0*/  STL.64 [R1+0x940], R28 ;  /* 0x0009401c01007387 */ /* 0x0001e80000100a00 */
[----:B0-----:R-:W3:Y:S04]  /*ad4b0*/  LDL.LU R29, [R1+0x3888] ;  /* 0x00388800011d7983 */ /* 0x001ee80000300800 */
[----:B------:R-:W2:Y:S04]  /*ad4c0*/  LDL.LU R2, [R1+0x908] ;  /* 0x0009080001027983 */ /* 0x000ea80000300800 */
[----:B------:R-:W2:Y:S01]  /*ad4d0*/  LDL.LU R4, [R1+0x90c] ;  /* 0x00090c0001047983 */ /* 0x000ea20000300800 */
[----:B------:R-:W-:-:S03]  /*ad4e0*/  IADD3 R28, P3, PT, R19, R11, RZ ;  /* 0x0000000b131c7210 */ /* 0x000fc60007f7e0ff */
[----:B------:R-:W-:Y:S04]  /*ad4f0*/  STL [R1+0x118], R26 ;  /* 0x0001181a01007387 */ /* 0x000fe80000100800 */
[----:B--2---:R3:W-:Y:S02]  /*ad500*/  STL [R1+0x3878], R4 ;  /* 0x0038780401007387 */ /* 0x0047e40000100800 */
[----:B---3--:R-:W-:Y:S01]  /*ad510*/  F2FP.SATFINITE.E4M3.F32.PACK_AB_MERGE_C R4, R8, R29, RZ ;  /* 0x0000001d0804723e */ /* 0x008fe200048070ff */
[----:B------:R-:W-:-:S04]  /*ad520*/  IMAD.X R29, R3, 0x1, R12, P3 ;  /* 0x00000001031d7824 */ /* 0x000fc800018e060c */
[----:B------:R-:W-:Y:S04]  /*ad530*/  STL [R1+0x128], R4 ;  /* 0x0001280401007387 */ /* 0x000fe80000100800 */
[----:B------:R0:W-:Y:S04]  /*ad540*/  STL.64 [R1+0x938], R28 ;  /* 0x0009381c01007387 */ /* 0x0001e80000100a00 */
[----:B0-----:R-:W2:Y:S01]  /*ad550*/  LDL.LU.64 R28, [R1+0x3880] ;  /* 0x00388000011c7983 */ /* 0x001ea20000300a00 */
[----:B------:R-:W-:Y:S02]  /*ad560*/  IADD3 R26, P3, PT, R19, R13, RZ ;  /* 0x0000000d131a7210 */ /* 0x000fe40007f7e0ff */
[----:B------:R-:W-:-:S03]  /*ad570*/  F2FP.SATFINITE.E4M3.F32.PACK_AB_MERGE_C R6, R27, R6, RZ ;  /* 0x000000061b06723e */ /* 0x000fc600048070ff */
[----:B------:R-:W-:Y:S02]  /*ad580*/  IMAD.X R27, R3, 0x1, R14, P3 ;  /* 0x00000001031b7824 */ /* 0x000fe400018e060e */
[----:B------:R-:W-:Y:S01]  /*ad590*/  STL [R1+0x7c], R6 ;  /* 0x00007c0601007387 */ /* 0x000fe20000100800 */
[----:B--2---:R-:W-:-:S05]  /*ad5a0*/  F2FP.SATFINITE.E4M3.F32.PACK_AB_MERGE_C R4, R17, R29, RZ ;  /* 0x0000001d1104723e */ /* 0x004fca00048070ff */
[----:B------:R-:W-:Y:S04]  /*ad5b0*/  STL [R1+0x90], R4 ;  /* 0x0000900401007387 */ /* 0x000fe80000100800 */
[----:B------:R0:W-:Y:S02]  /*ad5c0*/  STL.64 [R1+0x930], R26 ;  /* 0x0009301a01007387 */ /* 0x0001e40000100a00 */
[----:B0-----:R-:W-:Y:S02]  /*ad5d0*/  IADD3 R26, P3, PT, R19, R15, RZ ;  /* 0x0000000f131a7210 */ /* 0x001fe40007f7e0ff */
[----:B----4-:R-:W-:-:S03]  /*ad5e0*/  F2FP.SATFINITE.E4M3.F32.PACK_AB_MERGE_C R4, R5, R23, RZ ;  /* 0x000000170504723e */ /* 0x010fc600048070ff */
[----:B------:R-:W-:Y:S01]  /*ad5f0*/  IMAD.X R27, R3, 0x1, R16, P3 ;  /* 0x00000001031b7824 */ /* 0x000fe200018e0610 */
[----:B------:R-:W-:-:S04]  /*ad600*/  F2FP.SATFINITE.E4M3.F32.PACK_AB_MERGE_C R19, R20, R22, RZ ;  /* 0x000000161413723e */ /* 0x000fc800048070ff */
[----:B------:R0:W-:Y:S01]  /*ad610*/  STL.64 [R1+0x928], R26 ;  /* 0x0009281a01007387 */ /* 0x0001e20000100a00 */
[----:B------:R-:W-:Y:S02]  /*ad620*/  SHF.R.S32.HI R20, RZ, 0x1f, R28 ;  /* 0x0000001fff147819 */ /* 0x000fe4000001141c */
[----:B------:R-:W-:Y:S01]  /*ad630*/  F2FP.SATFINITE.E4M3.F32.PACK_AB_MERGE_C R3, R24, R25, RZ ;  /* 0x000000191803723e */ /* 0x000fe200048070ff */
[----:B0-----:R-:W2:Y:S04]  /*ad640*/  LDL.LU R27, [R1+0x1170] ;  /* 0x00117000011b7983 */ /* 0x001ea80000300800 */
[----:B------:R0:W-:Y:S01]  /*ad650*/  STL [R1+0x64], R4 ;  /* 0x0000640401007387 */ /* 0x0001e20000100800 */
[----:B------:R-:W-:-:S03]  /*ad660*/  F2FP.SATFINITE.E4M3.F32.PACK_AB_MERGE_C R24, R7, R18, RZ ;  /* 0x000000120718723e */ /* 0x000fc600048070ff */
[----:B------:R1:W-:Y:S01]  /*ad670*/  STL [R1+0xab0], R3 ;  /* 0x000ab00301007387 */ /* 0x0003e20000100800 */
[----:B0-----:R-:W-:-:S03]  /*ad680*/  IADD3 R4, P3, PT, R28, R9, RZ ;  /* 0x000000091c047210 */ /* 0x001fc60007f7e0ff */
[----:B------:R-:W-:Y:S02]  /*ad690*/  STL [R1+0x3720], R19 ;  /* 0x0037201301007387 */ /* 0x000fe40000100800 */
[----:B------:R-:W-:Y:S02]  /*ad6a0*/  IMAD.X R5, R20, 0x1, R10, P3 ;  /* 0x0000000114057824 */ /* 0x000fe400018e060a */
[----:B------:R-:W3:Y:S01]  /*ad6b0*/  LDL.LU R22, [R1+0x8fc] ;  /* 0x0008fc0001167983 */ /* 0x000ee20000300800 */
[----:B-1----:R-:W-:-:S03]  /*ad6c0*/  F2FP.SATFINITE.E4M3.F32.PACK_AB_MERGE_C R3, R21, R0, RZ ;  /* 0x000000001503723e */ /* 0x002fc600048070ff */
[----:B------:R-:W4:Y:S04]  /*ad6d0*/  LDL.LU R18, [R1+0x8e8] ;  /* 0x0008e80001127983 */ /* 0x000f280000300800 */
[----:B------:R0:W-:Y:S04]  /*ad6e0*/  STL.64 [R1+0x920], R4 ;  /* 0x0009200401007387 */ /* 0x0001e80000100a00 */
[----:B------:R-:W4:Y:S04]  /*ad6f0*/  LDL.LU R7, [R1+0x8ec] ;  /* 0x0008ec0001077983 */ /* 0x000f280000300800 */
[----:B------:R1:W-:Y:S01]  /*ad700*/  STL [R1+0x384c], R24 ;  /* 0x00384c1801007387 */ /* 0x0003e20000100800 */
[----:B0-----:R-:W-:-:S05]  /*ad710*/  IADD3 R4, P3, PT, R28, R11, RZ ;  /* 0x0000000b1c047210 */ /* 0x001fca0007f7e0ff */
[----:B------:R-:W-:Y:S01]  /*ad720*/  IMAD.X R5, R20, 0x1, R12, P3 ;  /* 0x0000000114057824 */ /* 0x000fe200018e060c */
[----:B-1----:R-:W2:Y:S04]  /*ad730*/  LDL.LU R24, [R1+0x8e4] ;  /* 0x0008e40001187983 */ /* 0x002ea80000300800 */
[----:B------:R0:W-:Y:S04]  /*ad740*/  STL [R1+0x3728], R3 ;  /* 0x0037280301007387 */ /* 0x0001e80000100800 */
[----:B0-----:R-:W2:Y:S04]  /*ad750*/  LDL.LU R3, [R1+0x8f4] ;  /* 0x0008f40001037983 */ /* 0x001ea80000300800 */
[----:B------:R0:W-:Y:S04]  /*ad760*/  STL.64 [R1+0x3870], R10 ;  /* 0x0038700a01007387 */ /* 0x0001e80000100a00 */
[----:B0-----:R-:W2:Y:S04]  /*ad770*/  LDL.LU R11, [R1+0x8f0] ;  /* 0x0008f000010b7983 */ /* 0x001ea80000300800 */
[----:B------:R0:W-:Y:S04]  /*ad780*/  STL.64 [R1+0x910], R4 ;  /* 0x0009100401007387 */ /* 0x0001e80000100a00 */
[----:B0-----:R-:W3:Y:S04]  /*ad790*/  LDL.LU R4, [R1+0x3878] ;  /* 0x0038780001047983 */ /* 0x001ee80000300800 */
[----:B------:R-:W4:Y:S04]  /*ad7a0*/  LDL.LU R5, [R1+0x8d0] ;  /* 0x0008d00001057983 */ /* 0x000f280000300800 */
[----:B------:R-:W4:Y:S04]  /*ad7b0*/  LDL.LU R25, [R1+0x8d4] ;  /* 0x0008d40001197983 */ /* 0x000f280000300800 */
[----:B------:R-:W4:Y:S04]  /*ad7c0*/  LDL.LU R0, [R1+0x8d8] ;  /* 0x0008d80001007983 */ /* 0x000f280000300800 */
[----:B------:R-:W4:Y:S04]  /*ad7d0*/  LDL.LU R21, [R1+0x8dc] ;  /* 0x0008dc0001157983 */ /* 0x000f280000300800 */
[----:B------:R-:W4:Y:S04]  /*ad7e0*/  LDL.LU R19, [R1+0x8c0] ;  /* 0x0008c00001137983 */ /* 0x000f280000300800 */
[----:B------:R-:W4:Y:S04]  /*ad7f0*/  LDL.LU R26, [R1+0x8c4] ;  /* 0x0008c400011a7983 */ /* 0x000f280000300800 */
[----:B------:R-:W4:Y:S01]  /*ad800*/  LDL.LU R8, [R1+0x8c8] ;  /* 0x0008c80001087983 */ /* 0x000f220000300800 */
[----:B------:R-:W-:-:S03]  /*ad810*/  IADD3 R10, P3, PT, R28, R13, RZ ;  /* 0x0000000d1c0a7210 */ /* 0x000fc60007f7e0ff */
[----:B------:R-:W4:Y:S04]  /*ad820*/  LDL.LU R6, [R1+0x8cc] ;  /* 0x0008cc0001067983 */ /* 0x000f280000300800 */
[----:B------:R-:W4:Y:S04]  /*ad830*/  LDL.LU R17, [R1+0x2b0] ;  /* 0x0002b00001117983 */ /* 0x000f280000300800 */
[----:B------:R-:W4:Y:S01]  /*ad840*/  LDL.LU R23, [R1+0x2b4] ;  /* 0x0002b40001177983 */ /* 0x000f220000300800 */
[----:B--2---:R-:W-:Y:S01]  /*ad850*/  F2FP.SATFINITE.E4M3.F32.PACK_AB_MERGE_C R3, R3, R11, RZ ;  /* 0x0000000b0303723e */ /* 0x004fe200048070ff */
[----:B------:R-:W-:Y:S01]  /*ad860*/  IMAD.X R11, R20, 0x1, R14, P3 ;  /* 0x00000001140b7824 */ /* 0x000fe200018e060e */
[----:B---3--:R-:W-:-:S02]  /*ad870*/  F2FP.SATFINITE.E4M3.F32.PACK_AB_MERGE_C R29, R4, R2, RZ ;  /* 0x00000002041d723e */ /* 0x008fc400048070ff */
[----:B------:R-:W2:Y:S04]  /*ad880*/  LDL.LU R2, [R1+0x2b8] ;  /* 0x0002b80001027983 */ /* 0x000ea80000300800 */
[----:B------:R-:W2:Y:S04]  /*ad890*/  LDL.LU R4, [R1+0x2bc] ;  /* 0x0002bc0001047983 */ /* 0x000ea80000300800 */
[----:B------:R0:W-:Y:S04]  /*ad8a0*/  STL [R1+0x3828], R29 ;  /* 0x0038281d01007387 */ /* 0x0001e80000100800 */
[----:B0-----:R-:W3:Y:S04]  /*ad8b0*/  LDL.LU R29, [R1+0x8e0] ;  /* 0x0008e000011d7983 */ /* 0x001ee80000300800 */
[----:B------:R0:W-:Y:S04]  /*ad8c0*/  STL [R1+0x372c], R3 ;  /* 0x00372c0301007387 */ /* 0x0001e80000100800 */
[----:B0-----:R-:W2:Y:S04]  /*ad8d0*/  LDL.LU R3, [R1+0x8f8] ;  /* 0x0008f80001037983 */ /* 0x001ea80000300800 */
[----:B------:R0:W-:Y:S02]  /*ad8e0*/  STL.64 [R1+0x900], R10 ;  /* 0x0009000a01007387 */ /* 0x0001e40000100a00 */
[----:B0-----:R-:W-:-:S05]  /*ad8f0*/  IADD3 R10, P3, PT, R28, R15, RZ ;  /* 0x0000000f1c0a7210 */ /* 0x001fca0007f7e0ff */
[----:B------:R-:W-:-:S05]  /*ad900*/  IMAD.X R11, R20, 0x1, R16, P3 ;  /* 0x00000001140b7824 */ /* 0x000fca00018e0610 */
[----:B------:R0:W-:Y:S04]  /*ad910*/  STL.64 [R1+0x8f0], R10 ;  /* 0x0008f00a01007387 */ /* 0x0001e80000100a00 */
[----:B0-----:R-:W2:Y:S04]  /*ad920*/  LDL.LU.64 R10, [R1+0x3870] ;  /* 0x00387000010a7983 */ /* 0x001ea80000300a00 */
[----:B----4-:R3:W-:Y:S04]  /*ad930*/  STL.64 [R1+0x3868], R16 ;  /* 0x0038681001007387 */ /* 0x0107e80000100a00 */
[----:B------:R-:W4:Y:S04]  /*ad940*/  LDL.LU R28, [R1+0x820] ;  /* 0x00082000011c7983 */ /* 0x000f280000300800 */
[----:B------:R-:W4:Y:S01]  /*ad950*/  LDL.LU R20, [R1+0x824] ;  /* 0x0008240001147983 */ /* 0x000f220000300800 */
[----:B------:R-:W-:-:S02]  /*ad960*/  F2FP.SATFINITE.E4M3.F32.PACK_AB_MERGE_C R0, R21, R0, RZ ;  /* 0x000000001500723e */ /* 0x000fc400048070ff */
[----:B------:R-:W-:Y:S02]  /*ad970*/  F2FP.SATFINITE.E4M3.F32.PACK_AB_MERGE_C R19, R26, R19, RZ ;  /* 0x000000131a13723e */ /* 0x000fe400048070ff */
[----:B------:R-:W-:Y:S02]  /*ad980*/  F2FP.SATFINITE.E4M3.F32.PACK_AB_MERGE_C R6, R6, R8, RZ ;  /* 0x000000080606723e */ /* 0x000fe400048070ff */
[----:B---3--:R-:W-:Y:S02]  /*ad990*/  F2FP.SATFINITE.E4M3.F32.PACK_AB_MERGE_C R16, R24, R29, RZ ;  /* 0x0000001d1810723e */ /* 0x008fe400048070ff */
[----:B--2---:R-:W-:Y:S02]  /*ad9a0*/  F2FP.SATFINITE.E4M3.F32.PACK_AB_MERGE_C R3, R22, R3, RZ ;  /* 0x000000031603723e */ /* 0x004fe400048070ff */
[----:B------:R-:W2:Y:S04]  /*ad9b0*/  LDL R22, [R1+0x1174] ;  /* 0x0011740001167983 */ /* 0x000ea80000100800 */
[----:B------:R0:W-:Y:S02]  /*ad9c0*/  STL [R1+0x3738], R3 ;  /* 0x0037380301007387 */ /* 0x0001e40000100800 */
[----:B0-----:R-:W-:-:S02]  /*ad9d0*/  F2FP.SATFINITE.E4M3.F32.PACK_AB_MERGE_C R3, R7, R18, RZ ;  /* 0x000000120703723e */ /* 0x001fc400048070ff */
[----:B------:R-:W3:Y:S04]  /*ad9e0*/  LDL.LU R18, [R1+0x828] ;  /* 0x0008280001127983 */ /* 0x000ee80000300800 */
[----:B------:R0:W-:Y:S04]  /*ad9f0*/  STL [R1+0x130], R16 ;  /* 0x0001301001007387 */ /* 0x0001e80000100800 */
[----:B------:R-:W3:Y:S04]  /*ada00*/  LDL.LU R7, [R1+0x82c] ;  /* 0x00082c0001077983 */ /* 0x000ee80000300800 */
[----:B------:R1:W-:Y:S01]  /*ada10*/  STL [R1+0x12c], R3 ;  /* 0x00012c0301007387 */ /* 0x0003e20000100800 */
[----:B0-----:R-:W-:-:S02]  /*ada20*/  IADD3 R16, P3, PT, R27, R9, RZ ;  /* 0x000000091b107210 */ /* 0x001fc40007f7e0ff */
[----:B-1----:R-:W-:-:S05]  /*ada30*/  SHF.R.S32.HI R3, RZ, 0x1f, R27 ;  /* 0x0000001fff037819 */ /* 0x002fca000001141b */
[----:B------:R-:W-:-:S05]  /*ada40*/  IMAD.X R17, R3, 0x1, R10, P3 ;  /* 0x0000000103117824 */ /* 0x000fca00018e060a */
[----:B------:R0:W-:Y:S02]  /*ada50*/  STL.64 [R1+0x8e0], R16 ;  /* 0x0008e01001007387 */ /* 0x0001e40000100a00 */
[----:B0-----:R-:W-:Y:S02]  /*ada60*/  F2FP.SATFINITE.E4M3.F32.PACK_AB_MERGE_C R16, R25, R5, RZ ;  /* 0x000000051910723e */ /* 0x001fe400048070ff */
[----:B------:R-:W2:Y:S04]  /*ada70*/  LDL.LU R5, [R1+0x810] ;  /* 0x0008100001057983 */ /* 0x000ea80000300800 */
[----:B------:R-:W2:Y:S04]  /*ada80*/  LDL.LU R25, [R1+0x814] ;  /* 0x0008140001197983 */ /* 0x000ea80000300800 */
[----:B------:R0:W-:Y:S02]  /*ada90*/  STL [R1+0x94], R16 ;  /* 0x0000941001007387 */ /* 0x0001e40000100800 */
[----:B0-----:R-:W-:-:S02]  /*adaa0*/  IADD3 R16, P3, PT, R27, R11, RZ ;  /* 0x0000000b1b107210 */ /* 0x001fc40007f7e0ff */
[----:B------:R0:W-:Y:S03]  /*adab0*/  STL [R1+0xf0], R0 ;  /* 0x0000f00001007387 */ /* 0x0001e60000100800 */
[----:B------:R-:W-:Y:S01]  /*adac0*/  IMAD.X R17, R3, 0x1, R12, P3 ;  /* 0x0000000103117824 */ /* 0x000fe200018e060c */
[----:B0-----:R-:W2:Y:S04]  /*adad0*/  LDL.LU R0, [R1+0x818] ;  /* 0x0008180001007983 */ /* 0x001ea80000300800 */
[----:B------:R-:W2:Y:S04]  /*adae0*/  LDL.LU R21, [R1+0x81c] ;  /* 0x00081c0001157983 */ /* 0x000ea80000300800 */
[----:B------:R0:W-:Y:S04]  /*adaf0*/  STL.64 [R1+0x8d0], R16 ;  /* 0x0008d01001007387 */ /* 0x0001e80000100a00 */
[----:B------:R-:W-:Y:S01]  /*adb00*/  STL [R1+0x68], R19 ;  /* 0x0000681301007387 */ /* 0x000fe20000100800 */
[----:B0-----:R-:W-:-:S03]  /*adb10*/  IADD3 R16, P3, PT, R27, R13, RZ ;  /* 0x0000000d1b107210 */ /* 0x001fc60007f7e0ff */
[----:B------:R-:W-:Y:S02]  /*adb20*/  STL [R1+0x74], R6 ;  /* 0x0000740601007387 */ /* 0x000fe40000100800 */
[----:B------:R-:W-:-:S05]  /*adb30*/  IMAD.X R17, R3, 0x1, R14, P3 ;  /* 0x0000000103117824 */ /* 0x000fca00018e060e */
[----:B------:R0:W-:Y:S04]  /*adb40*/  STL.64 [R1+0x888], R16 ;  /* 0x0008881001007387 */ /* 0x0001e80000100a00 */
[----:B0-----:R-:W2:Y:S01]  /*adb50*/  LDL.LU.64 R16, [R1+0x3868] ;  /* 0x0038680001107983 */ /* 0x001ea20000300a00 */
[----:B------:R-:W-:-:S05]  /*adb60*/  IADD3 R26, P3, PT, R27, R15, RZ ;  /* 0x0000000f1b1a7210 */ /* 0x000fca0007f7e0ff */
[----:B--2---:R-:W-:Y:S01]  /*adb70*/  IMAD.X R27, R3, 0x1, R16, P3 ;  /* 0x00000001031b7824 */ /* 0x004fe200018e0610 */
[----:B------:R-:W-:Y:S02]  /*adb80*/  F2FP.SATFINITE.E4M3.F32.PACK_AB_MERGE_C R6, R23, R17, RZ ;  /* 0x000000111706723e */ /* 0x000fe400048070ff */
[----:B------:R-:W-:Y:S02]  /*adb90*/  F2FP.SATFINITE.E4M3.F32.PACK_AB_MERGE_C R3, R4, R2, RZ ;  /* 0x000000020403723e */ /* 0x000fe400048070ff */
[----:B------:R-:W2:Y:S04]  /*adba0*/  LDL.LU R2, [R1+0x800] ;  /* 0x0008000001027983 */ /* 0x000ea80000300800 */
[----:B------:R0:W-:Y:S04]  /*adbb0*/  STL.64 [R1+0x880], R26 ;  /* 0x0008801a01007387 */ /* 0x0001e80000100a00 */
[----:B------:R-:W-:Y:S04]  /*adbc0*/  STL [R1+0x58], R6 ;  /* 0x0000580601007387 */ /* 0x000fe80000100800 */
[----:B------:R-:W2:Y:S04]  /*adbd0*/  LDL.LU R4, [R1+0x804] ;  /* 0x0008040001047983 */ /* 0x000ea80000300800 */
[----:B------:R-:W-:Y:S04]  /*adbe0*/  STL [R1+0x54], R3 ;  /* 0x0000540301007387 */ /* 0x000fe80000100800 */
[----:B------:R-:W2:Y:S01]  /*adbf0*/  LDL.LU R23, [R1+0x1178] ;  /* 0x0011780001177983 */ /* 0x000ea20000300800 */
[----:B----4-:R-:W-:-:S02]  /*adc00*/  F2FP.SATFINITE.E4M3.F32.PACK_AB_MERGE_C R20, R20, R28, RZ ;  /* 0x0000001c1414723e */ /* 0x010fc400048070ff */
[----:B0-----:R-:W-:Y:S01]  /*adc10*/  IADD3 R26, P3, PT, R22, R9, RZ ;  /* 0x00000009161a7210 */ /* 0x001fe20007f7e0ff */
[----:B--2---:R-:W-:Y:S04]  /*adc20*/  STL [R1+0x385c], R23 ;  /* 0x00385c1701007387 */ /* 0x004fe80000100800 */
[----:B------:R-:W-:Y:S04]  /*adc30*/  STL [R1+0x373c], R20 ;  /* 0x00373c1401007387 */ /* 0x000fe80000100800 */
[----:B------:R0:W-:Y:S04]  /*adc40*/  STL [R1+0x3860], R9 ;  /* 0x0038600901007387 */ /* 0x0001e80000100800 */
[----:B0-----:R-:W2:Y:S01]  /*adc50*/  LDL.LU R9, [R1+0x1174] ;  /* 0x0011740001097983 */ /* 0x001ea20000300800 */
[----:B------:R-:W-:-:S02]  /*adc60*/  SHF.R.S32.HI R23, RZ, 0x1f, R22 ;  /* 0x0000001fff177819 */ /* 0x000fc40000011416 */
[----:B---3--:R-:W-:Y:S01]  /*adc70*/  F2FP.SATFINITE.E4M3.F32.PACK_AB_MERGE_C R3, R7, R18, RZ ;  /* 0x000000120703723e */ /* 0x008fe200048070ff */
[----:B------:R-:W3:Y:S02]  /*adc80*/  LDL.LU R28, [R1+0x808] ;  /* 0x00080800011c7983 */ /* 0x000ee40000300800 */
[----:B------:R-:W-:Y:S01]  /*adc90*/  IMAD.X R27, R23, 0x1, R10, P3 ;  /* 0x00000001171b7824 */ /* 0x000fe200018e060a */
[----:B------:R-:W-:Y:S01]  /*adca0*/  F2FP.SATFINITE.E4M3.F32.PACK_AB_MERGE_C R5, R25, R5, RZ ;  /* 0x000000051905723e */ /* 0x000fe200048070ff */
[----:B------:R-:W3:Y:S04]  /*adcb0*/  LDL.LU R22, [R1+0x80c] ;  /* 0x00080c0001167983 */ /* 0x000ee80000300800 */
[----:B------:R-:W-:Y:S04]  /*adcc0*/  STL.64 [R1+0x878], R26 ;  /* 0x0008781a01007387 */ /* 0x000fe80000100a00 */
[----:B------:R0:W-:Y:S04]  /*adcd0*/  STL [R1+0x1e8], R3 ;  /* 0x0001e80301007387 */ /* 0x0001e80000100800 */
[----:B0-----:R-:W4:Y:S04]  /*adce0*/  LDL.LU R3, [R1+0x7f4] ;  /* 0x0007f40001037983 */ /* 0x001f280000300800 */
[----:B------:R-:W3:Y:S04]  /*adcf0*/  LDL.LU R18, [R1+0x7f8] ;  /* 0x0007f80001127983 */ /* 0x000ee80000300800 */
[----:B------:R-:W3:Y:S04]  /*add00*/  LDL.LU R7, [R1+0x7fc] ;  /* 0x0007fc0001077983 */ /* 0x000ee80000300800 */
[----:B------:R0:W-:Y:S04]  /*add10*/  STL [R1+0x3740], R5 ;  /* 0x0037400501007387 */ /* 0x0001e80000100800 */
[----:B0-----:R-:W4:Y:S04]  /*add20*/  LDL.LU R5, [R1+0x7f0] ;  /* 0x0007f00001057983 */ /* 0x001f280000300800 */
[----:B------:R-:W3:Y:S04]  /*add30*/  LDL.LU R19, [R1+0x7e0] ;  /* 0x0007e00001137983 */ /* 0x000ee80000300800 */
[----:B------:R-:W3:Y:S01]  /*add40*/  LDL.LU R26, [R1+0x7e4] ;  /* 0x0007e400011a7983 */ /* 0x000ee20000300800 */
[----:B--2---:R-:W-:-:S05]  /*add50*/  IADD3 R24, P3, PT, R9, R11, RZ ;  /* 0x0000000b09187210 */ /* 0x004fca0007f7e0ff */
[----:B------:R-:W-:-:S05]  /*add60*/  IMAD.X R25, R23, 0x1, R12, P3 ;  /* 0x0000000117197824 */ /* 0x000fca00018e060c */
[----:B------:R0:W-:Y:S04]  /*add70*/  STL.64 [R1+0x870], R24 ;  /* 0x0008701801007387 */ /* 0x0001e80000100a00 */
[----:B------:R-:W2:Y:S04]  /*add80*/  LDL.LU R8, [R1+0x7e8] ;  /* 0x0007e80001087983 */ /* 0x000ea80000300800 */
[----:B------:R-:W2:Y:S04]  /*add90*/  LDL.LU R6, [R1+0x7ec] ;  /* 0x0007ec0001067983 */ /* 0x000ea80000300800 */
[----:B------:R-:W2:Y:S04]  /*adda0*/  LDL.LU R20, [R1+0x7d0] ;  /* 0x0007d00001147983 */ /* 0x000ea80000300800 */
[----:B------:R-:W2:Y:S04]  /*addb0*/  LDL.LU R29, [R1+0x7d4] ;  /* 0x0007d400011d7983 */ /* 0x000ea80000300800 */
[----:B0-----:R-:W2:Y:S04]  /*addc0*/  LDL.LU R24, [R1+0x7d8] ;  /* 0x0007d80001187983 */ /* 0x001ea80000300800 */
[----:B------:R-:W2:Y:S04]  /*addd0*/  LDL.LU R17, [R1+0x7dc] ;  /* 0x0007dc0001117983 */ /* 0x000ea80000300800 */
[----:B------:R-:W2:Y:S01]  /*adde0*/  LDL.LU R25, [R1+0x117c] ;  /* 0x00117c0001197983 */ /* 0x000ea20000300800 */
[----:B------:R-:W-:-:S02]  /*addf0*/  F2FP.SATFINITE.E4M3.F32.PACK_AB_MERGE_C R27, R21, R0, RZ ;  /* 0x00000000151b723e */ /* 0x000fc400048070ff */
[----:B------:R-:W-:Y:S01]  /*ade00*/  F2FP.SATFINITE.E4M3.F32.PACK_AB_MERGE_C R0, R4, R2, RZ ;  /* 0x000000020400723e */ /* 0x000fe200048070ff */
[----:B--2---:R-:W-:Y:S04]  /*ade10*/  STL [R1+0x3854], R25 ;  /* 0x0038541901007387 */ /* 0x004fe80000100800 */
[----:B------:R0:W-:Y:S04]  /*ade20*/  STL [R1+0x3858], R24 ;  /* 0x0038581801007387 */ /* 0x0001e80000100800 */
[----:B------:R-:W-:Y:S01]  /*ade30*/  STL [R1+0x36e8], R27 ;  /* 0x0036e81b01007387 */ /* 0x000fe20000100800 */
[----:B0-----:R-:W-:-:S03]  /*ade40*/  IADD3 R24, P3, PT, R9, R13, RZ ;  /* 0x0000000d09187210 */ /* 0x001fc60007f7e0ff */
[----:B------:R0:W-:Y:S02]  /*ade50*/  STL [R1+0x9e8], R0 ;  /* 0x0009e80001007387 */ /* 0x0001e40000100800 */
[----:B------:R-:W-:Y:S02]  /*ade60*/  IMAD.X R25, R23, 0x1, R14, P3 ;  /* 0x0000000117197824 */ /* 0x000fe400018e060e */
[----:B0-----:R-:W2:Y:S04]  /*ade70*/  LDL.LU R0, [R1+0x7c0] ;  /* 0x0007c00001007983 */ /* 0x001ea80000300800 */
[----:B------:R-:W2:Y:S04]  /*ade80*/  LDL.LU R21, [R1+0x7c4] ;  /* 0x0007c40001157983 */ /* 0x000ea80000300800 */
[----:B------:R-:W2:Y:S04]  /*ade90*/  LDL.LU R2, [R1+0x7c8] ;  /* 0x0007c80001027983 */ /* 0x000ea80000300800 */
[----:B------:R0:W-:Y:S04]  /*adea0*/  STL.64 [R1+0x868], R24 ;  /* 0x0008681801007387 */ /* 0x0001e80000100a00 */
[----:B------:R-:W2:Y:S01]  /*adeb0*/  LDL.LU R4, [R1+0x7cc] ;  /* 0x0007cc0001047983 */ /* 0x000ea20000300800 */
[----:B0-----:R-:W-:-:S03]  /*adec0*/  IADD3 R24, P3, PT, R9, R15, RZ ;  /* 0x0000000f09187210 */ /* 0x001fc60007f7e0ff */
[----:B------:R-:W2:Y:S02]  /*aded0*/  LDL.LU R9, [R1+0x3860] ;  /* 0x0038600001097983 */ /* 0x000ea40000300800 */
[----:B------:R-:W-:Y:S02]  /*adee0*/  IMAD.X R25, R23, 0x1, R16, P3 ;  /* 0x0000000117197824 */ /* 0x000fe400018e0610 */
[----:B------:R-:W2:Y:S04]  /*adef0*/  LDL.LU R23, [R1+0x385c] ;  /* 0x00385c0001177983 */ /* 0x000ea80000300800 */
[----:B------:R3:W-:Y:S01]  /*adf00*/  STL.64 [R1+0x860], R24 ;  /* 0x0008601801007387 */ /* 0x0007e20000100a00 */
[----:B----4-:R-:W-:Y:S02]  /*adf10*/  F2FP.SATFINITE.E4M3.F32.PACK_AB_MERGE_C R5, R3, R5, RZ ;  /* 0x000000050305723e */ /* 0x010fe400048070ff */
[----:B---3--:R-:W-:-:S02]  /*adf20*/  F2FP.SATFINITE.E4M3.F32.PACK_AB_MERGE_C R24, R22, R28, RZ ;  /* 0x0000001c1618723e */ /* 0x008fc400048070ff */
[----:B------:R-:W3:Y:S04]  /*adf30*/  LDL.LU R28, [R1+0x730] ;  /* 0x00073000011c7983 */ /* 0x000ee80000300800 */
[----:B------:R-:W3:Y:S04]  /*adf40*/  LDL.LU R22, [R1+0x734] ;  /* 0x0007340001167983 */ /* 0x000ee80000300800 */
[----:B------:R-:W-:Y:S01]  /*adf50*/  STL [R1+0x9e4], R24 ;  /* 0x0009e41801007387 */ /* 0x000fe20000100800 */
[----:B------:R-:W-:-:S03]  /*adf60*/  F2FP.SATFINITE.E4M3.F32.PACK_AB_MERGE_C R27, R7, R18, RZ ;  /* 0x00000012071b723e */ /* 0x000fc600048070ff */
[----:B------:R0:W-:Y:S04]  /*adf70*/  STL [R1+0x3758], R5 ;  /* 0x0037580501007387 */ /* 0x0001e80000100800 */
[----:B------:R-:W4:Y:S04]  /*adf80*/  LDL.LU R18, [R1+0x738] ;  /* 0x0007380001127983 */ /* 0x000f280000300800 */
[----:B------:R-:W4:Y:S01]  /*adf90*/  LDL.LU R7, [R1+0x73c] ;  /* 0x00073c0001077983 */ /* 0x000f220000300800 */
[----:B0-----:R-:W-:-:S03]  /*adfa0*/  F2FP.SATFINITE.E4M3.F32.PACK_AB_MERGE_C R5, R26, R19, RZ ;  /* 0x000000131a05723e */ /* 0x001fc600048070ff */
[----:B------:R-:W3:Y:S04]  /*adfb0*/  LDL.LU R19, [R1+0x720] ;  /* 0x0007200001137983 */ /* 0x000ee80000300800 */
[----:B------:R-:W3:Y:S01]  /*adfc0*/  LDL.LU R26, [R1+0x724] ;  /* 0x00072400011a7983 */ /* 0x000ee20000300800 */
[----:B--2---:R-:W-:Y:S02]  /*adfd0*/  SHF.R.S32.HI R3, RZ, 0x1f, R23 ;  /* 0x0000001fff037819 */ /* 0x004fe40000011417 */
[----:B------:R-:W-:-:S05]  /*adfe0*/  IADD3 R24, P3, PT, R23, R9, RZ ;  /* 0x0000000917187210 */ /* 0x000fca0007f7e0ff */
[----:B------:R-:W-:-:S05]  /*adff0*/  IMAD.X R25, R3, 0x1, R10, P3 ;  /* 0x0000000103197824 */ /* 0x000fca00018e060a */
[----:B------:R0:W-:Y:S04]  /*ae000*/  STL.64 [R1+0x858], R24 ;  /* 0x0008581801007387 */ /* 0x0001e80000100a00 */
[----:B------:R1:W-:Y:S01]  /*ae010*/  STL [R1+0x70], R5 ;  /* 0x0000700501007387 */ /* 0x0003e20000100800 */
[----:B0-----:R-:W-:Y:S02]  /*ae020*/  IADD3 R24, P3, PT, R23, R11, RZ ;  /* 0x0000000b17187210 */ /* 0x001fe40007f7e0ff */
[----:B-1----:R-:W-:Y:S02]  /*ae030*/  F2FP.SATFINITE.E4M3.F32.PACK_AB_MERGE_C R5, R6, R8, RZ ;  /* 0x000000080605723e */ /* 0x002fe400048070ff */
[----:B------:R-:W2:Y:S04]  /*ae040*/  LDL.LU R8, [R1+0x728] ;  /* 0x0007280001087983 */ /* 0x000ea80000300800 */
[----:B------:R-:W2:Y:S01]  /*ae050*/  LDL.LU R6, [R1+0x72c] ;  /* 0x00072c0001067983 */ /* 0x000ea20000300800 */
[----:B------:R-:W-:-:S03]  /*ae060*/  IMAD.X R25, R3, 0x1, R12, P3 ;  /* 0x0000000103197824 */ /* 0x000fc600018e060c */
        /* <DEDUP_REMOVED lines=9> */
[----:B------:R0:W-:Y:S02]  /*ae100*/  STL.64 [R1+0x848], R24 ;  /* 0x0008481801007387 */ /* 0x0001e40000100a00 */
[----:B0-----:R-:W-:-:S05]  /*ae110*/  IADD3 R24, P3, PT, R23, R15, RZ ;  /* 0x0000000f17187210 */ /* 0x001fca0007f7e0ff */
[----:B------:R-:W-:Y:S01]  /*ae120*/  IMAD.X R25, R3, 0x1, R16, P3 ;  /* 0x0000000103197824 */ /* 0x000fe200018e0610 */
[----:B------:R-:W-:-:S04]  /*ae130*/  F2FP.SATFINITE.E4M3.F32.PACK_AB_MERGE_C R5, R21, R0, RZ ;  /* 0x000000001505723e */ /* 0x000fc800048070ff */
[----:B------:R0:W-:Y:S01]  /*ae140*/  STL.64 [R1+0x840], R24 ;  /* 0x0008401801007387 */ /* 0x0001e20000100a00 */
[----:B------:R-:W-:-:S03]  /*ae150*/  F2FP.SATFINITE.E4M3.F32.PACK_AB_MERGE_C R0, R4, R2, RZ ;  /* 0x000000020400723e */ /* 0x000fc600048070ff */
[----:B0-----:R-:W2:Y:S04]  /*ae160*/  LDL.LU R25, [R1+0x3854] ;  /* 0x0038540001197983 */ /* 0x001ea80000300800 */
[----:B------:R-:W2:Y:S04]  /*ae170*/  LDL.LU R3, [R1+0x710] ;  /* 0x0007100001037983 */ /* 0x000ea80000300800 */
[----:B------:R-:W2:Y:S04]  /*ae180*/  LDL.LU R24, [R1+0x714] ;  /* 0x0007140001187983 */ /* 0x000ea80000300800 */
[----:B------:R-:W2:Y:S04]  /*ae190*/  LDL.LU R21, [R1+0x718] ;  /* 0x0007180001157983 */ /* 0x000ea80000300800 */
[----:B------:R-:W-:Y:S04]  /*ae1a0*/  STL [R1+0x40], R5 ;  /* 0x0000400501007387 */ /* 0x000fe80000100800 */
[----:B------:R-:W2:Y:S04]  /*ae1b0*/  LDL.LU R4, [R1+0x71c] ;  /* 0x00071c0001047983 */ /* 0x000ea80000300800 */
[----:B------:R2:W-:Y:S01]  /*ae1c0*/  STL [R1+0x3c], R0 ;  /* 0x00003c0001007387 */ /* 0x0005e20000100800 */
[----:B---3--:R-:W-:-:S02]  /*ae1d0*/  F2FP.SATFINITE.E4M3.F32.PACK_AB_MERGE_C R23, R22, R28, RZ ;  /* 0x0000001c1617723e */ /* 0x008fc400048070ff */
[----:B----4-:R-:W-:Y:S02]  /*ae1e0*/  F2FP.SATFINITE.E4M3.F32.PACK_AB_MERGE_C R17, R7, R18, RZ ;  /* 0x000000120711723e */ /* 0x010fe400048070ff */
[----:B------:R-:W-:Y:S02]  /*ae1f0*/  F2FP.SATFINITE.E4M3.F32.PACK_AB_MERGE_C R19, R26, R19, RZ ;  /* 0x000000131a13723e */ /* 0x000fe400048070ff */
[----:B--2---:R-:W-:Y:S01]  /*ae200*/  SHF.R.S32.HI R0, RZ, 0x1f, R25 ;  /* 0x0000001fff007819 */ /* 0x004fe20000011419 */
[----:B------:R0:W-:Y:S04]  /*ae210*/  STL [R1+0x3850], R4 ;  /* 0x0038500401007387 */ /* 0x0001e80000100800 */
[----:B------:R-:W2:Y:S04]  /*ae220*/  LDL.LU R2, [R1+0x1180] ;  /* 0x0011800001027983 */ /* 0x000ea80000300800 */
[----:B------:R-:W-:Y:S04]  /*ae230*/  STL [R1+0x382c], R23 ;  /* 0x00382c1701007387 */ /* 0x000fe80000100800 */
[----:B------:R-:W3:Y:S04]  /*ae240*/  LDL.LU R28, [R1+0x700] ;  /* 0x00070000011c7983 */ /* 0x000ee80000300800 */
[----:B------:R-:W3:Y:S01]  /*ae250*/  LDL.LU R22, [R1+0x704] ;  /* 0x0007040001167983 */ /* 0x000ee20000300800 */
[----:B0-----:R-:W-:-:S05]  /*ae260*/  IADD3 R4, P3, PT, R25, R9, RZ ;  /* 0x0000000919047210 */ /* 0x001fca0007f7e0ff */
[----:B------:R-:W-:-:S05]  /*ae270*/  IMAD.X R5, R0, 0x1, R10, P3 ;  /* 0x0000000100057824 */ /* 0x000fca00018e060a */
[----:B------:R-:W-:Y:S04]  /*ae280*/  STL.64 [R1+0x838], R4 ;  /* 0x0008380401007387 */ /* 0x000fe80000100a00 */
[----:B------:R-:W4:Y:S04]  /*ae290*/  LDL.LU R18, [R1+0x708] ;  /* 0x0007080001127983 */ /* 0x000f280000300800 */
[----:B------:R-:W4:Y:S04]  /*ae2a0*/  LDL.LU R7, [R1+0x70c] ;  /* 0x00070c0001077983 */ /* 0x000f280000300800 */
[----:B------:R-:W-:Y:S04]  /*ae2b0*/  STL [R1+0x375c], R17 ;  /* 0x00375c1101007387 */ /* 0x000fe80000100800 */
[----:B------:R0:W-:Y:S04]  /*ae2c0*/  STL [R1+0x3808], R19 ;  /* 0x0038081301007387 */ /* 0x0001e80000100800 */
[----:B0-----:R-:W2:Y:S01]  /*ae2d0*/  LDL.LU R19, [R1+0x6e0] ;  /* 0x0006e00001137983 */ /* 0x001ea20000300800 */
[----:B------:R-:W-:-:S05]  /*ae2e0*/  IADD3 R4, P3, PT, R25, R11, RZ ;  /* 0x0000000b19047210 */ /* 0x000fca0007f7e0ff */
[----:B------:R-:W-:Y:S01]  /*ae2f0*/  IMAD.X R5, R0, 0x1, R12, P3 ;  /* 0x0000000100057824 */ /* 0x000fe200018e060c */
[----:B------:R-:W-:Y:S02]  /*ae300*/  F2FP.SATFINITE.E4M3.F32.PACK_AB_MERGE_C R26, R6, R8, RZ ;  /* 0x00000008061a723e */ /* 0x000fe400048070ff */
[----:B------:R-:W-:Y:S01]  /*ae310*/  F2FP.SATFINITE.E4M3.F32.PACK_AB_MERGE_C R20, R24, R3, RZ ;  /* 0x000000031814723e */ /* 0x000fe200048070ff */
[----:B--2---:R-:W-:Y:S04]  /*ae320*/  STL [R1+0x3848], R19 ;  /* 0x0038481301007387 */ /* 0x004fe80000100800 */
[----:B------:R0:W-:Y:S04]  /*ae330*/  STL.64 [R1+0x830], R4 ;  /* 0x0008300401007387 */ /* 0x0001e80000100a00 */
[----:B------:R-:W2:Y:S04]  /*ae340*/  LDL.LU R29, [R1+0x6e4] ;  /* 0x0006e400011d7983 */ /* 0x000ea80000300800 */
[----:B------:R-:W2:Y:S04]  /*ae350*/  LDL.LU R8, [R1+0x6e8] ;  /* 0x0006e80001087983 */ /* 0x000ea80000300800 */
[----:B------:R-:W2:Y:S04]  /*ae360*/  LDL.LU R6, [R1+0x6ec] ;  /* 0x0006ec0001067983 */ /* 0x000ea80000300800 */
[----:B------:R1:W-:Y:S01]  /*ae370*/  STL.64 [R1+0x3748], R26 ;  /* 0x0037481a01007387 */ /* 0x0003e20000100a00 */
[----:B0-----:R-:W-:-:S03]  /*ae380*/  IADD3 R4, P3, PT, R25, R13, RZ ;  /* 0x0000000d19047210 */ /* 0x001fc60007f7e0ff */
[----:B-1----:R-:W2:Y:S02]  /*ae390*/  LDL.LU R26, [R1+0x6f8] ;  /* 0x0006f800011a7983 */ /* 0x002ea40000300800 */
[----:B------:R-:W-:Y:S02]  /*ae3a0*/  IMAD.X R5, R0, 0x1, R14, P3 ;  /* 0x0000000100057824 */ /* 0x000fe400018e060e */
[----:B------:R-:W2:Y:S04]  /*ae3b0*/  LDL.LU R27, [R1+0x6fc] ;  /* 0x0006fc00011b7983 */ /* 0x000ea80000300800 */
[----:B------:R0:W-:Y:S04]  /*ae3c0*/  STL [R1+0x3804], R20 ;  /* 0x0038041401007387 */ /* 0x0001e80000100800 */
[----:B0-----:R-:W2:Y:S04]  /*ae3d0*/  LDL.LU R20, [R1+0x6f4] ;  /* 0x0006f40001147983 */ /* 0x001ea80000300800 */
[----:B------:R0:W-:Y:S04]  /*ae3e0*/  STL.64 [R1+0x820], R4 ;  /* 0x0008200401007387 */ /* 0x0001e80000100a00 */
[----:B0-----:R-:W2:Y:S01]  /*ae3f0*/  LDL.LU R4, [R1+0x3850] ;  /* 0x0038500001047983 */ /* 0x001ea20000300800 */
[----:B------:R-:W-:-:S05]  /*ae400*/  IADD3 R24, P3, PT, R25, R15, RZ ;  /* 0x0000000f19187210 */ /* 0x000fca0007f7e0ff */
[----:B------:R-:W-:Y:S01]  /*ae410*/  IMAD.X R25, R0, 0x1, R16, P3 ;  /* 0x0000000100197824 */ /* 0x000fe200018e0610 */
[----:B---3--:R-:W-:-:S04]  /*ae420*/  F2FP.SATFINITE.E4M3.F32.PACK_AB_MERGE_C R17, R22, R28, RZ ;  /* 0x0000001c1611723e */ /* 0x008fc800048070ff */
[----:B------:R0:W-:Y:S01]  /*ae430*/  STL.64 [R1+0x818], R24 ;  /* 0x0008181801007387 */ /* 0x0001e20000100a00 */
[----:B----4-:R-:W-:Y:S02]  /*ae440*/  F2FP.SATFINITE.E4M3.F32.PACK_AB_MERGE_C R5, R7, R18, RZ ;  /* 0x000000120705723e */ /* 0x010fe400048070ff */
[----:B------:R-:W-:Y:S01]  /*ae450*/  IADD3 R18, P3, PT, R2, R9, RZ ;  /* 0x0000000902127210 */ /* 0x000fe20007f7e0ff */
[----:B0-----:R-:W3:Y:S04]  /*ae460*/  LDL.LU R24, [R1+0x384c] ;  /* 0x00384c0001187983 */ /* 0x001ee80000300800 */
[----:B------:R-:W4:Y:S04]  /*ae470*/  LDL.LU R25, [R1+0x290] ;  /* 0x0002900001197983 */ /* 0x000f280000300800 */
[----:B------:R-:W4:Y:S01]  /*ae480*/  LDL.LU R0, [R1+0x294] ;  /* 0x0002940001007983 */ /* 0x000f220000300800 */
[----:B--2---:R-:W-:-:S03]  /*ae490*/  F2FP.SATFINITE.E4M3.F32.PACK_AB_MERGE_C R3, R4, R21, RZ ;  /* 0x000000150403723e */ /* 0x004fc600048070ff */
[----:B------:R-:W2:Y:S04]  /*ae4a0*/  LDL.LU R21, [R1+0x298] ;  /* 0x0002980001157983 */ /* 0x000ea80000300800 */
[----:B------:R-:W2:Y:S04]  /*ae4b0*/  LDL.LU R4, [R1+0x29c] ;  /* 0x00029c0001047983 */ /* 0x000ea80000300800 */
[----:B------:R-:W2:Y:S04]  /*ae4c0*/  LDL.LU R23, [R1+0x1184] ;  /* 0x0011840001177983 */ /* 0x000ea80000300800 */
[----:B------:R0:W-:Y:S04]  /*ae4d0*/  STL [R1+0x3770], R3 ;  /* 0x0037700301007387 */ /* 0x0001e80000100800 */
[----:B------:R1:W-:Y:S01]  /*ae4e0*/  STL [R1+0x3774], R17 ;  /* 0x0037741101007387 */ /* 0x0003e20000100800 */
[----:B0-----:R-:W-:-:S03]  /*ae4f0*/  SHF.R.S32.HI R3, RZ, 0x1f, R2 ;  /* 0x0000001fff037819 */ /* 0x001fc60000011402 */
[----:B-1----:R-:W2:Y:S04]  /*ae500*/  LDL.LU R17, [R1+0x6f0] ;  /* 0x0006f00001117983 */ /* 0x002ea80000300800 */
[----:B------:R-:W3:Y:S01]  /*ae510*/  LDL.LU R28, [R1+0x640] ;  /* 0x00064000011c7983 */ /* 0x000ee20000300800 */
[----:B------:R-:W-:-:S03]  /*ae520*/  IMAD.X R19, R3, 0x1, R10, P3 ;  /* 0x0000000103137824 */ /* 0x000fc600018e060a */
[----:B------:R-:W3:Y:S04]  /*ae530*/  LDL.LU R22, [R1+0x644] ;  /* 0x0006440001167983 */ /* 0x000ee80000300800 */
[----:B------:R-:W-:Y:S04]  /*ae540*/  STL [R1+0x3778], R5 ;  /* 0x0037780501007387 */ /* 0x000fe80000100800 */
[----:B------:R0:W-:Y:S04]  /*ae550*/  STL.64 [R1+0x7e8], R18 ;  /* 0x0007e81201007387 */ /* 0x0001e80000100a00 */
[----:B0-----:R-:W3:Y:S04]  /*ae560*/  LDL.LU R19, [R1+0x3848] ;  /* 0x0038480001137983 */ /* 0x001ee80000300800 */
[----:B------:R-:W4:Y:S04]  /*ae570*/  LDL.LU R18, [R1+0x648] ;  /* 0x0006480001127983 */ /* 0x000f280000300800 */
[----:B------:R-:W4:Y:S01]  /*ae580*/  LDL.LU R7, [R1+0x64c] ;  /* 0x00064c0001077983 */ /* 0x000f220000300800 */
[----:B--2---:R-:W-:-:S02]  /*ae590*/  F2FP.SATFINITE.E4M3.F32.PACK_AB_MERGE_C R5, R20, R17, RZ ;  /* 0x000000111405723e */ /* 0x004fc400048070ff */
[----:B------:R-:W-:Y:S02]  /*ae5a0*/  F2FP.SATFINITE.E4M3.F32.PACK_AB_MERGE_C R17, R27, R26, RZ ;  /* 0x0000001a1b11723e */ /* 0x000fe400048070ff */
[----:B------:R-:W-:-:S05]  /*ae5b0*/  IADD3 R26, P3, PT, R2, R11, RZ ;  /* 0x0000000b021a7210 */ /* 0x000fca0007f7e0ff */
[----:B------:R-:W-:Y:S01]  /*ae5c0*/  IMAD.X R27, R3, 0x1, R12, P3 ;  /* 0x00000001031b7824 */ /* 0x000fe200018e060c */
[----:B------:R-:W-:Y:S04]  /*ae5d0*/  STL [R1+0x377c], R5 ;  /* 0x00377c0501007387 */ /* 0x000fe80000100800 */
[----:B------:R3:W-:Y:S04]  /*ae5e0*/  STL [R1+0x3780], R17 ;  /* 0x0037801101007387 */ /* 0x0007e80000100800 */
[----:B------:R0:W-:Y:S01]  /*ae5f0*/  STL.64 [R1+0x7d0], R26 ;  /* 0x0007d01a01007387 */ /* 0x0001e20000100a00 */
[----:B---3--:R-:W-:-:S02]  /*ae600*/  F2FP.SATFINITE.E4M3.F32.PACK_AB_MERGE_C R17, R29, R19, RZ ;  /* 0x000000131d11723e */ /* 0x008fc400048070ff */
[----:B------:R-:W-:Y:S02]  /*ae610*/  F2FP.SATFINITE.E4M3.F32.PACK_AB_MERGE_C R5, R6, R8, RZ ;  /* 0x000000080605723e */ /* 0x000fe400048070ff */
[----:B0-----:R-:W-:Y:S01]  /*ae620*/  IADD3 R26, P3, PT, R2, R13, RZ ;  /* 0x0000000d021a7210 */ /* 0x001fe20007f7e0ff */
[----:B------:R-:W-:Y:S04]  /*ae630*/  STL [R1+0x2c], R17 ;  /* 0x00002c1101007387 */ /* 0x000fe80000100800 */
[----:B------:R0:W-:Y:S01]  /*ae640*/  STL.64 [R1+0x3840], R12 ;  /* 0x0038400c01007387 */ /* 0x0001e20000100a00 */
[----:B------:R-:W-:-:S03]  /*ae650*/  IMAD.X R27, R3, 0x1, R14, P3 ;  /* 0x00000001031b7824 */ /* 0x000fc600018e060e */
[----:B------:R-:W-:Y:S04]  /*ae660*/  STL [R1+0x30], R5 ;  /* 0x0000300501007387 */ /* 0x000fe80000100800 */
[----:B------:R1:W-:Y:S01]  /*ae670*/  STL.64 [R1+0x3838], R14 ;  /* 0x0038380e01007387 */ /* 0x0003e20000100a00 */
[----:B0-----:R-:W-:-:S03]  /*ae680*/  IADD3 R12, P3, PT, R2, R15, RZ ;  /* 0x0000000f020c7210 */ /* 0x001fc60007f7e0ff */
[----:B-1----:R-:W2:Y:S04]  /*ae690*/  LDL.LU R14, [R1+0x630] ;  /* 0x00063000010e7983 */ /* 0x002ea80000300800 */
[----:B------:R4:W-:Y:S01]  /*ae6a0*/  STL.64 [R1+0x798], R26 ;  /* 0x0007981a01007387 */ /* 0x0009e20000100a00 */
[----:B------:R-:W-:-:S03]  /*ae6b0*/  IMAD.X R13, R3, 0x1, R16, P3 ;  /* 0x00000001030d7824 */ /* 0x000fc600018e0610 */
[----:B------:R-:W2:Y:S04]  /*ae6c0*/  LDL.LU R15, [R1+0x634] ;  /* 0x00063400010f7983 */ /* 0x000ea80000300800 */
[----:B------:R-:W3:Y:S04]  /*ae6d0*/  LDL.LU R6, [R1+0x638] ;  /* 0x0006380001067983 */ /* 0x000ee80000300800 */
[----:B------:R-:W3:Y:S01]  /*ae6e0*/  LDL.LU R2, [R1+0x1188] ;  /* 0x0011880001027983 */ /* 0x000ee20000300800 */
[----:B------:R-:W-:Y:S02]  /*ae6f0*/  SHF.R.S32.HI R29, RZ, 0x1f, R23 ;  /* 0x0000001fff1d7819 */ /* 0x000fe40000011417 */
[----:B----4-:R-:W-:Y:S01]  /*ae700*/  F2FP.SATFINITE.E4M3.F32.PACK_AB_MERGE_C R27, R0, R25, RZ ;  /* 0x00000019001b723e */ /* 0x010fe200048070ff */
[----:B------:R-:W4:Y:S01]  /*ae710*/  LDL.LU R26, [R1+0x62c] ;  /* 0x00062c00011a7983 */ /* 0x000f220000300800 */
[----:B------:R-:W-:-:S03]  /*ae720*/  F2FP.SATFINITE.E4M3.F32.PACK_AB_MERGE_C R0, R4, R21, RZ ;  /* 0x000000150400723e */ /* 0x000fc600048070ff */
[----:B------:R0:W-:Y:S04]  /*ae730*/  STL.64 [R1+0x790], R12 ;  /* 0x0007900c01007387 */ /* 0x0001e80000100a00 */
[----:B------:R-:W3:Y:S01]  /*ae740*/  LDL.LU R19, [R1+0x610] ;  /* 0x0006100001137983 */ /* 0x000ee20000300800 */
[----:B------:R-:W-:-:S03]  /*ae750*/  F2FP.SATFINITE.E4M3.F32.PACK_AB_MERGE_C R25, R22, R28, RZ ;  /* 0x0000001c1619723e */ /* 0x000fc600048070ff */
[----:B------:R1:W-:Y:S01]  /*ae760*/  STL [R1+0x1c], R0 ;  /* 0x00001c0001007387 */ /* 0x0003e20000100800 */
[----:B0-----:R-:W-:-:S03]  /*ae770*/  IADD3 R12, P3, PT, R23, R9, RZ ;  /* 0x00000009170c7210 */ /* 0x001fc60007f7e0ff */
[----:B-1----:R-:W3:Y:S04]  /*ae780*/  LDL.LU R0, [R1+0x614] ;  /* 0x0006140001007983 */ /* 0x002ee80000300800 */
[----:B------:R-:W3:Y:S01]  /*ae790*/  LDL.LU R21, [R1+0x618] ;  /* 0x0006180001157983 */ /* 0x000ee20000300800 */
[----:B------:R-:W-:-:S03]  /*ae7a0*/  IMAD.X R13, R29, 0x1, R10, P3 ;  /* 0x000000011d0d7824 */ /* 0x000fc600018e060a */
[----:B------:R-:W3:Y:S04]  /*ae7b0*/  LDL.LU R4, [R1+0x61c] ;  /* 0x00061c0001047983 */ /* 0x000ee80000300800 */
[----:B------:R0:W-:Y:S01]  /*ae7c0*/  STL.64 [R1+0x36f0], R24 ;  /* 0x0036f01801007387 */ /* 0x0001e20000100a00 */
[----:B------:R-:W-:-:S03]  /*ae7d0*/  F2FP.SATFINITE.E4M3.F32.PACK_AB_MERGE_C R7, R7, R18, RZ ;  /* 0x000000120707723e */ /* 0x000fc600048070ff */
[----:B0-----:R-:W4:Y:S04]  /*ae7e0*/  LDL.LU R25, [R1+0x628] ;  /* 0x0006280001197983 */ /* 0x001f280000300800 */
[----:B------:R0:W-:Y:S04]  /*ae7f0*/  STL.64 [R1+0x750], R12 ;  /* 0x0007500c01007387 */ /* 0x0001e80000100a00 */
[----:B0-----:R-:W3:Y:S04]  /*ae800*/  LDL.LU.64 R12, [R1+0x3840] ;  /* 0x00384000010c7983 */ /* 0x001ee80000300a00 */
        /* <DEDUP_REMOVED lines=8> */
[----:B------:R0:W-:Y:S04]  /*ae890*/  STL [R1+0x359c], R7 ;  /* 0x00359c0701007387 */ /* 0x0001e80000100800 */
[----:B0-----:R-:W4:Y:S01]  /*ae8a0*/  LDL.LU R7, [R1+0x63c] ;  /* 0x00063c0001077983 */ /* 0x001f220000300800 */
[----:B--2---:R-:W-:-:S02]  /*ae8b0*/  F2FP.SATFINITE.E4M3.F32.PACK_AB_MERGE_C R24, R15, R14, RZ ;  /* 0x0000000e0f18723e */ /* 0x004fc400048070ff */
[----:B------:R-:W-:-:S03]  /*ae8c0*/  IADD3 R14, P3, PT, R23, R11, RZ ;  /* 0x0000000b170e7210 */ /* 0x000fc60007f7e0ff */
[----:B------:R0:W-:Y:S04]  /*ae8d0*/  STL [R1+0x3730], R24 ;  /* 0x0037301801007387 */ /* 0x0001e80000100800 */
[----:B0-----:R-:W2:Y:S01]  /*ae8e0*/  LDL.LU R24, [R1+0x624] ;  /* 0x0006240001187983 */ /* 0x001ea20000300800 */
[----:B---3--:R-:W-:-:S05]  /*ae8f0*/  IMAD.X R15, R29, 0x1, R12, P3 ;  /* 0x000000011d0f7824 */ /* 0x008fca00018e060c */
[----:B------:R0:W-:Y:S04]  /*ae900*/  STL.64 [R1+0x740], R14 ;  /* 0x0007400e01007387 */ /* 0x0001e80000100a00 */
[----:B0-----:R-:W3:Y:S01]  /*ae910*/  LDL.LU.64 R14, [R1+0x3838] ;  /* 0x00383800010e7983 */ /* 0x001ee20000300a00 */
[----:B----4-:R-:W-:-:S03]  /*ae920*/  F2FP.SATFINITE.E4M3.F32.PACK_AB_MERGE_C R7, R7, R6, RZ ;  /* 0x000000060707723e */ /* 0x010fc600048070ff */
[----:B------:R-:W4:Y:S04]  /*ae930*/  LDL.LU R6, [R1+0x3830] ;  /* 0x0038300001067983 */ /* 0x000f280000300800 */
[----:B----4-:R0:W-:Y:S04]  /*ae940*/  STL.64 [R1+0x3710], R6 ;  /* 0x0037100601007387 */ /* 0x0101e80000100a00 */
[----:B0-----:R-:W2:Y:S01]  /*ae950*/  LDL.LU R7, [R1+0x620] ;  /* 0x0006200001077983 */ /* 0x001ea20000300800 */
[----:B------:R-:W-:Y:S02]  /*ae960*/  IADD3 R6, P3, PT, R23, R13, RZ ;  /* 0x0000000d17067210 */ /* 0x000fe40007f7e0ff */
[----:B------:R-:W-:-:S02]  /*ae970*/  F2FP.SATFINITE.E4M3.F32.PACK_AB_MERGE_C R3, R3, R17, RZ ;  /* 0x000000110303723e */ /* 0x000fc400048070ff */
[----:B--2---:R-:W-:Y:S01]  /*ae980*/  F2FP.SATFINITE.E4M3.F32.PACK_AB_MERGE_C R24, R24, R7, RZ ;  /* 0x000000071818723e */ /* 0x004fe200048070ff */
[----:B---3--:R-:W-:-:S04]  /*ae990*/  IMAD.X R7, R29, 0x1, R14, P3 ;  /* 0x000000011d077824 */ /* 0x008fc800018e060e */
[----:B------:R-:W-:Y:S04]  /*ae9a0*/  STL [R1+0x3768], R24 ;  /* 0x0037681801007387 */ /* 0x000fe80000100800 */
[----:B------:R0:W-:Y:S02]  /*ae9b0*/  STL.64 [R1+0x730], R6 ;  /* 0x0007300601007387 */ /* 0x0001e40000100a00 */
[----:B0-----:R-:W-:Y:S02]  /*ae9c0*/  IADD3 R6, P3, PT, R23, R15, RZ ;  /* 0x0000000f17067210 */ /* 0x001fe40007f7e0ff */
[----:B------:R-:W2:Y:S03]  /*ae9d0*/  LDL.LU R23, [R1+0x382c] ;  /* 0x00382c0001177983 */ /* 0x000ea60000300800 */
[----:B------:R-:W-:-:S02]  /*ae9e0*/  IMAD.X R7, R29, 0x1, R16, P3 ;  /* 0x000000011d077824 */ /* 0x000fc400018e0610 */
[----:B------:R-:W3:Y:S04]  /*ae9f0*/  LDL.LU R29, [R1+0x3828] ;  /* 0x00382800011d7983 */ /* 0x000ee80000300800 */
[----:B------:R0:W-:Y:S02]  /*aea00*/  STL.64 [R1+0x728], R6 ;  /* 0x0007280601007387 */ /* 0x0001e40000100a00 */
[----:B0-----:R-:W-:Y:S02]  /*aea10*/  F2FP.SATFINITE.E4M3.F32.PACK_AB_MERGE_C R6, R26, R25, RZ ;  /* 0x000000191a06723e */ /* 0x001fe400048070ff */
[----:B------:R-:W-:Y:S02]  /*aea20*/  F2FP.SATFINITE.E4M3.F32.PACK_AB_MERGE_C R7, R0, R19, RZ ;  /* 0x000000130007723e */ /* 0x000fe400048070ff */
[----:B------:R-:W-:-:S03]  /*aea30*/  F2FP.SATFINITE.E4M3.F32.PACK_AB_MERGE_C R0, R4, R21, RZ ;  /* 0x000000150400723e */ /* 0x000fc600048070ff */
[----:B------:R-:W-:Y:S04]  /*aea40*/  STL.64 [R1+0x3760], R6 ;  /* 0x0037600601007387 */ /* 0x000fe80000100a00 */
[----:B------:R-:W4:Y:S04]  /*aea50*/  LDL.LU R26, [R1+0x280] ;  /* 0x00028000011a7983 */ /* 0x000f280000300800 */
[----:B------:R-:W4:Y:S04]  /*aea60*/  LDL.LU R19, [R1+0x284] ;  /* 0x0002840001137983 */ /* 0x000f280000300800 */
[----:B------:R0:W-:Y:S04]  /*aea70*/  STL [R1+0x9d4], R0 ;  /* 0x0009d40001007387 */ /* 0x0001e80000100800 */
[----:B0-----:R-:W2:Y:S04]  /*aea80*/  LDL.LU R0, [R1+0x288] ;  /* 0x0002880001007983 */ /* 0x001ea80000300800 */
[----:B------:R-:W2:Y:S01]  /*aea90*/  LDL.LU R21, [R1+0x28c] ;  /* 0x00028c0001157983 */ /* 0x000ea20000300800 */
[----:B------:R-:W-:-:S02]  /*aeaa0*/  SHF.R.S32.HI R4, RZ, 0x1f, R2 ;  /* 0x0000001fff047819 */ /* 0x000fc40000011402 */
[----:B------:R-:W-:Y:S01]  /*aeab0*/  IADD3 R6, P3, PT, R2, R9, RZ ;  /* 0x0000000902067210 */ /* 0x000fe20007f7e0ff */
[----:B------:R-:W-:Y:S04]  /*aeac0*/  STL [R1+0x37d8], R3 ;  /* 0x0037d80301007387 */ /* 0x000fe80000100800 */
[----:B------:R-:W-:Y:S01]  /*aead0*/  IMAD.X R7, R4, 0x1, R10, P3 ;  /* 0x0000000104077824 */ /* 0x000fe200018e060a */
[----:B------:R-:W-:-:S04]  /*aeae0*/  F2FP.SATFINITE.E4M3.F32.PACK_AB_MERGE_C R25, R18, R28, RZ ;  /* 0x0000001c1219723e */ /* 0x000fc800048070ff */
[----:B------:R0:W-:Y:S01]  /*aeaf0*/  STL.64 [R1+0x708], R6 ;  /* 0x0007080601007387 */ /* 0x0001e20000100a00 */
[----:B------:R-:W-:-:S03]  /*aeb00*/  F2FP.SATFINITE.E4M3.F32.PACK_AB_MERGE_C R17, R20, R5, RZ ;  /* 0x000000051411723e */ /* 0x000fc600048070ff */
[----:B------:R-:W3:Y:S04]  /*aeb10*/  LDL.LU R28, [R1+0x570] ;  /* 0x00057000011c7983 */ /* 0x000ee80000300800 */
[----:B------:R-:W3:Y:S04]  /*aeb20*/  LDL.LU R18, [R1+0x574] ;  /* 0x0005740001127983 */ /* 0x000ee80000300800 */
[----:B------:R-:W-:Y:S01]  /*aeb30*/  STL [R1+0x37b8], R25 ;  /* 0x0037b81901007387 */ /* 0x000fe20000100800 */
[----:B0-----:R-:W-:-:S03]  /*aeb40*/  IADD3 R6, P3, PT, R2, R11, RZ ;  /* 0x0000000b02067210 */ /* 0x001fc60007f7e0ff */
[----:B------:R-:W-:Y:S02]  /*aeb50*/  STL [R1+0x380c], R17 ;  /* 0x00380c1101007387 */ /* 0x000fe40000100800 */
[----:B------:R-:W-:-:S05]  /*aeb60*/  IMAD.X R7, R4, 0x1, R12, P3 ;  /* 0x0000000104077824 */ /* 0x000fca00018e060c */
[----:B------:R0:W-:Y:S01]  /*aeb70*/  STL.64 [R1+0x6e8], R6 ;  /* 0x0006e80601007387 */ /* 0x0001e20000100a00 */
[----:B------:R-:W-:-:S03]  /*aeb80*/  F2FP.SATFINITE.E4M3.F32.PACK_AB_MERGE_C R5, R22, R8, RZ ;  /* 0x000000081605723e */ /* 0x000fc600048070ff */
[----:B------:R-:W3:Y:S04]  /*aeb90*/  LDL.LU R24, [R1+0x578] ;  /* 0x0005780001187983 */ /* 0x000ee80000300800 */
[----:B------:R-:W3:Y:S01]  /*aeba0*/  LDL.LU R22, [R1+0x57c] ;  /* 0x00057c0001167983 */ /* 0x000ee20000300800 */
[----:B0-----:R-:W-:-:S05]  /*aebb0*/  IADD3 R6, P3, PT, R2, R13, RZ ;  /* 0x0000000d02067210 */ /* 0x001fca0007f7e0ff */
[----:B------:R-:W-:Y:S01]  /*aebc0*/  IMAD.X R7, R4, 0x1, R14, P3 ;  /* 0x0000000104077824 */ /* 0x000fe200018e060e */
[----:B------:R-:W-:Y:S01]  /*aebd0*/  IADD3 R2, P3, PT, R2, R15, RZ ;  /* 0x0000000f02027210 */ /* 0x000fe20007f7e0ff */
[----:B------:R-:W-:Y:S04]  /*aebe0*/  STL [R1+0x3818], R5 ;  /* 0x0038180501007387 */ /* 0x000fe80000100800 */
[----:B------:R0:W-:Y:S01]  /*aebf0*/  STL.64 [R1+0x3820], R14 ;  /* 0x0038200e01007387 */ /* 0x0001e20000100a00 */
[----:B------:R-:W-:-:S03]  /*aec00*/  IMAD.X R3, R4, 0x1, R16, P3 ;  /* 0x0000000104037824 */ /* 0x000fc600018e0610 */
[----:B------:R-:W-:Y:S04]  /*aec10*/  STL.64 [R1+0x698], R6 ;  /* 0x0006980601007387 */ /* 0x000fe80000100a00 */
[----:B0-----:R-:W3:Y:S04]  /*aec20*/  LDL.LU R15, [R1+0x560] ;  /* 0x00056000010f7983 */ /* 0x001ee80000300800 */
[----:B------:R0:W-:Y:S04]  /*aec30*/  STL.64 [R1+0x690], R2 ;  /* 0x0006900201007387 */ /* 0x0001e80000100a00 */
[----:B0-----:R-:W3:Y:S04]  /*aec40*/  LDL.LU R3, [R1+0x564] ;  /* 0x0005640001037983 */ /* 0x001ee80000300800 */
[----:B------:R-:W3:Y:S04]  /*aec50*/  LDL.LU R6, [R1+0x568] ;  /* 0x0005680001067983 */ /* 0x000ee80000300800 */
[----:B------:R-:W3:Y:S04]  /*aec60*/  LDL.LU R8, [R1+0x56c] ;  /* 0x00056c0001087983 */ /* 0x000ee80000300800 */
[----:B------:R-:W3:Y:S04]  /*aec70*/  LDL.LU R2, [R1+0x550] ;  /* 0x0005500001027983 */ /* 0x000ee80000300800 */
[----:B------:R-:W3:Y:S01]  /*aec80*/  LDL.LU R4, [R1+0x554] ;  /* 0x0005540001047983 */ /* 0x000ee20000300800 */
[----:B----4-:R-:W-:-:S05]  /*aec90*/  F2FP.SATFINITE.E4M3.F32.PACK_AB_MERGE_C R26, R19, R26, RZ ;  /* 0x0000001a131a723e */ /* 0x010fca00048070ff */
[----:B------:R0:W-:Y:S01]  /*aeca0*/  STL.64 [R1+0x3788], R26 ;  /* 0x0037881a01007387 */ /* 0x0001e20000100a00 */
[----:B--2---:R-:W-:-:S03]  /*aecb0*/  F2FP.SATFINITE.E4M3.F32.PACK_AB_MERGE_C R0, R21, R0, RZ ;  /* 0x000000001500723e */ /* 0x004fc600048070ff */
[----:B0-----:R-:W2:Y:S04]  /*aecc0*/  LDL.LU R27, [R1+0x1190] ;  /* 0x00119000011b7983 */ /* 0x001ea80000300800 */
[----:B------:R-:W4:Y:S04]  /*aecd0*/  LDL.LU R17, [R1+0x558] ;  /* 0x0005580001117983 */ /* 0x000f280000300800 */
[----:B------:R-:W4:Y:S04]  /*aece0*/  LDL.LU R19, [R1+0x55c] ;  /* 0x00055c0001137983 */ /* 0x000f280000300800 */
[----:B------:R0:W-:Y:S04]  /*aecf0*/  STL [R1+0x9ec], R0 ;  /* 0x0009ec0001007387 */ /* 0x0001e80000100800 */
[----:B------:R-:W2:Y:S04]  /*aed00*/  LDL.LU R25, [R1+0x540] ;  /* 0x0005400001197983 */ /* 0x000ea80000300800 */
[----:B------:R-:W2:Y:S04]  /*aed10*/  LDL.LU R20, [R1+0x544] ;  /* 0x0005440001147983 */ /* 0x000ea80000300800 */
[----:B0-----:R-:W2:Y:S04]  /*aed20*/  LDL.LU R0, [R1+0x548] ;  /* 0x0005480001007983 */ /* 0x001ea80000300800 */
[----:B------:R-:W2:Y:S01]  /*aed30*/  LDL.LU R21, [R1+0x54c] ;  /* 0x00054c0001157983 */ /* 0x000ea20000300800 */
[----:B---3--:R-:W-:-:S03]  /*aed40*/  F2FP.SATFINITE.E4M3.F32.PACK_AB_MERGE_C R28, R18, R28, RZ ;  /* 0x0000001c121c723e */ /* 0x008fc600048070ff */
[----:B--2---:R0:W-:Y:S04]  /*aed50*/  STL.64 [R1+0x3810], R20 ;  /* 0x0038101401007387 */ /* 0x0041e80000100a00 */
[----:B0-----:R-:W2:Y:S04]  /*aed60*/  LDL.LU R21, [R1+0x118c] ;  /* 0x00118c0001157983 */ /* 0x001ea80000300800 */
[----:B------:R0:W-:Y:S04]  /*aed70*/  STL [R1+0x35a0], R28 ;  /* 0x0035a01c01007387 */ /* 0x0001e80000100800 */
[----:B------:R1:W-:Y:S04]  /*aed80*/  STL [R1+0x3718], R29 ;  /* 0x0037181d01007387 */ /* 0x0003e80000100800 */
[----:B------:R-:W3:Y:S04]  /*aed90*/  LDL.LU R7, [R1+0x538] ;  /* 0x0005380001077983 */ /* 0x000ee80000300800 */
[----:B------:R-:W3:Y:S01]  /*aeda0*/  LDL.LU R18, [R1+0x53c] ;  /* 0x00053c0001127983 */ /* 0x000ee20000300800 */
[----:B------:R-:W-:-:S02]  /*aedb0*/  F2FP.SATFINITE.E4M3.F32.PACK_AB_MERGE_C R22, R22, R24, RZ ;  /* 0x000000181616723e */ /* 0x000fc400048070ff */
[----:B------:R-:W-:Y:S02]  /*aedc0*/  F2FP.SATFINITE.E4M3.F32.PACK_AB_MERGE_C R3, R3, R15, RZ ;  /* 0x0000000f0303723e */ /* 0x000fe400048070ff */
[----:B--2---:R-:W-:Y:S02]  /*aedd0*/  SHF.R.S32.HI R5, RZ, 0x1f, R21 ;  /* 0x0000001fff057819 */ /* 0x004fe40000011415 */
[----:B0-----:R-:W-:-:S05]  /*aede0*/  IADD3 R28, P3, PT, R21, R9, RZ ;  /* 0x00000009151c7210 */ /* 0x001fca0007f7e0ff */
[----:B-1----:R-:W-:Y:S01]  /*aedf0*/  IMAD.X R29, R5, 0x1, R10, P3 ;  /* 0x00000001051d7824 */ /* 0x002fe200018e060a */
[----:B------:R-:W-:-:S04]  /*aee00*/  IADD3 R14, P3, PT, R21, R11, RZ ;  /* 0x0000000b150e7210 */ /* 0x000fc80007f7e0ff */
[----:B------:R0:W-:Y:S01]  /*aee10*/  STL.64 [R1+0x650], R28 ;  /* 0x0006501c01007387 */ /* 0x0001e20000100a00 */
[----:B------:R-:W-:-:S03]  /*aee20*/  IMAD.X R15, R5, 0x1, R12, P3 ;  /* 0x00000001050f7824 */ /* 0x000fc600018e060c */
        /* <DEDUP_REMOVED lines=8> */
[----:B------:R-:W-:Y:S04]  /*aeeb0*/  STL [R1+0x8c0], R3 ;  /* 0x0008c00301007387 */ /* 0x000fe80000100800 */
[----:B------:R0:W-:Y:S04]  /*aeec0*/  STL.64 [R1+0x640], R14 ;  /* 0x0006400e01007387 */ /* 0x0001e80000100a00 */
[----:B0-----:R-:W2:Y:S01]  /*aeed0*/  LDL.LU.64 R14, [R1+0x3820] ;  /* 0x00382000010e7983 */ /* 0x001ea20000300a00 */
[----:B------:R-:W-:-:S02]  /*aeee0*/  F2FP.SATFINITE.E4M3.F32.PACK_AB_MERGE_C R4, R4, R2, RZ ;  /* 0x000000020404723e */ /* 0x000fc400048070ff */
[----:B------:R-:W-:Y:S02]  /*aeef0*/  IADD3 R2, P3, PT, R21, R13, RZ ;  /* 0x0000000d15027210 */ /* 0x000fe40007f7e0ff */
[----:B------:R-:W-:-:S05]  /*aef00*/  F2FP.SATFINITE.E4M3.F32.PACK_AB_MERGE_C R6, R8, R6, RZ ;  /* 0x000000060806723e */ /* 0x000fca00048070ff */
[----:B------:R-:W-:Y:S04]  /*aef10*/  STL [R1+0x2cc], R6 ;  /* 0x0002cc0601007387 */ /* 0x000fe80000100800 */
[----:B------:R-:W-:Y:S01]  /*aef20*/  STL [R1+0x9c0], R4 ;  /* 0x0009c00401007387 */ /* 0x000fe20000100800 */
[----:B--2---:R-:W-:Y:S01]  /*aef30*/  IMAD.X R3, R5, 0x1, R14, P3 ;  /* 0x0000000105037824 */ /* 0x004fe200018e060e */
[----:B------:R-:W-:-:S04]  /*aef40*/  IADD3 R20, P3, PT, R21, R15, RZ ;  /* 0x0000000f15147210 */ /* 0x000fc80007f7e0ff */
[----:B------:R0:W-:Y:S01]  /*aef50*/  STL.64 [R1+0x620], R2 ;  /* 0x0006200201007387 */ /* 0x0001e20000100a00 */
[----:B------:R-:W-:-:S03]  /*aef60*/  IMAD.X R21, R5, 0x1, R16, P3 ;  /* 0x0000000105157824 */ /* 0x000fc600018e0610 */
[----:B0-----:R-:W2:Y:S04]  /*aef70*/  LDL.LU R3, [R1+0x510] ;  /* 0x0005100001037983 */ /* 0x001ea80000300800 */
[----:B------:R-:W2:Y:S04]  /*aef80*/  LDL.LU R6, [R1+0x514] ;  /* 0x0005140001067983 */ /* 0x000ea80000300800 */
[----:B------:R-:W2:Y:S04]  /*aef90*/  LDL.LU R2, [R1+0x518] ;  /* 0x0005180001027983 */ /* 0x000ea80000300800 */
[----:B------:R-:W2:Y:S04]  /*aefa0*/  LDL.LU R4, [R1+0x51c] ;  /* 0x00051c0001047983 */ /* 0x000ea80000300800 */
[----:B------:R-:W2:Y:S04]  /*aefb0*/  LDL.LU R8, [R1+0x1194] ;  /* 0x0011940001087983 */ /* 0x000ea80000300800 */
[----:B------:R-:W2:Y:S04]  /*aefc0*/  LDL.LU R5, [R1+0x3818] ;  /* 0x0038180001057983 */ /* 0x000ea80000300800 */
[----:B------:R0:W-:Y:S04]  /*aefd0*/  STL.64 [R1+0x618], R20 ;  /* 0x0006181401007387 */ /* 0x0001e80000100a00 */
[----:B0-----:R-:W2:Y:S01]  /*aefe0*/  LDL.LU.64 R20, [R1+0x3810] ;  /* 0x0038100001147983 */ /* 0x001ea20000300a00 */
[----:B----4-:R-:W-:-:S03]  /*aeff0*/  F2FP.SATFINITE.E4M3.F32.PACK_AB_MERGE_C R19, R19, R17, RZ ;  /* 0x000000111313723e */ /* 0x010fc600048070ff */
[----:B------:R-:W4:Y:S04]  /*af000*/  LDL.LU R17, [R1+0x380c] ;  /* 0x00380c0001117983 */ /* 0x000f280000300800 */
[----:B------:R0:W-:Y:S04]  /*af010*/  STL [R1+0x9b8], R19 ;  /* 0x0009b81301007387 */ /* 0x0001e80000100800 */
[----:B0-----:R-:W4:Y:S01]  /*af020*/  LDL.LU R19, [R1+0x3808] ;  /* 0x0038080001137983 */ /* 0x001f220000300800 */
[----:B---3--:R-:W-:Y:S02]  /*af030*/  F2FP.SATFINITE.E4M3.F32.PACK_AB_MERGE_C R18, R18, R7, RZ ;  /* 0x000000071212723e */ /* 0x008fe400048070ff */
[----:B--2---:R-:W-:-:S02]  /*af040*/  F2FP.SATFINITE.E4M3.F32.PACK_AB_MERGE_C R20, R20, R25, RZ ;  /* 0x000000191414723e */ /* 0x004fc400048070ff */
[----:B------:R-:W-:-:S03]  /*af050*/  SHF.R.S32.HI R25, RZ, 0x1f, R27 ;  /* 0x0000001fff197819 */ /* 0x000fc6000001141b */
[----:B------:R0:W-:Y:S01]  /*af060*/  STL [R1+0x2ac], R20 ;  /* 0x0002ac1401007387 */ /* 0x0001e20000100800 */
[----:B------:R-:W-:Y:S02]  /*af070*/  F2FP.SATFINITE.E4M3.F32.PACK_AB_MERGE_C R0, R21, R0, RZ ;  /* 0x000000001500723e */ /* 0x000fe400048070ff */
[----:B0-----:R-:W-:-:S03]  /*af080*/  IADD3 R20, P3, PT, R27, R9, RZ ;  /* 0x000000091b147210 */ /* 0x001fc60007f7e0ff */
[----:B------:R-:W-:Y:S02]  /*af090*/  STL [R1+0x29c], R0 ;  /* 0x00029c0001007387 */ /* 0x000fe40000100800 */
[----:B------:R-:W-:-:S05]  /*af0a0*/  IMAD.X R21, R25, 0x1, R10, P3 ;  /* 0x0000000119157824 */ /* 0x000fca00018e060a */
[----:B------:R0:W-:Y:S04]  /*af0b0*/  STL.64 [R1+0x5b0], R20 ;  /* 0x0005b01401007387 */ /* 0x0001e80000100a00 */
[----:B0-----:R-:W2:Y:S04]  /*af0c0*/  LDL.LU R20, [R1+0x3804] ;  /* 0x0038040001147983 */ /* 0x001ea80000300800 */
[----:B------:R-:W3:Y:S04]  /*af0d0*/  LDL.LU R0, [R1+0x490] ;  /* 0x0004900001007983 */ /* 0x000ee80000300800 */
[----:B------:R-:W3:Y:S04]  /*af0e0*/  LDL.LU R21, [R1+0x494] ;  /* 0x0004940001157983 */ /* 0x000ee80000300800 */
[----:B------:R-:W2:Y:S01]  /*af0f0*/  LDL.LU R7, [R1+0x498] ;  /* 0x0004980001077983 */ /* 0x000ea20000300800 */
[----:B------:R-:W-:-:S05]  /*af100*/  F2FP.SATFINITE.E4M3.F32.PACK_AB_MERGE_C R22, R22, R23, RZ ;  /* 0x000000171616723e */ /* 0x000fca00048070ff */
[----:B------:R0:W-:Y:S02]  /*af110*/  STL [R1+0x218], R22 ;  /* 0x0002181601007387 */ /* 0x0001e40000100800 */
[----:B0-----:R-:W-:-:S05]  /*af120*/  IADD3 R22, P3, PT, R27, R11, RZ ;  /* 0x0000000b1b167210 */ /* 0x001fca0007f7e0ff */
[----:B------:R-:W-:Y:S01]  /*af130*/  IMAD.X R23, R25, 0x1, R12, P3 ;  /* 0x0000000119177824 */ /* 0x000fe200018e060c */
[----:B------:R-:W-:Y:S02]  /*af140*/  F2FP.SATFINITE.E4M3.F32.PACK_AB_MERGE_C R28, R28, R29, RZ ;  /* 0x0000001d1c1c723e */ /* 0x000fe400048070ff */
[----:B------:R-:W-:Y:S01]  /*af150*/  F2FP.SATFINITE.E4M3.F32.PACK_AB_MERGE_C R3, R6, R3, RZ ;  /* 0x000000030603723e */ /* 0x000fe200048070ff */
[----:B--2---:R-:W-:Y:S04]  /*af160*/  STL [R1+0x3800], R7 ;  /* 0x0038000701007387 */ /* 0x004fe80000100800 */
[----:B------:R0:W-:Y:S04]  /*af170*/  STL [R1+0x214], R18 ;  /* 0x0002141201007387 */ /* 0x0001e80000100800 */
[----:B0-----:R-:W2:Y:S04]  /*af180*/  LDL.LU R18, [R1+0x49c] ;  /* 0x00049c0001127983 */ /* 0x001ea80000300800 */
[----:B------:R0:W-:Y:S01]  /*af190*/  STL.64 [R1+0x590], R22 ;  /* 0x0005901601007387 */ /* 0x0001e20000100a00 */
[----:B------:R-:W-:-:S03]  /*af1a0*/  F2FP.SATFINITE.E4M3.F32.PACK_AB_MERGE_C R7, R24, R26, RZ ;  /* 0x0000001a1807723e */ /* 0x000fc600048070ff */
[----:B------:R-:W-:Y:S01]  /*af1b0*/  STL [R1+0x9e0], R28 ;  /* 0x0009e01c01007387 */ /* 0x000fe20000100800 */
[----:B0-----:R-:W-:-:S03]  /*af1c0*/  IADD3 R22, P3, PT, R27, R13, RZ ;  /* 0x0000000d1b167210 */ /* 0x001fc60007f7e0ff */
[----:B------:R-:W-:Y:S04]  /*af1d0*/  STL [R1+0x9dc], R7 ;  /* 0x0009dc0701007387 */ /* 0x000fe80000100800 */
[----:B------:R-:W2:Y:S01]  /*af1e0*/  LDL.LU R24, [R1+0x1198] ;  /* 0x0011980001187983 */ /* 0x000ea20000300800 */
[----:B------:R-:W-:-:S05]  /*af1f0*/  IMAD.X R23, R25, 0x1, R14, P3 ;  /* 0x0000000119177824 */ /* 0x000fca00018e060e */
[----:B------:R0:W-:Y:S04]  /*af200*/  STL.64 [R1+0x588], R22 ;  /* 0x0005881601007387 */ /* 0x0001e80000100a00 */
[----:B------:R1:W-:Y:S01]  /*af210*/  STL.64 [R1+0x37f8], R14 ;  /* 0x0037f80e01007387 */ /* 0x0003e20000100a00 */
[----:B0-----:R-:W-:-:S03]  /*af220*/  IADD3 R22, P3, PT, R27, R15, RZ ;  /* 0x0000000f1b167210 */ /* 0x001fc60007f7e0ff */
[----:B-1----:R-:W2:Y:S04]  /*af230*/  LDL.LU R14, [R1+0x480] ;  /* 0x00048000010e7983 */ /* 0x002ea80000300800 */
[----:B------:R-:W2:Y:S01]  /*af240*/  LDL.LU R15, [R1+0x484] ;  /* 0x00048400010f7983 */ /* 0x000ea20000300800 */
[----:B------:R-:W-:-:S03]  /*af250*/  IMAD.X R23, R25, 0x1, R16, P3 ;  /* 0x0000000119177824 */ /* 0x000fc600018e0610 */
[----:B------:R-:W2:Y:S04]  /*af260*/  LDL.LU R27, [R1+0x470] ;  /* 0x00047000011b7983 */ /* 0x000ea80000300800 */
[----:B------:R-:W2:Y:S04]  /*af270*/  LDL.LU R25, [R1+0x474] ;  /* 0x0004740001197983 */ /* 0x000ea80000300800 */
[----:B------:R-:W-:Y:S04]  /*af280*/  STL.64 [R1+0x580], R22 ;  /* 0x0005801601007387 */ /* 0x000fe80000100a00 */
[----:B------:R0:W-:Y:S02]  /*af290*/  STL [R1+0x1c4], R3 ;  /* 0x0001c40301007387 */ /* 0x0001e40000100800 */
[----:B0-----:R-:W-:-:S02]  /*af2a0*/  F2FP.SATFINITE.E4M3.F32.PACK_AB_MERGE_C R3, R4, R2, RZ ;  /* 0x000000020403723e */ /* 0x001fc400048070ff */
[----:B------:R-:W2:Y:S04]  /*af2b0*/  LDL.LU R23, [R1+0x468] ;  /* 0x0004680001177983 */ /* 0x000ea80000300800 */
[----:B------:R-:W2:Y:S04]  /*af2c0*/  LDL.LU R2, [R1+0x46c] ;  /* 0x00046c0001027983 */ /* 0x000ea80000300800 */
[----:B------:R-:W-:Y:S04]  /*af2d0*/  STL [R1+0x1d4], R3 ;  /* 0x0001d40301007387 */ /* 0x000fe80000100800 */
[----:B------:R-:W2:Y:S01]  /*af2e0*/  LDL.LU R22, [R1+0x450] ;  /* 0x0004500001167983 */ /* 0x000ea20000300800 */
[----:B---3--:R-:W-:-:S02]  /*af2f0*/  F2FP.SATFINITE.E4M3.F32.PACK_AB_MERGE_C R21, R21, R0, RZ ;  /* 0x000000001515723e */ /* 0x008fc400048070ff */
[----:B------:R-:W-:Y:S02]  /*af300*/  SHF.R.S32.HI R0, RZ, 0x1f, R8 ;  /* 0x0000001fff007819 */ /* 0x000fe40000011408 */
[----:B------:R-:W-:-:S05]  /*af310*/  IADD3 R6, P3, PT, R8, R9, RZ ;  /* 0x0000000908067210 */ /* 0x000fca0007f7e0ff */
[----:B------:R-:W-:Y:S01]  /*af320*/  IMAD.X R7, R0, 0x1, R10, P3 ;  /* 0x0000000100077824 */ /* 0x000fe200018e060a */
[----:B--2---:R0:W-:Y:S04]  /*af330*/  STL.64 [R1+0x37f0], R22 ;  /* 0x0037f01601007387 */ /* 0x0041e80000100a00 */
[----:B0-----:R-:W2:Y:S04]  /*af340*/  LDL.LU R22, [R1+0x488] ;  /* 0x0004880001167983 */ /* 0x001ea80000300800 */
[----:B------:R-:W2:Y:S04]  /*af350*/  LDL.LU R23, [R1+0x48c] ;  /* 0x00048c0001177983 */ /* 0x000ea80000300800 */
[----:B------:R-:W3:Y:S04]  /*af360*/  LDL.LU R29, [R1+0x454] ;  /* 0x00045400011d7983 */ /* 0x000ee80000300800 */
[----:B------:R-:W2:Y:S04]  /*af370*/  LDL.LU R3, [R1+0x458] ;  /* 0x0004580001037983 */ /* 0x000ea80000300800 */
[----:B------:R-:W2:Y:S04]  /*af380*/  LDL.LU R4, [R1+0x45c] ;  /* 0x00045c0001047983 */ /* 0x000ea80000300800 */
[----:B------:R-:W-:Y:S04]  /*af390*/  STL [R1+0x35a8], R21 ;  /* 0x0035a81501007387 */ /* 0x000fe80000100800 */
[----:B------:R0:W-:Y:S04]  /*af3a0*/  STL.64 [R1+0x578], R6 ;  /* 0x0005780601007387 */ /* 0x0001e80000100a00 */
[----:B0-----:R-:W2:Y:S04]  /*af3b0*/  LDL.LU R7, [R1+0x3800] ;  /* 0x0038000001077983 */ /* 0x001ea80000300800 */
[----:B------:R-:W3:Y:S04]  /*af3c0*/  LDL.LU R28, [R1+0x440] ;  /* 0x00044000011c7983 */ /* 0x000ee80000300800 */
[----:B------:R-:W3:Y:S01]  /*af3d0*/  LDL.LU R26, [R1+0x444] ;  /* 0x00044400011a7983 */ /* 0x000ee20000300800 */
[----:B------:R-:W-:-:S03]  /*af3e0*/  F2FP.SATFINITE.E4M3.F32.PACK_AB_MERGE_C R21, R15, R14, RZ ;  /* 0x0000000e0f15723e */ /* 0x000fc600048070ff */
[----:B------:R-:W3:Y:S01]  /*af3f0*/  LDL.LU R6, [R1+0x448] ;  /* 0x0004480001067983 */ /* 0x000ee20000300800 */
[----:B------:R-:W-:-:S05]  /*af400*/  IADD3 R14, P3, PT, R8, R11, RZ ;  /* 0x0000000b080e7210 */ /* 0x000fca0007f7e0ff */
[----:B------:R-:W-:Y:S01]  /*af410*/  IMAD.X R15, R0, 0x1, R12, P3 ;  /* 0x00000001000f7824 */ /* 0x000fe200018e060c */
[----:B--2---:R-:W-:Y:S02]  /*af420*/  F2FP.SATFINITE.E4M3.F32.PACK_AB_MERGE_C R18, R18, R7, RZ ;  /* 0x000000071212723e */ /* 0x004fe400048070ff */
[----:B------:R-:W2:Y:S04]  /*af430*/  LDL.LU R7, [R1+0x44c] ;  /* 0x00044c0001077983 */ /* 0x000ea80000300800 */
[----:B------:R0:W-:Y:S04]  /*af440*/  STL [R1+0x35ac], R18 ;  /* 0x0035ac1201007387 */ /* 0x0001e80000100800 */
[----:B0-----:R-:W2:Y:S04]  /*af450*/  LDL.LU R18, [R1+0x464] ;  /* 0x0004640001127983 */ /* 0x001ea80000300800 */
[----:B----4-:R0:W-:Y:S04]  /*af460*/  STL [R1+0x3724], R19 ;  /* 0x0037241301007387 */ /* 0x0101e80000100800 */
[----:B0-----:R-:W2:Y:S04]  /*af470*/  LDL.LU R19, [R1+0x460] ;  /* 0x0004600001137983 */ /* 0x001ea80000300800 */
[----:B------:R0:W-:Y:S04]  /*af480*/  STL [R1+0x35b0], R21 ;  /* 0x0035b01501007387 */ /* 0x0001e80000100800 */
[----:B0-----:R-:W4:Y:S04]  /*af490*/  LDL.LU R21, [R1+0x47c] ;  /* 0x00047c0001157983 */ /* 0x001f280000300800 */
[----:B------:R0:W-:Y:S04]  /*af4a0*/  STL [R1+0x376c], R20 ;  /* 0x00376c1401007387 */ /* 0x0001e80000100800 */
[----:B0-----:R-:W4:Y:S04]  /*af4b0*/  LDL.LU R20, [R1+0x478] ;  /* 0x0004780001147983 */ /* 0x001f280000300800 */
[----:B------:R0:W-:Y:S04]  /*af4c0*/  STL.64 [R1+0x570], R14 ;  /* 0x0005700e01007387 */ /* 0x0001e80000100a00 */
[----:B0-----:R-:W2:Y:S01]  /*af4d0*/  LDL.LU.64 R14, [R1+0x37f8] ;  /* 0x0037f800010e7983 */ /* 0x001ea20000300a00 */
[----:B------:R-:W-:-:S02]  /*af4e0*/  F2FP.SATFINITE.E4M3.F32.PACK_AB_MERGE_C R23, R23, R22, RZ ;  /* 0x000000161717723e */ /* 0x000fc400048070ff */
[----:B------:R-:W-:Y:S02]  /*af4f0*/  IADD3 R22, P3, PT, R8, R13, RZ ;  /* 0x0000000d08167210 */ /* 0x000fe40007f7e0ff */
[----:B------:R-:W-:Y:S01]  /*af500*/  F2FP.SATFINITE.E4M3.F32.PACK_AB_MERGE_C R25, R25, R27, RZ ;  /* 0x0000001b1919723e */ /* 0x000fe200048070ff */
[----:B------:R2:W-:Y:S04]  /*af510*/  STL [R1+0x8fc], R23 ;  /* 0x0008fc1701007387 */ /* 0x0005e80000100800 */
[----:B------:R0:W-:Y:S01]  /*af520*/  STL [R1+0x91c], R25 ;  /* 0x00091c1901007387 */ /* 0x0001e20000100800 */
[----:B--2---:R-:W-:-:S05]  /*af530*/  IMAD.X R23, R0, 0x1, R14, P3 ;  /* 0x0000000100177824 */ /* 0x004fca00018e060e */
[----:B------:R1:W-:Y:S04]  /*af540*/  STL.64 [R1+0x560], R22 ;  /* 0x0005601601007387 */ /* 0x0003e80000100a00 */
[----:B------:R-:W2:Y:S04]  /*af550*/  LDL.LU R27, [R1+0x430] ;  /* 0x00043000011b7983 */ /* 0x000ea80000300800 */
[----:B0-----:R-:W2:Y:S01]  /*af560*/  LDL.LU R25, [R1+0x434] ;  /* 0x0004340001197983 */ /* 0x001ea20000300800 */
[----:B-1----:R-:W-:Y:S01]  /*af570*/  IADD3 R22, P3, PT, R8, R15, RZ ;  /* 0x0000000f08167210 */ /* 0x002fe20007f7e0ff */
[----:B------:R-:W-:-:S02]  /*af580*/  IMAD.MOV.U32 R23, RZ, RZ, R0 ;  /* 0x000000ffff177224 */ /* 0x000fc400078e0000 */
[----:B------:R-:W2:Y:S04]  /*af590*/  LDL.LU R8, [R1+0x438] ;  /* 0x0004380001087983 */ /* 0x000ea80000300800 */
[----:B------:R-:W2:Y:S01]  /*af5a0*/  LDL.LU R0, [R1+0x43c] ;  /* 0x00043c0001007983 */ /* 0x000ea20000300800 */
[----:B------:R-:W-:-:S05]  /*af5b0*/  IMAD.X R23, R23, 0x1, R16, P3 ;  /* 0x0000000117177824 */ /* 0x000fca00018e0610 */
[----:B------:R0:W-:Y:S04]  /*af5c0*/  STL.64 [R1+0x558], R22 ;  /* 0x0005581601007387 */ /* 0x0001e80000100a00 */
[----:B0-----:R-:W2:Y:S01]  /*af5d0*/  LDL.LU.64 R22, [R1+0x37f0] ;  /* 0x0037f00001167983 */ /* 0x001ea20000300a00 */
[----:B----4-:R-:W-:Y:S02]  /*af5e0*/  F2FP.SATFINITE.E4M3.F32.PACK_AB_MERGE_C R21, R21, R20, RZ ;  /* 0x000000141515723e */ /* 0x010fe400048070ff */
[----:B------:R-:W-:-:S03]  /*af5f0*/  F2FP.SATFINITE.E4M3.F32.PACK_AB_MERGE_C R18, R18, R19, RZ ;  /* 0x000000131212723e */ /* 0x000fc600048070ff */
[----:B------:R-:W-:Y:S04]  /*af600*/  STL [R1+0x918], R21 ;  /* 0x0009181501007387 */ /* 0x000fe80000100800 */
[----:B------:R0:W-:Y:S02]  /*af610*/  STL [R1+0x1f8], R18 ;  /* 0x0001f81201007387 */ /* 0x0001e40000100800 */
[----:B0-----:R-:W-:Y:S02]  /*af620*/  IADD3 R18, P3, PT, R24, R9, RZ ;  /* 0x0000000918127210 */ /* 0x001fe40007f7e0ff */
[----:B--2---:R-:W-:Y:S02]  /*af630*/  F2FP.SATFINITE.E4M3.F32.PACK_AB_MERGE_C R20, R2, R23, RZ ;  /* 0x000000170214723e */ /* 0x004fe400048070ff */
[----:B------:R-:W-:-:S05]  /*af640*/  SHF.R.S32.HI R2, RZ, 0x1f, R24 ;  /* 0x0000001fff027819 */ /* 0x000fca0000011418 */
[----:B------:R-:W-:Y:S01]  /*af650*/  IMAD.X R19, R2, 0x1, R10, P3 ;  /* 0x0000000102137824 */ /* 0x000fe200018e060a */
[----:B------:R-:W-:Y:S04]  /*af660*/  STL [R1+0x9bc], R20 ;  /* 0x0009bc1401007387 */ /* 0x000fe80000100800 */
[----:B------:R3:W-:Y:S02]  /*af670*/  STL.64 [R1+0x540], R18 ;  /* 0x0005401201007387 */ /* 0x0007e40000100a00 */
[----:B---3--:R-:W-:Y:S02]  /*af680*/  F2FP.SATFINITE.E4M3.F32.PACK_AB_MERGE_C R19, R29, R22, RZ ;  /* 0x000000161d13723e */ /* 0x008fe400048070ff */
[----:B------:R-:W-:Y:S02]  /*af690*/  F2FP.SATFINITE.E4M3.F32.PACK_AB_MERGE_C R18, R4, R3, RZ ;  /* 0x000000030412723e */ /* 0x000fe400048070ff */
[----:B------:R-:W2:Y:S04]  /*af6a0*/  LDL.LU R3, [R1+0x3a0] ;  /* 0x0003a00001037983 */ /* 0x000ea80000300800 */
[----:B------:R-:W-:Y:S04]  /*af6b0*/  STL [R1+0x1c0], R19 ;  /* 0x0001c01301007387 */ /* 0x000fe80000100800 */
[----:B------:R-:W2:Y:S04]  /*af6c0*/  LDL.LU R4, [R1+0x3a4] ;  /* 0x0003a40001047983 */ /* 0x000ea80000300800 */
[----:B------:R0:W-:Y:S02]  /*af6d0*/  STL [R1+0x9c8], R18 ;  /* 0x0009c81201007387 */ /* 0x0001e40000100800 */
[----:B0-----:R-:W-:-:S05]  /*af6e0*/  IADD3 R18, P3, PT, R24, R11, RZ ;  /* 0x0000000b18127210 */ /* 0x001fca0007f7e0ff */
[----:B------:R-:W-:-:S05]  /*af6f0*/  IMAD.X R19, R2, 0x1, R12, P3 ;  /* 0x0000000102137824 */ /* 0x000fca00018e060c */
[----:B------:R0:W-:Y:S02]  /*af700*/  STL.64 [R1+0x518], R18 ;  /* 0x0005181201007387 */ /* 0x0001e40000100a00 */
[----:B0-----:R-:W-:Y:S02]  /*af710*/  F2FP.SATFINITE.E4M3.F32.PACK_AB_MERGE_C R19, R26, R28, RZ ;  /* 0x0000001c1a13723e */ /* 0x001fe400048070ff */
[----:B------:R-:W-:Y:S02]  /*af720*/  F2FP.SATFINITE.E4M3.F32.PACK_AB_MERGE_C R18, R7, R6, RZ ;  /* 0x000000060712723e */ /* 0x000fe400048070ff */
[----:B------:R-:W-:Y:S01]  /*af730*/  IADD3 R6, P3, PT, R24, R13, RZ ;  /* 0x0000000d18067210 */ /* 0x000fe20007f7e0ff */
[----:B------:R-:W-:Y:S04]  /*af740*/  STL [R1+0x9d0], R19 ;  /* 0x0009d01301007387 */ /* 0x000fe80000100800 */
[----:B------:R0:W-:Y:S01]  /*af750*/  STL.64 [R1+0x37e8], R12 ;  /* 0x0037e80c01007387 */ /* 0x0001e20000100a00 */
[----:B------:R-:W-:-:S03]  /*af760*/  IMAD.X R7, R2, 0x1, R14, P3 ;  /* 0x0000000102077824 */ /* 0x000fc600018e060e */
[----:B------:R-:W-:Y:S04]  /*af770*/  STL [R1+0x9cc], R18 ;  /* 0x0009cc1201007387 */ /* 0x000fe80000100800 */
[----:B------:R1:W-:Y:S01]  /*af780*/  STL.64 [R1+0x4a8], R6 ;  /* 0x0004a80601007387 */ /* 0x0003e20000100a00 */
[----:B0-----:R-:W-:-:S05]  /*af790*/  IADD3 R12, P3, PT, R24, R15, RZ ;  /* 0x0000000f180c7210 */ /* 0x001fca0007f7e0ff */
[----:B------:R-:W-:Y:S01]  /*af7a0*/  IMAD.X R13, R2, 0x1, R16, P3 ;  /* 0x00000001020d7824 */ /* 0x000fe200018e0610 */
[----:B-1----:R-:W3:Y:S04]  /*af7b0*/  LDL.LU R6, [R1+0x11a0] ;  /* 0x0011a00001067983 */ /* 0x002ee80000300800 */
[----:B------:R-:W4:Y:S04]  /*af7c0*/  LDL.LU R2, [R1+0x3ac] ;  /* 0x0003ac0001027983 */ /* 0x000f280000300800 */
[----:B------:R-:W2:Y:S04]  /*af7d0*/  LDL.LU R22, [R1+0x398] ;  /* 0x0003980001167983 */ /* 0x000ea80000300800 */
[----:B------:R-:W2:Y:S04]  /*af7e0*/  LDL.LU R28, [R1+0x39c] ;  /* 0x00039c00011c7983 */ /* 0x000ea80000300800 */
[----:B------:R0:W-:Y:S04]  /*af7f0*/  STL.64 [R1+0x510], R12 ;  /* 0x0005100c01007387 */ /* 0x0001e80000100a00 */
[----:B------:R-:W2:Y:S04]  /*af800*/  LDL.LU R7, [R1+0x380] ;  /* 0x0003800001077983 */ /* 0x000ea80000300800 */
[----:B------:R-:W2:Y:S04]  /*af810*/  LDL.LU R24, [R1+0x384] ;  /* 0x0003840001187983 */ /* 0x000ea80000300800 */
[----:B------:R1:W-:Y:S01]  /*af820*/  STL.64 [R1+0x37e0], R16 ;  /* 0x0037e01001007387 */ /* 0x0003e20000100a00 */
[----:B------:R-:W-:-:S02]  /*af830*/  F2FP.SATFINITE.E4M3.F32.PACK_AB_MERGE_C R0, R0, R8, RZ ;  /* 0x000000080000723e */ /* 0x000fc400048070ff */
[----:B0-----:R-:W-:Y:S01]  /*af840*/  F2FP.SATFINITE.E4M3.F32.PACK_AB_MERGE_C R12, R25, R27, RZ ;  /* 0x0000001b190c723e */ /* 0x001fe200048070ff */
[----:B-1----:R-:W2:Y:S04]  /*af850*/  LDL.LU R16, [R1+0x390] ;  /* 0x0003900001107983 */ /* 0x002ea80000300800 */
[----:B------:R-:W2:Y:S04]  /*af860*/  LDL.LU R17, [R1+0x394] ;  /* 0x0003940001117983 */ /* 0x000ea80000300800 */
[----:B------:R-:W2:Y:S04]  /*af870*/  LDL.LU R20, [R1+0x374] ;  /* 0x0003740001147983 */ /* 0x000ea80000300800 */
[----:B------:R-:W-:Y:S04]  /*af880*/  STL [R1+0x16c], R12 ;  /* 0x00016c0c01007387 */ /* 0x000fe80000100800 */
[----:B------:R-:W2:Y:S04]  /*af890*/  LDL.LU R25, [R1+0x378] ;  /* 0x0003780001197983 */ /* 0x000ea80000300800 */
[----:B------:R-:W-:Y:S04]  /*af8a0*/  STL [R1+0x9d8], R0 ;  /* 0x0009d80001007387 */ /* 0x000fe80000100800 */
[----:B------:R-:W2:Y:S04]  /*af8b0*/  LDL.LU R8, [R1+0x37c] ;  /* 0x00037c0001087983 */ /* 0x000ea80000300800 */
[----:B------:R-:W2:Y:S04]  /*af8c0*/  LDL.LU R21, [R1+0x360] ;  /* 0x0003600001157983 */ /* 0x000ea80000300800 */
[----:B--2---:R0:W-:Y:S04]  /*af8d0*/  STL.64 [R1+0x37d0], R20 ;  /* 0x0037d01401007387 */ /* 0x0041e80000100a00 */
[----:B0-----:R-:W4:Y:S04]  /*af8e0*/  LDL.LU R20, [R1+0x3a8] ;  /* 0x0003a80001147983 */ /* 0x001f280000300800 */
[----:B------:R-:W2:Y:S01]  /*af8f0*/  LDL.LU R21, [R1+0x119c] ;  /* 0x00119c0001157983 */ /* 0x000ea20000300800 */
[----:B------:R-:W-:-:S03]  /*af900*/  F2FP.SATFINITE.E4M3.F32.PACK_AB_MERGE_C R4, R4, R3, RZ ;  /* 0x000000030404723e */ /* 0x000fc600048070ff */
[----:B------:R-:W3:Y:S04]  /*af910*/  LDL.LU R19, [R1+0x364] ;  /* 0x0003640001137983 */ /* 0x000ee80000300800 */
[----:B------:R-:W3:Y:S04]  /*af920*/  LDL.LU R26, [R1+0x368] ;  /* 0x00036800011a7983 */ /* 0x000ee80000300800 */
[----:B------:R-:W3:Y:S04]  /*af930*/  LDL.LU R0, [R1+0x36c] ;  /* 0x00036c0001007983 */ /* 0x000ee80000300800 */
[----:B------:R0:W-:Y:S04]  /*af940*/  STL [R1+0x35b4], R4 ;  /* 0x0035b40401007387 */ /* 0x0001e80000100800 */
[----:B0-----:R-:W3:Y:S04]  /*af950*/  LDL.LU R4, [R1+0x370] ;  /* 0x0003700001047983 */ /* 0x001ee80000300800 */
[----:B------:R0:W-:Y:S04]  /*af960*/  STL [R1+0x3790], R5 ;  /* 0x0037900501007387 */ /* 0x0001e80000100800 */
[----:B0-----:R-:W3:Y:S01]  /*af970*/  LDL.LU R5, [R1+0x38c] ;  /* 0x00038c0001057983 */ /* 0x001ee20000300800 */
[----:B--2---:R-:W-:-:S02]  /*af980*/  SHF.R.S32.HI R3, RZ, 0x1f, R21 ;  /* 0x0000001fff037819 */ /* 0x004fc40000011415 */
[----:B------:R-:W-:-:S05]  /*af990*/  IADD3 R12, P3, PT, R21, R9, RZ ;  /* 0x00000009150c7210 */ /* 0x000fca0007f7e0ff */
[----:B------:R-:W-:-:S05]  /*af9a0*/  IMAD.X R13, R3, 0x1, R10, P3 ;  /* 0x00000001030d7824 */ /* 0x000fca00018e060a */
[----:B------:R0:W-:Y:S04]  /*af9b0*/  STL.64 [R1+0x548], R12 ;  /* 0x0005480c01007387 */ /* 0x0001e80000100a00 */
[----:B0-----:R-:W2:Y:S01]  /*af9c0*/  LDL.LU.64 R12, [R1+0x37e8] ;  /* 0x0037e800010c7983 */ /* 0x001ea20000300a00 */
[----:B----4-:R-:W-:Y:S02]  /*af9d0*/  F2FP.SATFINITE.E4M3.F32.PACK_AB_MERGE_C R2, R2, R20, RZ ;  /* 0x000000140202723e */ /* 0x010fe400048070ff */
[----:B------:R-:W-:Y:S02]  /*af9e0*/  F2FP.SATFINITE.E4M3.F32.PACK_AB_MERGE_C R20, R17, R16, RZ ;  /* 0x000000101114723e */ /* 0x000fe400048070ff */
[----:B------:R-:W-:Y:S01]  /*af9f0*/  IADD3 R16, P3, PT, R21, R11, RZ ;  /* 0x0000000b15107210 */ /* 0x000fe20007f7e0ff */
[----:B------:R-:W4:Y:S04]  /*afa00*/  LDL.LU R18, [R1+0x350] ;  /* 0x0003500001127983 */ /* 0x000f280000300800 */
[----:B------:R-:W4:Y:S04]  /*afa10*/  LDL.LU R23, [R1+0x354] ;  /* 0x0003540001177983 */ /* 0x000f280000300800 */
[----:B------:R-:W3:Y:S04]  /*afa20*/  LDL.LU R29, [R1+0x358] ;  /* 0x00035800011d7983 */ /* 0x000ee80000300800 */
[----:B------:R-:W3:Y:S04]  /*afa30*/  LDL.LU R27, [R1+0x35c] ;  /* 0x00035c00011b7983 */ /* 0x000ee80000300800 */
[----:B------:R0:W-:Y:S04]  /*afa40*/  STL [R1+0x35b8], R2 ;  /* 0x0035b80201007387 */ /* 0x0001e80000100800 */
[----:B0-----:R-:W3:Y:S04]  /*afa50*/  LDL.LU R2, [R1+0x388] ;  /* 0x0003880001027983 */ /* 0x001ee80000300800 */
[----:B------:R-:W-:Y:S01]  /*afa60*/  STL [R1+0x1bc], R20 ;  /* 0x0001bc1401007387 */ /* 0x000fe20000100800 */
[----:B------:R-:W-:Y:S01]  /*afa70*/  F2FP.SATFINITE.E4M3.F32.PACK_AB_MERGE_C R7, R24, R7, RZ ;  /* 0x000000071807723e */ /* 0x000fe200048070ff */
[----:B--2---:R-:W-:-:S05]  /*afa80*/  IMAD.X R17, R3, 0x1, R12, P3 ;  /* 0x0000000103117824 */ /* 0x004fca00018e060c */
[----:B------:R0:W-:Y:S02]  /*afa90*/  STL.64 [R1+0x538], R16 ;  /* 0x0005381001007387 */ /* 0x0001e40000100a00 */
[----:B0-----:R-:W-:Y:S02]  /*afaa0*/  F2FP.SATFINITE.E4M3.F32.PACK_AB_MERGE_C R16, R28, R22, RZ ;  /* 0x000000161c10723e */ /* 0x001fe400048070ff */
[----:B------:R-:W2:Y:S04]  /*afab0*/  LDL.LU R22, [R1+0x250] ;  /* 0x0002500001167983 */ /* 0x000ea80000300800 */
[----:B------:R0:W-:Y:S04]  /*afac0*/  STL [R1+0x1b8], R16 ;  /* 0x0001b81001007387 */ /* 0x0001e80000100800 */
[----:B------:R-:W2:Y:S04]  /*afad0*/  LDL.LU R28, [R1+0x254] ;  /* 0x00025400011c7983 */ /* 0x000ea80000300800 */
[----:B------:R1:W-:Y:S01]  /*afae0*/  STL [R1+0x1a8], R7 ;  /* 0x0001a80701007387 */ /* 0x0003e20000100800 */
[----:B0-----:R-:W-:-:S03]  /*afaf0*/  IADD3 R16, P3, PT, R21, R13, RZ ;  /* 0x0000000d15107210 */ /* 0x001fc60007f7e0ff */
[----:B-1----:R-:W2:Y:S04]  /*afb00*/  LDL.LU R7, [R1+0x258] ;  /* 0x0002580001077983 */ /* 0x002ea80000300800 */
[----:B------:R-:W2:Y:S01]  /*afb10*/  LDL.LU R24, [R1+0x25c] ;  /* 0x00025c0001187983 */ /* 0x000ea20000300800 */
        /* <DEDUP_REMOVED lines=10> */
[----:B------:R-:W-:Y:S04]  /*afbc0*/  STL [R1+0x1a4], R5 ;  /* 0x0001a40501007387 */ /* 0x000fe80000100800 */
[----:B------:R-:W3:Y:S01]  /*afbd0*/  LDL.LU R25, [R1+0xe0] ;  /* 0x0000e00001197983 */ /* 0x000ee20000300800 */
[----:B--2---:R-:W-:-:S05]  /*afbe0*/  F2FP.SATFINITE.E4M3.F32.PACK_AB_MERGE_C R4, R20, R4, RZ ;  /* 0x000000041404723e */ /* 0x004fca00048070ff */
[----:B------:R0:W-:Y:S04]  /*afbf0*/  STL [R1+0x174], R4 ;  /* 0x0001740401007387 */ /* 0x0001e80000100800 */
[----:B------:R-:W3:Y:S04]  /*afc00*/  LDL.LU R8, [R1+0xe4] ;  /* 0x0000e40001087983 */ /* 0x000ee80000300800 */
[----:B------:R1:W-:Y:S01]  /*afc10*/  STL [R1+0x170], R2 ;  /* 0x0001700201007387 */ /* 0x0003e20000100800 */
[----:B0-----:R-:W-:Y:S02]  /*afc20*/  IADD3 R4, P3, PT, R6, R9, RZ ;  /* 0x0000000906047210 */ /* 0x001fe40007f7e0ff */
[----:B-1----:R-:W-:-:S05]  /*afc30*/  SHF.R.S32.HI R2, RZ, 0x1f, R6 ;  /* 0x0000001fff027819 */ /* 0x002fca0000011406 */
[----:B------:R-:W-:-:S05]  /*afc40*/  IMAD.X R5, R2, 0x1, R10, P3 ;  /* 0x0000000102057824 */ /* 0x000fca00018e060a */
[----:B------:R0:W-:Y:S02]  /*afc50*/  STL.64 [R1+0x498], R4 ;  /* 0x0004980401007387 */ /* 0x0001e40000100a00 */
[----:B0-----:R-:W-:Y:S02]  /*afc60*/  F2FP.SATFINITE.E4M3.F32.PACK_AB_MERGE_C R5, R19, R21, RZ ;  /* 0x000000151305723e */ /* 0x001fe400048070ff */
[----:B------:R-:W-:Y:S02]  /*afc70*/  F2FP.SATFINITE.E4M3.F32.PACK_AB_MERGE_C R4, R0, R26, RZ ;  /* 0x0000001a0004723e */ /* 0x000fe400048070ff */
[----:B------:R-:W2:Y:S04]  /*afc80*/  LDL.LU R26, [R1+0xe8] ;  /* 0x0000e800011a7983 */ /* 0x000ea80000300800 */
[----:B------:R-:W-:Y:S04]  /*afc90*/  STL [R1+0x160], R5 ;  /* 0x0001600501007387 */ /* 0x000fe80000100800 */
[----:B------:R-:W2:Y:S04]  /*afca0*/  LDL.LU R0, [R1+0xec] ;  /* 0x0000ec0001007983 */ /* 0x000ea80000300800 */
[----:B------:R0:W-:Y:S02]  /*afcb0*/  STL [R1+0x14c], R4 ;  /* 0x00014c0401007387 */ /* 0x0001e40000100800 */
[----:B0-----:R-:W-:-:S05]  /*afcc0*/  IADD3 R4, P3, PT, R6, R11, RZ ;  /* 0x0000000b06047210 */ /* 0x001fca0007f7e0ff */
[----:B------:R-:W-:Y:S01]  /*afcd0*/  IMAD.X R5, R2, 0x1, R12, P3 ;  /* 0x0000000102057824 */ /* 0x000fe200018e060c */
[----:B----4-:R-:W-:-:S04]  /*afce0*/  F2FP.SATFINITE.E4M3.F32.PACK_AB_MERGE_C R19, R23, R18, RZ ;  /* 0x000000121713723e */ /* 0x010fc800048070ff */
[----:B------:R0:W-:Y:S01]  /*afcf0*/  STL.64 [R1+0x480], R4 ;  /* 0x0004800401007387 */ /* 0x0001e20000100a00 */
[----:B------:R-:W-:-:S03]  /*afd00*/  F2FP.SATFINITE.E4M3.F32.PACK_AB_MERGE_C R18, R27, R29, RZ ;  /* 0x0000001d1b12723e */ /* 0x000fc600048070ff */
[----:B------:R-:W-:Y:S01]  /*afd10*/  STL [R1+0x138], R19 ;  /* 0x0001381301007387 */ /* 0x000fe20000100800 */
[----:B0-----:R-:W-:-:S03]  /*afd20*/  IADD3 R4, P3, PT, R6, R13, RZ ;  /* 0x0000000d06047210 */ /* 0x001fc60007f7e0ff */
[----:B------:R-:W-:Y:S02]  /*afd30*/  STL [R1+0x134], R18 ;  /* 0x0001341201007387 */ /* 0x000fe40000100800 */
[----:B------:R-:W-:-:S05]  /*afd40*/  IMAD.X R5, R2, 0x1, R14, P3 ;  /* 0x0000000102057824 */ /* 0x000fca00018e060e */
[----:B------:R0:W-:Y:S04]  /*afd50*/  STL.64 [R1+0x468], R4 ;  /* 0x0004680401007387 */ /* 0x0001e80000100a00 */
[----:B------:R-:W-:Y:S04]  /*afd60*/  STL.64 [R1+0x37c8], R14 ;  /* 0x0037c80e01007387 */ /* 0x000fe80000100a00 */
[----:B------:R-:W4:Y:S01]  /*afd70*/  LDL.LU R29, [R1+0xc0] ;  /* 0x0000c000011d7983 */ /* 0x000f220000300800 */
[----:B0-----:R-:W-:-:S03]  /*afd80*/  IADD3 R4, P3, PT, R6, R15, RZ ;  /* 0x0000000f06047210 */ /* 0x001fc60007f7e0ff */
[----:B------:R-:W4:Y:S02]  /*afd90*/  LDL.LU R6, [R1+0xc4] ;  /* 0x0000c40001067983 */ /* 0x000f240000300800 */
[----:B------:R-:W-:Y:S02]  /*afda0*/  IMAD.X R5, R2, 0x1, R16, P3 ;  /* 0x0000000102057824 */ /* 0x000fe400018e0610 */
[----:B------:R0:W-:Y:S01]  /*afdb0*/  STL.64 [R1+0x37c0], R16 ;  /* 0x0037c01001007387 */ /* 0x0001e20000100a00 */
[----:B------:R-:W-:-:S03]  /*afdc0*/  F2FP.SATFINITE.E4M3.F32.PACK_AB_MERGE_C R2, R24, R7, RZ ;  /* 0x000000071802723e */ /* 0x000fc600048070ff */
[----:B------:R1:W-:Y:S04]  /*afdd0*/  STL.64 [R1+0x460], R4 ;  /* 0x0004600401007387 */ /* 0x0003e80000100a00 */
[----:B------:R-:W2:Y:S04]  /*afde0*/  LDL.LU R27, [R1+0x11a8] ;  /* 0x0011a800011b7983 */ /* 0x000ea80000300800 */
[----:B0-----:R-:W2:Y:S01]  /*afdf0*/  LDL.LU R16, [R1+0xa0] ;  /* 0x0000a00001107983 */ /* 0x001ea20000300800 */
[----:B-1----:R-:W-:-:S05]  /*afe00*/  F2FP.SATFINITE.E4M3.F32.PACK_AB_MERGE_C R4, R28, R22, RZ ;  /* 0x000000161c04723e */ /* 0x002fca00048070ff */
[----:B------:R-:W-:Y:S04]  /*afe10*/  STL [R1+0x120], R4 ;  /* 0x0001200401007387 */ /* 0x000fe80000100800 */
[----:B------:R-:W2:Y:S04]  /*afe20*/  LDL.LU R17, [R1+0xa4] ;  /* 0x0000a40001117983 */ /* 0x000ea80000300800 */
[----:B------:R0:W-:Y:S04]  /*afe30*/  STL [R1+0x11c], R2 ;  /* 0x00011c0201007387 */ /* 0x0001e80000100800 */
[----:B0-----:R-:W2:Y:S04]  /*afe40*/  LDL.LU R2, [R1+0xac] ;  /* 0x0000ac0001027983 */ /* 0x001ea80000300800 */
[----:B--2---:R0:W-:Y:S04]  /*afe50*/  STL.64 [R1+0x37b0], R2 ;  /* 0x0037b00201007387 */ /* 0x0041e80000100a00 */
[----:B0-----:R-:W2:Y:S04]  /*afe60*/  LDL.LU R2, [R1+0xcc] ;  /* 0x0000cc0001027983 */ /* 0x001ea80000300800 */
[----:B------:R-:W2:Y:S01]  /*afe70*/  LDL.LU R3, [R1+0x11a4] ;  /* 0x0011a40001037983 */ /* 0x000ea20000300800 */
[----:B---3--:R-:W-:-:S03]  /*afe80*/  F2FP.SATFINITE.E4M3.F32.PACK_AB_MERGE_C R8, R8, R25, RZ ;  /* 0x000000190808723e */ /* 0x008fc600048070ff */
[----:B------:R-:W3:Y:S04]  /*afe90*/  LDL.LU R22, [R1+0x80] ;  /* 0x0000800001167983 */ /* 0x000ee80000300800 */
[----:B------:R-:W3:Y:S04]  /*afea0*/  LDL.LU R28, [R1+0x84] ;  /* 0x00008400011c7983 */ /* 0x000ee80000300800 */
[----:B------:R-:W3:Y:S04]  /*afeb0*/  LDL.LU R7, [R1+0x88] ;  /* 0x0000880001077983 */ /* 0x000ee80000300800 */
[----:B------:R-:W3:Y:S04]  /*afec0*/  LDL.LU R24, [R1+0x8c] ;  /* 0x00008c0001187983 */ /* 0x000ee80000300800 */
[----:B------:R-:W-:Y:S01]  /*afed0*/  STL [R1+0x35bc], R8 ;  /* 0x0035bc0801007387 */ /* 0x000fe20000100800 */
[----:B--2---:R-:W-:-:S02]  /*afee0*/  SHF.R.S32.HI R25, RZ, 0x1f, R3 ;  /* 0x0000001fff197819 */ /* 0x004fc40000011403 */
[----:B------:R-:W-:-:S05]  /*afef0*/  IADD3 R4, P3, PT, R3, R9, RZ ;  /* 0x0000000903047210 */ /* 0x000fca0007f7e0ff */
[----:B------:R-:W-:-:S05]  /*aff00*/  IMAD.X R5, R25, 0x1, R10, P3 ;  /* 0x0000000119057824 */ /* 0x000fca00018e060a */
[----:B------:R0:W-:Y:S02]  /*aff10*/  STL.64 [R1+0x3c0], R4 ;  /* 0x0003c00401007387 */ /* 0x0001e40000100a00 */
[----:B0-----:R-:W-:Y:S02]  /*aff20*/  F2FP.SATFINITE.E4M3.F32.PACK_AB_MERGE_C R4, R0, R26, RZ ;  /* 0x0000001a0004723e */ /* 0x001fe400048070ff */
[----:B------:R-:W2:Y:S04]  /*aff30*/  LDL.LU R0, [R1+0x180] ;  /* 0x0001800001007983 */ /* 0x000ea80000300800 */
[----:B------:R-:W2:Y:S04]  /*aff40*/  LDL.LU R8, [R1+0x18c] ;  /* 0x00018c0001087983 */ /* 0x000ea80000300800 */
[----:B------:R0:W-:Y:S04]  /*aff50*/  STL [R1+0x8d8], R4 ;  /* 0x0008d80401007387 */ /* 0x0001e80000100800 */
[----:B------:R-:W2:Y:S04]  /*aff60*/  LDL.LU R5, [R1+0x150] ;  /* 0x0001500001057983 */ /* 0x000ea80000300800 */
[----:B0-----:R-:W2:Y:S04]  /*aff70*/  LDL.LU R4, [R1+0x154] ;  /* 0x0001540001047983 */ /* 0x001ea80000300800 */
[----:B--2---:R0:W-:Y:S04]  /*aff80*/  STL.64 [R1+0x3798], R4 ;  /* 0x0037980401007387 */ /* 0x0041e80000100a00 */
[----:B0-----:R-:W2:Y:S04]  /*aff90*/  LDL.LU R4, [R1+0x184] ;  /* 0x0001840001047983 */ /* 0x001ea80000300800 */
[----:B------:R-:W2:Y:S01]  /*affa0*/  LDL.LU R5, [R1+0x188] ;  /* 0x0001880001057983 */ /* 0x000ea20000300800 */
[----:B----4-:R-:W-:-:S02]  /*affb0*/  F2FP.SATFINITE.E4M3.F32.PACK_AB_MERGE_C R6, R6, R29, RZ ;  /* 0x0000001d0606723e */ /* 0x010fc400048070ff */
[----:B------:R-:W-:-:S05]  /*affc0*/  IADD3 R14, P3, PT, R3, R11, RZ ;  /* 0x0000000b030e7210 */ /* 0x000fca0007f7e0ff */
[----:B------:R-:W-:Y:S01]  /*affd0*/  IMAD.X R15, R25, 0x1, R12, P3 ;  /* 0x00000001190f7824 */ /* 0x000fe200018e060c */
[----:B--2---:R0:W-:Y:S04]  /*affe0*/  STL.64 [R1+0x37a8], R4 ;  /* 0x0037a80401007387 */ /* 0x0041e80000100a00 */
[----:B0-----:R-:W2:Y:S04]  /*afff0*/  LDL.LU R4, [R1+0xc8] ;  /* 0x0000c80001047983 */ /* 0x001ea80000300800 */
[----:B------:R-:W4:Y:S04]  /*b0000*/  LDL.LU R5, [R1+0xa8] ;  /* 0x0000a80001057983 */ /* 0x000f280000300800 */
[----:B------:R-:W3:Y:S04]  /*b0010*/  LDL.LU R20, [R1+0x158] ;  /* 0x0001580001147983 */ /* 0x000ee80000300800 */
[----:B------:R-:W3:Y:S04]  /*b0020*/  LDL.LU R26, [R1+0x15c] ;  /* 0x00015c00011a7983 */ /* 0x000ee80000300800 */
[----:B------:R-:W3:Y:S04]  /*b0030*/  LDL.LU R21, [R1+0x100] ;  /* 0x0001000001157983 */ /* 0x000ee80000300800 */
[----:B------:R-:W3:Y:S04]  /*b0040*/  LDL.LU R19, [R1+0x104] ;  /* 0x0001040001137983 */ /* 0x000ee80000300800 */
[----:B------:R0:W-:Y:S04]  /*b0050*/  STL [R1+0xec], R6 ;  /* 0x0000ec0601007387 */ /* 0x0001e80000100800 */
[----:B------:R-:W3:Y:S04]  /*b0060*/  LDL.LU R18, [R1+0x108] ;  /* 0x0001080001127983 */ /* 0x000ee80000300800 */
[----:B------:R-:W3:Y:S04]  /*b0070*/  LDL.LU R23, [R1+0x10c] ;  /* 0x00010c0001177983 */ /* 0x000ee80000300800 */
[----:B------:R-:W3:Y:S04]  /*b0080*/  LDL.LU R29, [R1+0x20c] ;  /* 0x00020c00011d7983 */ /* 0x000ee80000300800 */
[----:B0-----:R-:W3:Y:S04]  /*b0090*/  LDL.LU R6, [R1+0x78] ;  /* 0x0000780001067983 */ /* 0x001ee80000300800 */
[----:B------:R0:W-:Y:S04]  /*b00a0*/  STL.64 [R1+0x3b0], R14 ;  /* 0x0003b00e01007387 */ /* 0x0001e80000100a00 */
[----:B0-----:R-:W3:Y:S01]  /*b00b0*/  LDL.LU.64 R14, [R1+0x37c8] ;  /* 0x0037c800010e7983 */ /* 0x001ee20000300a00 */
[----:B--2---:R-:W-:-:S02]  /*b00c0*/  F2FP.SATFINITE.E4M3.F32.PACK_AB_MERGE_C R4, R2, R4, RZ ;  /* 0x000000040204723e */ /* 0x004fc400048070ff */
[----:B------:R-:W-:Y:S02]  /*b00d0*/  F2FP.SATFINITE.E4M3.F32.PACK_AB_MERGE_C R2, R17, R16, RZ ;  /* 0x000000101102723e */ /* 0x000fe400048070ff */
[----:B------:R-:W-:Y:S01]  /*b00e0*/  IADD3 R16, P3, PT, R3, R13, RZ ;  /* 0x0000000d03107210 */ /* 0x000fe20007f7e0ff */
[----:B------:R-:W-:Y:S04]  /*b00f0*/  STL [R1+0x8dc], R4 ;  /* 0x0008dc0401007387 */ /* 0x000fe80000100800 */
[----:B------:R-:W-:Y:S01]  /*b0100*/  STL [R1+0x8ec], R2 ;  /* 0x0008ec0201007387 */ /* 0x000fe20000100800 */
[----:B---3--:R-:W-:-:S05]  /*b0110*/  IMAD.X R17, R25, 0x1, R14, P3 ;  /* 0x0000000119117824 */ /* 0x008fca00018e060e */
[----:B------:R0:W-:Y:S04]  /*b0120*/  STL.64 [R1+0x398], R16 ;  /* 0x0003981001007387 */ /* 0x0001e80000100a00 */
[----:B0-----:R-:W2:Y:S01]  /*b0130*/  LDL.LU.64 R16, [R1+0x37c0] ;  /* 0x0037c00001107983 */ /* 0x001ea20000300a00 */
[----:B------:R-:W-:-:S05]  /*b0140*/  IADD3 R2, P3, PT, R3, R15, RZ ;  /* 0x0000000f03027210 */ /* 0x000fca0007f7e0ff */
[----:B--2---:R-:W-:Y:S02]  /*b0150*/  IMAD.X R3, R25, 0x1, R16, P3 ;  /* 0x0000000119037824 */ /* 0x004fe400018e0610 */
[----:B------:R-:W2:Y:S04]  /*b0160*/  LDL.LU R25, [R1+0x37b8] ;  /* 0x0037b80001197983 */ /* 0x000ea80000300800 */
[----:B------:R0:W-:Y:S04]  /*b0170*/  STL.64 [R1+0x390], R2 ;  /* 0x0003900201007387 */ /* 0x0001e80000100a00 */
[----:B0-----:R-:W4:Y:S01]  /*b0180*/  LDL.LU.64 R2, [R1+0x37b0] ;  /* 0x0037b00001027983 */ /* 0x001f220000300a00 */
[----:B------:R-:W-:-:S02]  /*b0190*/  F2FP.SATFINITE.E4M3.F32.PACK_AB_MERGE_C R4, R28, R22, RZ ;  /* 0x000000161c04723e */ /* 0x000fc400048070ff */
[----:B----4-:R-:W-:Y:S02]  /*b01a0*/  F2FP.SATFINITE.E4M3.F32.PACK_AB_MERGE_C R5, R2, R5, RZ ;  /* 0x000000050205723e */ /* 0x010fe400048070ff */
[----:B------:R-:W-:-:S03]  /*b01b0*/  F2FP.SATFINITE.E4M3.F32.PACK_AB_MERGE_C R2, R24, R7, RZ ;  /* 0x000000071802723e */ /* 0x000fc600048070ff */
[----:B------:R-:W-:Y:S04]  /*b01c0*/  STL [R1+0x8e8], R5 ;  /* 0x0008e80501007387 */ /* 0x000fe80000100800 */
[----:B------:R-:W3:Y:S04]  /*b01d0*/  LDL.LU R28, [R1+0x204] ;  /* 0x00020400011c7983 */ /* 0x000ee80000300800 */
[----:B------:R0:W-:Y:S04]  /*b01e0*/  STL [R1+0xe8], R4 ;  /* 0x0000e80401007387 */ /* 0x0001e80000100800 */
[----:B------:R-:W4:Y:S04]  /*b01f0*/  LDL.LU R7, [R1+0x1c] ;  /* 0x00001c0001077983 */ /* 0x000f280000300800 */
[----:B------:R1:W-:Y:S04]  /*b0200*/  STL [R1+0x8f8], R2 ;  /* 0x0008f80201007387 */ /* 0x0003e80000100800 */
[----:B------:R-:W2:Y:S04]  /*b0210*/  LDL.LU R24, [R1+0x48] ;  /* 0x0000480001187983 */ /* 0x000ea80000300800 */
[----:B------:R-:W2:Y:S01]  /*b0220*/  LDL.LU R22, [R1+0x11ac] ;  /* 0x0011ac0001167983 */ /* 0x000ea20000300800 */
[----:B0-----:R-:W-:-:S02]  /*b0230*/  IADD3 R4, P3, PT, R27, R9, RZ ;  /* 0x000000091b047210 */ /* 0x001fc40007f7e0ff */
[----:B-1----:R-:W-:-:S05]  /*b0240*/  SHF.R.S32.HI R2, RZ, 0x1f, R27 ;  /* 0x0000001fff027819 */ /* 0x002fca000001141b */
[----:B------:R-:W-:-:S05]  /*b0250*/  IMAD.X R5, R2, 0x1, R10, P3 ;  /* 0x0000000102057824 */ /* 0x000fca00018e060a */
[----:B------:R0:W-:Y:S04]  /*b0260*/  STL.64 [R1+0x380], R4 ;  /* 0x0003800401007387 */ /* 0x0001e80000100a00 */
[----:B0-----:R-:W2:Y:S02]  /*b0270*/  LDL.LU.64 R4, [R1+0x37a8] ;  /* 0x0037a80001047983 */ /* 0x001ea40000300a00 */
[----:B--2---:R-:W-:Y:S02]  /*b0280*/  F2FP.SATFINITE.E4M3.F32.PACK_AB_MERGE_C R4, R4, R0, RZ ;  /* 0x000000000404723e */ /* 0x004fe400048070ff */
[----:B------:R-:W2:Y:S04]  /*b0290*/  LDL.LU R0, [R1+0x37a0] ;  /* 0x0037a00001007983 */ /* 0x000ea80000300800 */
[----:B------:R0:W-:Y:S01]  /*b02a0*/  STL [R1+0xe4], R4 ;  /* 0x0000e40401007387 */ /* 0x0001e20000100800 */
[----:B------:R-:W-:-:S02]  /*b02b0*/  F2FP.SATFINITE.E4M3.F32.PACK_AB_MERGE_C R8, R8, R5, RZ ;  /* 0x000000050808723e */ /* 0x000fc400048070ff */
[----:B0-----:R-:W-:-:S03]  /*b02c0*/  IADD3 R4, P3, PT, R27, R11, RZ ;  /* 0x0000000b1b047210 */ /* 0x001fc60007f7e0ff */
[----:B------:R-:W-:Y:S02]  /*b02d0*/  STL [R1+0x90c], R8 ;  /* 0x00090c0801007387 */ /* 0x000fe40000100800 */
[----:B------:R-:W-:-:S05]  /*b02e0*/  IMAD.X R5, R2, 0x1, R12, P3 ;  /* 0x0000000102057824 */ /* 0x000fca00018e060c */
[----:B------:R0:W-:Y:S04]  /*b02f0*/  STL.64 [R1+0x378], R4 ;  /* 0x0003780401007387 */ /* 0x0001e80000100a00 */
[----:B0-----:R-:W2:Y:S01]  /*b0300*/  LDL.LU.64 R4, [R1+0x3798] ;  /* 0x0037980001047983 */ /* 0x001ea20000300a00 */
[----:B------:R-:W-:Y:S02]  /*b0310*/  F2FP.SATFINITE.E4M3.F32.PACK_AB_MERGE_C R8, R26, R20, RZ ;  /* 0x000000141a08723e */ /* 0x000fe400048070ff */
[----:B--2---:R-:W-:Y:S02]  /*b0320*/  F2FP.SATFINITE.E4M3.F32.PACK_AB_MERGE_C R5, R4, R5, RZ ;  /* 0x000000050405723e */ /* 0x004fe400048070ff */
[----:B------:R-:W-:-:S03]  /*b0330*/  IADD3 R4, P3, PT, R27, R13, RZ ;  /* 0x0000000d1b047210 */ /* 0x000fc60007f7e0ff */
[----:B------:R0:W-:Y:S04]  /*b0340*/  STL [R1+0x9b4], R5 ;  /* 0x0009b40501007387 */ /* 0x0001e80000100800 */
[----:B------:R-:W-:Y:S01]  /*b0350*/  STL [R1+0x9b0], R8 ;  /* 0x0009b00801007387 */ /* 0x000fe20000100800 */
[----:B0-----:R-:W-:Y:S01]  /*b0360*/  IMAD.X R5, R2, 0x1, R14, P3 ;  /* 0x0000000102057824 */ /* 0x001fe200018e060e */
[----:B------:R-:W-:-:S05]  /*b0370*/  IADD3 R26, P3, PT, R27, R15, RZ ;  /* 0x0000000f1b1a7210 */ /* 0x000fca0007f7e0ff */
[----:B------:R-:W-:Y:S01]  /*b0380*/  IMAD.X R27, R2, 0x1, R16, P3 ;  /* 0x00000001021b7824 */ /* 0x000fe200018e0610 */
[----:B------:R0:W-:Y:S04]  /*b0390*/  STL.64 [R1+0x368], R4 ;  /* 0x0003680401007387 */ /* 0x0001e80000100a00 */
[----:B0-----:R-:W2:Y:S04]  /*b03a0*/  LDL.LU R5, [R1+0x3790] ;  /* 0x0037900001057983 */ /* 0x001ea80000300800 */
[----:B------:R0:W-:Y:S04]  /*b03b0*/  STL.64 [R1+0x360], R26 ;  /* 0x0003601a01007387 */ /* 0x0001e80000100a00 */
[----:B0-----:R-:W2:Y:S01]  /*b03c0*/  LDL.LU.64 R26, [R1+0x3788] ;  /* 0x00378800011a7983 */ /* 0x001ea20000300a00 */
[----:B------:R-:W-:-:S02]  /*b03d0*/  F2FP.SATFINITE.E4M3.F32.PACK_AB_MERGE_C R4, R19, R21, RZ ;  /* 0x000000151304723e */ /* 0x000fc400048070ff */
[----:B------:R-:W-:-:S03]  /*b03e0*/  F2FP.SATFINITE.E4M3.F32.PACK_AB_MERGE_C R2, R23, R18, RZ ;  /* 0x000000121702723e */ /* 0x000fc600048070ff */
[----:B------:R0:W-:Y:S04]  /*b03f0*/  STL [R1+0xe0], R4 ;  /* 0x0000e00401007387 */ /* 0x0001e80000100800 */
[----:B------:R1:W-:Y:S04]  /*b0400*/  STL [R1+0x9c4], R2 ;  /* 0x0009c40201007387 */ /* 0x0003e80000100800 */
[----:B------:R-:W3:Y:S01]  /*b0410*/  LDL.LU R23, [R1+0x1b4] ;  /* 0x0001b40001177983 */ /* 0x000ee20000300800 */
[----:B0-----:R-:W-:Y:S02]  /*b0420*/  LOP3.LUT R4, R6, 0xffff, RZ, 0xc0, !PT ;  /* 0x0000ffff06047812 */ /* 0x001fe400078ec0ff */
[----:B------:R-:W-:-:S04]  /*b0430*/  LOP3.LUT R8, R29, 0xffff, RZ, 0xc0, !PT ;  /* 0x0000ffff1d087812 */ /* 0x000fc800078ec0ff */
[----:B-1----:R-:W-:Y:S02]  /*b0440*/  SHF.R.U32.HI R2, RZ, 0x8, R8 ;  /* 0x00000008ff027819 */ /* 0x002fe40000011608 */
[--C-:B------:R-:W-:Y:S02]  /*b0450*/  PRMT R8, R8, 0x3340, R4.reuse ;  /* 0x0000334008087816 */ /* 0x100fe40000000004 */
[----:B------:R-:W-:Y:S02]  /*b0460*/  SHF.R.U32.HI R4, RZ, 0x8, R4 ;  /* 0x00000008ff047819 */ /* 0x000fe40000011604 */
[----:B------:R-:W-:Y:S02]  /*b0470*/  LOP3.LUT R2, R2, 0xffff, RZ, 0xc0, !PT ;  /* 0x0000ffff02027812 */ /* 0x000fe400078ec0ff */
[----:B------:R-:W-:-:S04]  /*b0480*/  LOP3.LUT R4, R4, 0xffff, RZ, 0xc0, !PT ;  /* 0x0000ffff04047812 */ /* 0x000fc800078ec0ff */
[----:B------:R-:W-:Y:S02]  /*b0490*/  PRMT R4, R2, 0x3340, R4 ;  /* 0x0000334002047816 */ /* 0x000fe40000000004 */
[----:B--2---:R-:W-:Y:S02]  /*b04a0*/  LOP3.LUT R6, R27, 0xffff, RZ, 0xc0, !PT ;  /* 0x0000ffff1b067812 */ /* 0x004fe400078ec0ff */
[----:B------:R-:W2:Y:S02]  /*b04b0*/  LDL.LU R27, [R1+0x64] ;  /* 0x00006400011b7983 */ /* 0x000ea40000300800 */
[----:B------:R-:W-:Y:S02]  /*b04c0*/  PRMT R18, R6, 0x3340, R0 ;  /* 0x0000334006127816 */ /* 0x000fe40000000000 */
[----:B----4-:R-:W-:Y:S02]  /*b04d0*/  LOP3.LUT R2, R7, 0xffff, RZ, 0xc0, !PT ;  /* 0x0000ffff07027812 */ /* 0x010fe400078ec0ff */
[----:B------:R-:W-:-:S02]  /*b04e0*/  PRMT R18, R8, 0x5410, R18 ;  /* 0x0000541008127816 */ /* 0x000fc40000000012 */
[----:B---3--:R-:W-:Y:S02]  /*b04f0*/  LOP3.LUT R8, R28, 0xffff, RZ, 0xc0, !PT ;  /* 0x0000ffff1c087812 */ /* 0x008fe400078ec0ff */
[----:B------:R-:W-:Y:S01]  /*b0500*/  LOP3.LUT R7, R24, 0xffff, RZ, 0xc0, !PT ;  /* 0x0000ffff18077812 */ /* 0x000fe200078ec0ff */
[----:B------:R0:W-:Y:S04]  /*b0510*/  STL [R1+0xad8], R18 ;  /* 0x000ad81201007387 */ /* 0x0001e80000100800 */
[----:B------:R1:W-:Y:S01]  /*b0520*/  STL [R1+0x2b0], R4 ;  /* 0x0002b00401007387 */ /* 0x0003e20000100800 */
[----:B0-----:R-:W-:Y:S02]  /*b0530*/  PRMT R18, R2, 0x3340, R0 ;  /* 0x0000334002127816 */ /* 0x001fe40000000000 */
[----:B-1----:R-:W-:-:S04]  /*b0540*/  PRMT R4, R8, 0x3340, R7 ;  /* 0x0000334008047816 */ /* 0x002fc80000000007 */
[----:B------:R-:W-:Y:S02]  /*b0550*/  PRMT R20, R4, 0x5410, R18 ;  /* 0x0000541004147816 */ /* 0x000fe40000000012 */
[----:B------:R-:W-:Y:S02]  /*b0560*/  SHF.R.S32.HI R4, RZ, 0x1f, R22 ;  /* 0x0000001fff047819 */ /* 0x000fe40000011416 */
[----:B------:R-:W-:Y:S02]  /*b0570*/  IADD3 R18, P3, PT, R22, R9, RZ ;  /* 0x0000000916127210 */ /* 0x000fe40007f7e0ff */
[----:B------:R-:W-:Y:S02]  /*b0580*/  SHF.R.U32.HI R6, RZ, 0x8, R6 ;  /* 0x00000008ff067819 */ /* 0x000fe40000011606 */
[----:B------:R-:W-:Y:S01]  /*b0590*/  SHF.R.U32.HI R7, RZ, 0x8, R7 ;  /* 0x00000008ff077819 */ /* 0x000fe20000011607 */
[----:B------:R-:W-:Y:S01]  /*b05a0*/  IMAD.X R19, R4, 0x1, R10, P3 ;  /* 0x0000000104137824 */ /* 0x000fe200018e060a */
[----:B------:R-:W-:-:S02]  /*b05b0*/  SHF.R.U32.HI R8, RZ, 0x8, R8 ;  /* 0x00000008ff087819 */ /* 0x000fc40000011608 */
[----:B------:R-:W-:Y:S01]  /*b05c0*/  LOP3.LUT R6, R6, 0xffff, RZ, 0xc0, !PT ;  /* 0x0000ffff06067812 */ /* 0x000fe200078ec0ff */
[----:B------:R-:W-:Y:S04]  /*b05d0*/  STL [R1+0xad4], R20 ;  /* 0x000ad41401007387 */ /* 0x000fe80000100800 */
[----:B------:R0:W-:Y:S01]  /*b05e0*/  STL.64 [R1+0x350], R18 ;  /* 0x0003501201007387 */ /* 0x0001e20000100a00 */
[----:B------:R-:W-:-:S03]  /*b05f0*/  LOP3.LUT R8, R8, 0xffff, RZ, 0xc0, !PT ;  /* 0x0000ffff08087812 */ /* 0x000fc600078ec0ff */
[----:B------:R-:W3:Y:S01]  /*b0600*/  LDL.LU R29, [R1+0x3bc] ;  /* 0x0003bc00011d7983 */ /* 0x000ee20000300800 */
[----:B0-----:R-:W-:Y:S02]  /*b0610*/  LOP3.LUT R18, R7, 0xffff, RZ, 0xc0, !PT ;  /* 0x0000ffff07127812 */ /* 0x001fe400078ec0ff */
[----:B------:R-:W-:Y:S02]  /*b0620*/  PRMT R7, R6, 0x3340, R0 ;  /* 0x0000334006077816 */ /* 0x000fe40000000000 */
[----:B------:R-:W4:Y:S01]  /*b0630*/  LDL.LU R6, [R1+0x58] ;  /* 0x0000580001067983 */ /* 0x000f220000300800 */
[----:B------:R-:W-:-:S03]  /*b0640*/  PRMT R19, R8, 0x3340, R18 ;  /* 0x0000334008137816 */ /* 0x000fc60000000012 */
[----:B------:R0:W-:Y:S04]  /*b0650*/  STL [R1+0x48], R7 ;  /* 0x0000480701007387 */ /* 0x0001e80000100800 */
[----:B------:R-:W4:Y:S04]  /*b0660*/  LDL.LU R28, [R1+0x17c] ;  /* 0x00017c00011c7983 */ /* 0x000f280000300800 */
[----:B0-----:R-:W4:Y:S04]  /*b0670*/  LDL.LU R7, [R1+0x3b8] ;  /* 0x0003b80001077983 */ /* 0x001f280000300800 */
[----:B------:R-:W4:Y:S04]  /*b0680*/  LDL.LU R24, [R1+0x54] ;  /* 0x0000540001187983 */ /* 0x000f280000300800 */
[----:B------:R2:W-:Y:S02]  /*b0690*/  STL [R1+0x2b4], R19 ;  /* 0x0002b41301007387 */ /* 0x0005e40000100800 */
[----:B--2---:R-:W-:-:S02]  /*b06a0*/  LOP3.LUT R19, R27, 0xffff, RZ, 0xc0, !PT ;  /* 0x0000ffff1b137812 */ /* 0x004fc400078ec0ff */
[----:B------:R-:W2:Y:S01]  /*b06b0*/  LDL.LU R27, [R1+0xb8] ;  /* 0x0000b800011b7983 */ /* 0x000ea20000300800 */
[----:B------:R-:W-:Y:S02]  /*b06c0*/  LOP3.LUT R18, R23, 0xffff, RZ, 0xc0, !PT ;  /* 0x0000ffff17127812 */ /* 0x000fe400078ec0ff */
[----:B------:R-:W-:Y:S02]  /*b06d0*/  LOP3.LUT R8, R26, 0xffff, RZ, 0xc0, !PT ;  /* 0x0000ffff1a087812 */ /* 0x000fe400078ec0ff */
[--C-:B------:R-:W-:Y:S02]  /*b06e0*/  PRMT R20, R18, 0x3340, R19.reuse ;  /* 0x0000334012147816 */ /* 0x100fe40000000013 */
[----:B------:R-:W-:Y:S02]  /*b06f0*/  PRMT R21, R8, 0x3340, R0 ;  /* 0x0000334008157816 */ /* 0x000fe40000000000 */
[----:B------:R-:W-:Y:S02]  /*b0700*/  SHF.R.U32.HI R18, RZ, 0x8, R18 ;  /* 0x00000008ff127819 */ /* 0x000fe40000011612 */
[----:B------:R-:W-:-:S02]  /*b0710*/  SHF.R.U32.HI R19, RZ, 0x8, R19 ;  /* 0x00000008ff137819 */ /* 0x000fc40000011613 */
[----:B------:R-:W-:Y:S02]  /*b0720*/  PRMT R23, R20, 0x5410, R21 ;  /* 0x0000541014177816 */ /* 0x000fe40000000015 */
[----:B------:R-:W-:Y:S02]  /*b0730*/  IADD3 R20, P3, PT, R22, R11, RZ ;  /* 0x0000000b16147210 */ /* 0x000fe40007f7e0ff */
[----:B------:R-:W-:Y:S02]  /*b0740*/  LOP3.LUT R18, R18, 0xffff, RZ, 0xc0, !PT ;  /* 0x0000ffff12127812 */ /* 0x000fe400078ec0ff */
[----:B------:R-:W-:Y:S01]  /*b0750*/  LOP3.LUT R19, R19, 0xffff, RZ, 0xc0, !PT ;  /* 0x0000ffff13137812 */ /* 0x000fe200078ec0ff */
[----:B------:R-:W-:-:S03]  /*b0760*/  IMAD.X R21, R4, 0x1, R12, P3 ;  /* 0x0000000104157824 */ /* 0x000fc600018e060c */
[----:B------:R-:W-:Y:S01]  /*b0770*/  PRMT R18, R18, 0x3340, R19 ;  /* 0x0000334012127816 */ /* 0x000fe20000000013 */
[----:B------:R-:W-:Y:S01]  /*b0780*/  STL [R1+0xac0], R23 ;  /* 0x000ac01701007387 */ /* 0x000fe20000100800 */
[----:B------:R-:W-:-:S03]  /*b0790*/  SHF.R.U32.HI R8, RZ, 0x8, R8 ;  /* 0x00000008ff087819 */ /* 0x000fc60000011608 */
[----:B------:R-:W-:Y:S04]  /*b07a0*/  STL.64 [R1+0x358], R20 ;  /* 0x0003581401007387 */ /* 0x000fe80000100a00 */
[----:B------:R-:W2:Y:S04]  /*b07b0*/  LDL.LU R26, [R1+0x11b0] ;  /* 0x0011b000011a7983 */ /* 0x000ea80000300800 */
[----:B------:R0:W-:Y:S01]  /*b07c0*/  STL [R1+0x298], R18 ;  /* 0x0002981201007387 */ /* 0x0001e20000100800 */
[----:B------:R-:W-:-:S04]  /*b07d0*/  LOP3.LUT R8, R8, 0xffff, RZ, 0xc0, !PT ;  /* 0x0000ffff08087812 */ /* 0x000fc800078ec0ff */
[----:B------:R-:W-:Y:S02]  /*b07e0*/  PRMT R8, R8, 0x3340, R0 ;  /* 0x0000334008087816 */ /* 0x000fe40000000000 */
[----:B0-----:R-:W-:-:S03]  /*b07f0*/  IADD3 R18, P3, PT, R22, R13, RZ ;  /* 0x0000000d16127210 */ /* 0x001fc60007f7e0ff */
[----:B------:R-:W-:Y:S02]  /*b0800*/  STL [R1+0xac], R8 ;  /* 0x0000ac0801007387 */ /* 0x000fe40000100800 */
[----:B------:R-:W-:Y:S01]  /*b0810*/  IMAD.X R19, R4, 0x1, R14, P3 ;  /* 0x0000000104137824 */ /* 0x000fe200018e060e */
[----:B------:R-:W-:-:S04]  /*b0820*/  SHF.R.U32.HI R2, RZ, 0x8, R2 ;  /* 0x00000008ff027819 */ /* 0x000fc80000011602 */
[----:B------:R0:W-:Y:S01]  /*b0830*/  STL.64 [R1+0x370], R18 ;  /* 0x0003701201007387 */ /* 0x0001e20000100a00 */
[----:B------:R-:W-:Y:S02]  /*b0840*/  LOP3.LUT R2, R2, 0xffff, RZ, 0xc0, !PT ;  /* 0x0000ffff02027812 */ /* 0x000fe400078ec0ff */
[----:B---3--:R-:W-:Y:S02]  /*b0850*/  LOP3.LUT R20, R29, 0xffff, RZ, 0xc0, !PT ;  /* 0x0000ffff1d147812 */ /* 0x008fe400078ec0ff */
[----:B------:R-:W-:Y:S02]  /*b0860*/  PRMT R2, R2, 0x3340, R0 ;  /* 0x0000334002027816 */ /* 0x000fe40000000000 */
[----:B0-----:R-:W-:Y:S02]  /*b0870*/  IADD3 R18, P3, PT, R22, R15, RZ ;  /* 0x0000000f16127210 */ /* 0x001fe40007f7e0ff */
[----:B----4-:R-:W-:-:S03]  /*b0880*/  LOP3.LUT R6, R6, 0xffff, RZ, 0xc0, !PT ;  /* 0x0000ffff06067812 */ /* 0x010fc600078ec0ff */
[----:B------:R-:W-:Y:S01]  /*b0890*/  IMAD.X R19, R4, 0x1, R16, P3 ;  /* 0x0000000104137824 */ /* 0x000fe200018e0610 */
[----:B------:R-:W-:Y:S02]  /*b08a0*/  LOP3.LUT R8, R28, 0xffff, RZ, 0xc0, !PT ;  /* 0x0000ffff1c087812 */ /* 0x000fe400078ec0ff */
[----:B------:R-:W-:Y:S02]  /*b08b0*/  PRMT R22, R6, 0x3340, R0 ;  /* 0x0000334006167816 */ /* 0x000fe40000000000 */
[----:B------:R0:W-:Y:S04]  /*b08c0*/  STL.64 [R1+0x3a8], R18 ;  /* 0x0003a81201007387 */ /* 0x0001e80000100a00 */
[----:B------:R1:W-:Y:S01]  /*b08d0*/  STL [R1+0x84], R2 ;  /* 0x0000840201007387 */ /* 0x0003e20000100800 */
[----:B------:R-:W-:-:S02]  /*b08e0*/  LOP3.LUT R4, R7, 0xffff, RZ, 0xc0, !PT ;  /* 0x0000ffff07047812 */ /* 0x000fc400078ec0ff */
[----:B------:R-:W-:Y:S01]  /*b08f0*/  PRMT R21, R20, 0x3340, R8 ;  /* 0x0000334014157816 */ /* 0x000fe20000000008 */
[----:B0-----:R-:W3:Y:S04]  /*b0900*/  LDL.LU R19, [R1+0x2f8] ;  /* 0x0002f80001137983 */ /* 0x001ee80000300800 */
[----:B------:R-:W4:Y:S01]  /*b0910*/  LDL.LU R18, [R1+0x40] ;  /* 0x0000400001127983 */ /* 0x000f220000300800 */
[----:B-1----:R-:W-:-:S03]  /*b0920*/  LOP3.LUT R2, R24, 0xffff, RZ, 0xc0, !PT ;  /* 0x0000ffff18027812 */ /* 0x002fc600078ec0ff */
[----:B------:R-:W4:Y:S01]  /*b0930*/  LDL.LU R23, [R1+0x9c] ;  /* 0x00009c0001177983 */ /* 0x000f220000300800 */
[----:B------:R-:W-:Y:S02]  /*b0940*/  PRMT R24, R21, 0x5410, R22 ;  /* 0x0000541015187816 */ /* 0x000fe40000000016 */
[----:B------:R-:W-:-:S03]  /*b0950*/  PRMT R22, R2, 0x3340, R0 ;  /* 0x0000334002167816 */ /* 0x000fc60000000000 */
[----:B------:R-:W-:Y:S01]  /*b0960*/  STL [R1+0xab8], R24 ;  /* 0x000ab81801007387 */ /* 0x000fe20000100800 */
[----:B--2---:R-:W-:-:S04]  /*b0970*/  LOP3.LUT R7, R27, 0xffff, RZ, 0xc0, !PT ;  /* 0x0000ffff1b077812 */ /* 0x004fc800078ec0ff */
[----:B------:R-:W-:-:S04]  /*b0980*/  PRMT R21, R4, 0x3340, R7 ;  /* 0x0000334004157816 */ /* 0x000fc80000000007 */
[----:B------:R-:W-:-:S05]  /*b0990*/  PRMT R21, R21, 0x5410, R22 ;  /* 0x0000541015157816 */ /* 0x000fca0000000016 */
[----:B------:R0:W-:Y:S02]  /*b09a0*/  STL [R1+0xabc], R21 ;  /* 0x000abc1501007387 */ /* 0x0001e40000100800 */
[----:B0-----:R-:W-:Y:S02]  /*b09b0*/  SHF.R.U32.HI R21, RZ, 0x8, R8 ;  /* 0x00000008ff157819 */ /* 0x001fe40000011608 */
[----:B------:R-:W-:Y:S02]  /*b09c0*/  SHF.R.U32.HI R8, RZ, 0x8, R7 ;  /* 0x00000008ff087819 */ /* 0x000fe40000011607 */
[----:B------:R-:W2:Y:S04]  /*b09d0*/  LDL.LU R7, [R1+0x2f4] ;  /* 0x0002f40001077983 */ /* 0x000ea80000300800 */
[----:B------:R-:W2:Y:S01]  /*b09e0*/  LDL.LU R24, [R1+0xb4] ;  /* 0x0000b40001187983 */ /* 0x000ea20000300800 */
[----:B------:R-:W-:-:S02]  /*b09f0*/  SHF.R.U32.HI R20, RZ, 0x8, R20 ;  /* 0x00000008ff147819 */ /* 0x000fc40000011614 */
[----:B------:R-:W-:Y:S02]  /*b0a00*/  LOP3.LUT R21, R21, 0xffff, RZ, 0xc0, !PT ;  /* 0x0000ffff15157812 */ /* 0x000fe400078ec0ff */
[----:B------:R-:W-:Y:S02]  /*b0a10*/  SHF.R.U32.HI R4, RZ, 0x8, R4 ;  /* 0x00000008ff047819 */ /* 0x000fe40000011604 */
[----:B------:R-:W-:Y:S02]  /*b0a20*/  LOP3.LUT R8, R8, 0xffff, RZ, 0xc0, !PT ;  /* 0x0000ffff08087812 */ /* 0x000fe400078ec0ff */
[----:B------:R-:W-:Y:S01]  /*b0a30*/  LOP3.LUT R20, R20, 0xffff, RZ, 0xc0, !PT ;  /* 0x0000ffff14147812 */ /* 0x000fe200078ec0ff */
[----:B------:R-:W2:Y:S01]  /*b0a40*/  LDL.LU R22, [R1+0x3c] ;  /* 0x00003c0001167983 */ /* 0x000ea20000300800 */
[----:B------:R-:W-:Y:S02]  /*b0a50*/  LOP3.LUT R4, R4, 0xffff, RZ, 0xc0, !PT ;  /* 0x0000ffff04047812 */ /* 0x000fe400078ec0ff */
[----:B------:R-:W-:-:S02]  /*b0a60*/  PRMT R20, R20, 0x3340, R21 ;  /* 0x0000334014147816 */ /* 0x000fc40000000015 */
[----:B------:R-:W-:Y:S02]  /*b0a70*/  SHF.R.U32.HI R2, RZ, 0x8, R2 ;  /* 0x00000008ff027819 */ /* 0x000fe40000011602 */
[----:B------:R-:W-:Y:S02]  /*b0a80*/  PRMT R4, R4, 0x3340, R8 ;  /* 0x0000334004047816 */ /* 0x000fe40000000008 */
[----:B------:R-:W-:Y:S01]  /*b0a90*/  SHF.R.S32.HI R8, RZ, 0x1f, R26 ;  /* 0x0000001fff087819 */ /* 0x000fe2000001141a */
[----:B------:R0:W-:Y:S01]  /*b0aa0*/  STL [R1+0x290], R20 ;  /* 0x0002901401007387 */ /* 0x0001e20000100800 */
[----:B------:R-:W-:Y:S02]  /*b0ab0*/  LOP3.LUT R2, R2, 0xffff, RZ, 0xc0, !PT ;  /* 0x0000ffff02027812 */ /* 0x000fe400078ec0ff */
[----:B0-----:R-:W-:Y:S02]  /*b0ac0*/  IADD3 R20, P3, PT, R26, R9, RZ ;  /* 0x000000091a147210 */ /* 0x001fe40007f7e0ff */
[----:B------:R-:W-:-:S03]  /*b0ad0*/  PRMT R2, R2, 0x3340, R0 ;  /* 0x0000334002027816 */ /* 0x000fc60000000000 */
[----:B------:R-:W-:Y:S01]  /*b0ae0*/  IMAD.X R21, R8, 0x1, R10, P3 ;  /* 0x0000000108157824 */ /* 0x000fe200018e060a */
[----:B------:R-:W-:Y:S04]  /*b0af0*/  STL [R1+0x284], R4 ;  /* 0x0002840401007387 */ /* 0x000fe80000100800 */
[----:B------:R-:W-:Y:S04]  /*b0b00*/  STL.64 [R1+0x3a0], R20 ;  /* 0x0003a01401007387 */ /* 0x000fe80000100a00 */
[----:B------:R-:W2:Y:S04]  /*b0b10*/  LDL.LU R29, [R1+0x2d8] ;  /* 0x0002d800011d7983 */ /* 0x000ea80000300800 */
[----:B------:R-:W2:Y:S04]  /*b0b20*/  LDL.LU R28, [R1+0x2c] ;  /* 0x00002c00011c7983 */ /* 0x000ea80000300800 */
[----:B------:R3:W-:Y:S04]  /*b0b30*/  STL [R1+0xa8], R2 ;  /* 0x0000a80201007387 */ /* 0x0007e80000100800 */
[----:B------:R-:W2:Y:S01]  /*b0b40*/  LDL.LU R27, [R1+0x98] ;  /* 0x00009800011b7983 */ /* 0x000ea20000300800 */
[----:B------:R-:W-:-:S02]  /*b0b50*/  SHF.R.U32.HI R6, RZ, 0x8, R6 ;  /* 0x00000008ff067819 */ /* 0x000fc40000011606 */
[----:B---3--:R-:W-:Y:S02]  /*b0b60*/  LOP3.LUT R2, R19, 0xffff, RZ, 0xc0, !PT ;  /* 0x0000ffff13027812 */ /* 0x008fe400078ec0ff */
[----:B----4-:R-:W-:Y:S02]  /*b0b70*/  LOP3.LUT R4, R23, 0xffff, RZ, 0xc0, !PT ;  /* 0x0000ffff17047812 */ /* 0x010fe400078ec0ff */
[----:B------:R-:W-:Y:S02]  /*b0b80*/  LOP3.LUT R19, R18, 0xffff, RZ, 0xc0, !PT ;  /* 0x0000ffff12137812 */ /* 0x000fe400078ec0ff */
[----:B------:R-:W-:Y:S02]  /*b0b90*/  PRMT R18, R2, 0x3340, R4 ;  /* 0x0000334002127816 */ /* 0x000fe40000000004 */
[----:B------:R-:W-:Y:S02]  /*b0ba0*/  SHF.R.U32.HI R2, RZ, 0x8, R2 ;  /* 0x00000008ff027819 */ /* 0x000fe40000011602 */
[----:B------:R-:W-:-:S02]  /*b0bb0*/  SHF.R.U32.HI R4, RZ, 0x8, R4 ;  /* 0x00000008ff047819 */ /* 0x000fc40000011604 */
[----:B------:R-:W-:Y:S02]  /*b0bc0*/  PRMT R20, R19, 0x3340, R0 ;  /* 0x0000334013147816 */ /* 0x000fe40000000000 */
[----:B------:R-:W-:Y:S02]  /*b0bd0*/  LOP3.LUT R6, R6, 0xffff, RZ, 0xc0, !PT ;  /* 0x0000ffff06067812 */ /* 0x000fe400078ec0ff */
[----:B------:R-:W-:Y:S02]  /*b0be0*/  LOP3.LUT R2, R2, 0xffff, RZ, 0xc0, !PT ;  /* 0x0000ffff02027812 */ /* 0x000fe400078ec0ff */
[----:B------:R-:W-:Y:S02]  /*b0bf0*/  LOP3.LUT R4, R4, 0xffff, RZ, 0xc0, !PT ;  /* 0x0000ffff04047812 */ /* 0x000fe400078ec0ff */
[----:B------:R-:W-:Y:S02]  /*b0c00*/  PRMT R18, R18, 0x5410, R20 ;  /* 0x0000541012127816 */ /* 0x000fe40000000014 */
[----:B------:R-:W-:-:S02]  /*b0c10*/  PRMT R6, R6, 0x3340, R0 ;  /* 0x0000334006067816 */ /* 0x000fc40000000000 */
[----:B------:R-:W-:Y:S01]  /*b0c20*/  PRMT R2, R2, 0x3340, R4 ;  /* 0x0000334002027816 */ /* 0x000fe20000000004 */
[----:B------:R-:W-:Y:S04]  /*b0c30*/  STL [R1+0xab4], R18 ;  /* 0x000ab41201007387 */ /* 0x000fe80000100800 */
[----:B------:R0:W-:Y:S04]  /*b0c40*/  STL [R1+0x9c], R6 ;  /* 0x00009c0601007387 */ /* 0x0001e80000100800 */
[----:B------:R1:W-:Y:S01]  /*b0c50*/  STL [R1+0x294], R2 ;  /* 0x0002940201007387 */ /* 0x0003e20000100800 */
[----:B--2---:R-:W-:-:S03]  /*b0c60*/  LOP3.LUT R4, R7, 0xffff, RZ, 0xc0, !PT ;  /* 0x0000ffff07047812 */ /* 0x004fc600078ec0ff */
[----:B------:R-:W2:Y:S04]  /*b0c70*/  LDL.LU R7, [R1+0x2dc] ;  /* 0x0002dc0001077983 */ /* 0x000ea80000300800 */
[----:B0-----:R-:W3:Y:S01]  /*b0c80*/  LDL.LU R6, [R1+0x30] ;  /* 0x0000300001067983 */ /* 0x001ee20000300800 */
[----:B------:R-:W-:-:S03]  /*b0c90*/  LOP3.LUT R18, R24, 0xffff, RZ, 0xc0, !PT ;  /* 0x0000ffff18127812 */ /* 0x000fc600078ec0ff */
[----:B------:R0:W-:Y:S04]  /*b0ca0*/  STL [R1+0xbc8], R4 ;  /* 0x000bc80401007387 */ /* 0x0001e80000100800 */
[----:B------:R-:W4:Y:S01]  /*b0cb0*/  LDL.LU R24, [R1+0xb0] ;  /* 0x0000b00001187983 */ /* 0x000f220000300800 */
[----:B-1----:R-:W-:-:S03]  /*b0cc0*/  LOP3.LUT R2, R22, 0xffff, RZ, 0xc0, !PT ;  /* 0x0000ffff16027812 */ /* 0x002fc600078ec0ff */
[----:B------:R1:W-:Y:S04]  /*b0cd0*/  STL [R1+0xbc4], R18 ;  /* 0x000bc41201007387 */ /* 0x0003e80000100800 */
[----:B------:R1:W-:Y:S01]  /*b0ce0*/  STL [R1+0xbbc], R2 ;  /* 0x000bbc0201007387 */ /* 0x0003e20000100800 */
[----:B0-----:R-:W-:Y:S02]  /*b0cf0*/  SHF.R.U32.HI R4, RZ, 0x8, R4 ;  /* 0x00000008ff047819 */ /* 0x001fe40000011604 */
[----:B-1----:R-:W-:Y:S02]  /*b0d00*/  SHF.R.U32.HI R18, RZ, 0x8, R18 ;  /* 0x00000008ff127819 */ /* 0x002fe40000011612 */
[----:B------:R-:W-:Y:S02]  /*b0d10*/  LOP3.LUT R4, R4, 0xffff, RZ, 0xc0, !PT ;  /* 0x0000ffff04047812 */ /* 0x000fe400078ec0ff */
[----:B------:R-:W-:-:S02]  /*b0d20*/  SHF.R.U32.HI R2, RZ, 0x8, R2 ;  /* 0x00000008ff027819 */ /* 0x000fc40000011602 */
[----:B------:R-:W-:Y:S02]  /*b0d30*/  LOP3.LUT R18, R18, 0xffff, RZ, 0xc0, !PT ;  /* 0x0000ffff12127812 */ /* 0x000fe400078ec0ff */
[----:B------:R-:W-:Y:S02]  /*b0d40*/  LOP3.LUT R2, R2, 0xffff, RZ, 0xc0, !PT ;  /* 0x0000ffff02027812 */ /* 0x000fe400078ec0ff */
[----:B------:R-:W-:Y:S02]  /*b0d50*/  PRMT R20, R4, 0x3340, R18 ;  /* 0x0000334004147816 */ /* 0x000fe40000000012 */
[----:B------:R-:W-:-:S03]  /*b0d60*/  PRMT R18, R2, 0x3340, R0 ;  /* 0x0000334002127816 */ /* 0x000fc60000000000 */
[----:B------:R-:W-:Y:S04]  /*b0d70*/  STL [R1+0x280], R20 ;  /* 0x0002801401007387 */ /* 0x000fe80000100800 */
[----:B------:R0:W-:Y:S01]  /*b0d80*/  STL [R1+0xb8], R18 ;  /* 0x0000b81201007387 */ /* 0x0001e20000100800 */
[----:B------:R-:W-:Y:S02]  /*b0d90*/  LOP3.LUT R4, R29, 0xffff, RZ, 0xc0, !PT ;  /* 0x0000ffff1d047812 */ /* 0x000fe400078ec0ff */
[----:B------:R-:W-:Y:S02]  /*b0da0*/  LOP3.LUT R2, R28, 0xffff, RZ, 0xc0, !PT ;  /* 0x0000ffff1c027812 */ /* 0x000fe400078ec0ff */
[----:B0-----:R-:W-:Y:S02]  /*b0db0*/  LOP3.LUT R18, R27, 0xffff, RZ, 0xc0, !PT ;  /* 0x0000ffff1b127812 */ /* 0x001fe400078ec0ff */
[----:B------:R-:W-:-:S02]  /*b0dc0*/  PRMT R21, R2, 0x3340, R0 ;  /* 0x0000334002157816 */ /* 0x000fc40000000000 */
[----:B------:R-:W-:Y:S02]  /*b0dd0*/  PRMT R20, R4, 0x3340, R18 ;  /* 0x0000334004147816 */ /* 0x000fe40000000012 */
[----:B------:R-:W-:Y:S02]  /*b0de0*/  SHF.R.U32.HI R19, RZ, 0x8, R19 ;  /* 0x00000008ff137819 */ /* 0x000fe40000011613 */
[----:B------:R-:W-:Y:S02]  /*b0df0*/  PRMT R22, R20, 0x5410, R21 ;  /* 0x0000541014167816 */ /* 0x000fe40000000015 */
[----:B------:R-:W-:Y:S02]  /*b0e00*/  IADD3 R20, P3, PT, R26, R11, RZ ;  /* 0x0000000b1a147210 */ /* 0x000fe40007f7e0ff */
[----:B------:R-:W-:Y:S02]  /*b0e10*/  SHF.R.U32.HI R4, RZ, 0x8, R4 ;  /* 0x00000008ff047819 */ /* 0x000fe40000011604 */
[----:B------:R-:W-:-:S02]  /*b0e20*/  SHF.R.U32.HI R18, RZ, 0x8, R18 ;  /* 0x00000008ff127819 */ /* 0x000fc40000011612 */
[----:B------:R-:W-:Y:S01]  /*b0e30*/  LOP3.LUT R19, R19, 0xffff, RZ, 0xc0, !PT ;  /* 0x0000ffff13137812 */ /* 0x000fe200078ec0ff */
[----:B------:R-:W-:Y:S01]  /*b0e40*/  IMAD.X R21, R8, 0x1, R12, P3 ;  /* 0x0000000108157824 */ /* 0x000fe200018e060c */
[----:B------:R-:W-:Y:S02]  /*b0e50*/  LOP3.LUT R4, R4, 0xffff, RZ, 0xc0, !PT ;  /* 0x0000ffff04047812 */ /* 0x000fe400078ec0ff */
[----:B------:R-:W-:Y:S01]  /*b0e60*/  LOP3.LUT R18, R18, 0xffff, RZ, 0xc0, !PT ;  /* 0x0000ffff12127812 */ /* 0x000fe200078ec0ff */
[----:B------:R0:W-:Y:S01]  /*b0e70*/  STL [R1+0x2c0], R22 ;  /* 0x0002c01601007387 */ /* 0x0001e20000100800 */
[----:B------:R-:W-:-:S03]  /*b0e80*/  PRMT R19, R19, 0x3340, R0 ;  /* 0x0000334013137816 */ /* 0x000fc60000000000 */
[----:B------:R-:W-:Y:S01]  /*b0e90*/  STL.64 [R1+0x3b8], R20 ;  /* 0x0003b81401007387 */ /* 0x000fe20000100a00 */
[----:B------:R-:W-:-:S03]  /*b0ea0*/  PRMT R18, R4, 0x3340, R18 ;  /* 0x0000334004127816 */ /* 0x000fc60000000012 */
[----:B0-----:R-:W4:Y:S04]  /*b0eb0*/  LDL.LU R22, [R1+0x21c] ;  /* 0x00021c0001167983 */ /* 0x001f280000300800 */
[----:B------:R-:W4:Y:S04]  /*b0ec0*/  LDL.LU R27, [R1+0x11b4] ;  /* 0x0011b400011b7983 */ /* 0x000f280000300800 */
[----:B------:R-:W4:Y:S04]  /*b0ed0*/  LDL.LU R29, [R1+0x7c] ;  /* 0x00007c00011d7983 */ /* 0x000f280000300800 */
[----:B------:R0:W-:Y:S04]  /*b0ee0*/  STL [R1+0xb4], R19 ;  /* 0x0000b41301007387 */ /* 0x0001e80000100800 */
[----:B------:R1:W-:Y:S01]  /*b0ef0*/  STL [R1+0x288], R18 ;  /* 0x0002881201007387 */ /* 0x0003e20000100800 */
[----:B--2---:R-:W-:-:S02]  /*b0f00*/  LOP3.LUT R7, R7, 0xffff, RZ, 0xc0, !PT ;  /* 0x0000ffff07077812 */ /* 0x004fc400078ec0ff */
[----:B---3--:R-:W-:Y:S02]  /*b0f10*/  LOP3.LUT R4, R6, 0xffff, RZ, 0xc0, !PT ;  /* 0x0000ffff06047812 */ /* 0x008fe400078ec0ff */
[----:B----4-:R-:W-:Y:S02]  /*b0f20*/  LOP3.LUT R6, R24, 0xffff, RZ, 0xc0, !PT ;  /* 0x0000ffff18067812 */ /* 0x010fe400078ec0ff */
[----:B0-----:R-:W-:Y:S02]  /*b0f30*/  PRMT R19, R4, 0x3340, R0 ;  /* 0x0000334004137816 */ /* 0x001fe40000000000 */
[----:B-1----:R-:W-:-:S04]  /*b0f40*/  PRMT R18, R7, 0x3340, R6 ;  /* 0x0000334007127816 */ /* 0x002fc80000000006 */
[----:B------:R-:W-:Y:S02]  /*b0f50*/  PRMT R20, R18, 0x5410, R19 ;  /* 0x0000541012147816 */ /* 0x000fe40000000013 */
[----:B------:R-:W-:-:S05]  /*b0f60*/  IADD3 R18, P3, PT, R26, R13, RZ ;  /* 0x0000000d1a127210 */ /* 0x000fca0007f7e0ff */
[----:B------:R-:W-:Y:S01]  /*b0f70*/  IMAD.X R19, R8, 0x1, R14, P3 ;  /* 0x0000000108137824 */ /* 0x000fe200018e060e */
[----:B------:R-:W-:Y:S04]  /*b0f80*/  STL [R1+0x2c4], R20 ;  /* 0x0002c41401007387 */ /* 0x000fe80000100800 */
[----:B------:R0:W-:Y:S01]  /*b0f90*/  STL.64 [R1+0x438], R18 ;  /* 0x0004381201007387 */ /* 0x0001e20000100a00 */
[----:B------:R-:W-:Y:S02]  /*b0fa0*/  SHF.R.U32.HI R7, RZ, 0x8, R7 ;  /* 0x00000008ff077819 */ /* 0x000fe40000011607 */
[----:B0-----:R-:W-:-:S05]  /*b0fb0*/  IADD3 R18, P3, PT, R26, R15, RZ ;  /* 0x0000000f1a127210 */ /* 0x001fca0007f7e0ff */
[----:B------:R-:W-:Y:S01]  /*b0fc0*/  IMAD.X R19, R8, 0x1, R16, P3 ;  /* 0x0000000108137824 */ /* 0x000fe200018e0610 */
[----:B------:R-:W-:-:S04]  /*b0fd0*/  LOP3.LUT R8, R7, 0xffff, RZ, 0xc0, !PT ;  /* 0x0000ffff07087812 */ /* 0x000fc800078ec0ff */
[----:B------:R0:W-:Y:S02]  /*b0fe0*/  STL.64 [R1+0x430], R18 ;  /* 0x0004301201007387 */ /* 0x0001e40000100a00 */
[----:B0-----:R-:W-:Y:S02]  /*b0ff0*/  SHF.R.U32.HI R18, RZ, 0x8, R6 ;  /* 0x00000008ff127819 */ /* 0x001fe40000011606 */
[----:B------:R-:W2:Y:S04]  /*b1000*/  LDL.LU R6, [R1+0x228] ;  /* 0x0002280001067983 */ /* 0x000ea80000300800 */
[----:B------:R-:W3:Y:S04]  /*b1010*/  LDL.LU R28, [R1+0x90] ;  /* 0x00009000011c7983 */ /* 0x000ee80000300800 */
[----:B------:R-:W4:Y:S04]  /*b1020*/  LDL.LU R7, [R1+0x4a4] ;  /* 0x0004a40001077983 */ /* 0x000f280000300800 */
[----:B------:R-:W4:Y:S04]  /*b1030*/  LDL.LU R24, [R1+0x68] ;  /* 0x0000680001187983 */ /* 0x000f280000300800 */
[----:B------:R-:W4:Y:S01]  /*b1040*/  LDL.LU R26, [R1+0x1d8] ;  /* 0x0001d800011a7983 */ /* 0x000f220000300800 */
[----:B------:R-:W-:-:S02]  /*b1050*/  SHF.R.U32.HI R4, RZ, 0x8, R4 ;  /* 0x00000008ff047819 */ /* 0x000fc40000011604 */
[----:B------:R-:W-:Y:S02]  /*b1060*/  LOP3.LUT R18, R18, 0xffff, RZ, 0xc0, !PT ;  /* 0x0000ffff12127812 */ /* 0x000fe400078ec0ff */
[----:B------:R-:W-:Y:S02]  /*b1070*/  SHF.R.U32.HI R2, RZ, 0x8, R2 ;  /* 0x00000008ff027819 */ /* 0x000fe40000011602 */
[----:B------:R-:W-:Y:S02]  /*b1080*/  LOP3.LUT R4, R4, 0xffff, RZ, 0xc0, !PT ;  /* 0x0000ffff04047812 */ /* 0x000fe400078ec0ff */
[----:B------:R-:W-:Y:S02]  /*b1090*/  PRMT R8, R8, 0x3340, R18 ;  /* 0x0000334008087816 */ /* 0x000fe40000000012 */
[----:B------:R-:W-:Y:S02]  /*b10a0*/  LOP3.LUT R2, R2, 0xffff, RZ, 0xc0, !PT ;  /* 0x0000ffff02027812 */ /* 0x000fe400078ec0ff */
[--C-:B------:R-:W-:Y:S01]  /*b10b0*/  PRMT R18, R4, 0x3340, R0.reuse ;  /* 0x0000334004127816 */ /* 0x100fe20000000000 */
[----:B------:R0:W-:Y:S01]  /*b10c0*/  STL [R1+0x258], R8 ;  /* 0x0002580801007387 */ /* 0x0001e20000100800 */
[----:B------:R-:W-:-:S03]  /*b10d0*/  PRMT R4, R2, 0x3340, R0 ;  /* 0x0000334002047816 */ /* 0x000fc60000000000 */
[----:B------:R1:W-:Y:S01]  /*b10e0*/  STL [R1+0x98], R18 ;  /* 0x0000981201007387 */ /* 0x0003e20000100800 */
[----:B------:R-:W-:-:S03]  /*b10f0*/  LOP3.LUT R2, R17, 0xffff, RZ, 0xc0, !PT ;  /* 0x0000ffff11027812 */ /* 0x000fc600078ec0ff */
[----:B------:R1:W-:Y:S01]  /*b1100*/  STL [R1+0xb0], R4 ;  /* 0x0000b00401007387 */ /* 0x0003e20000100800 */
[----:B0-----:R-:W-:Y:S02]  /*b1110*/  LOP3.LUT R8, R22, 0xffff, RZ, 0xc0, !PT ;  /* 0x0000ffff16087812 */ /* 0x001fe400078ec0ff */
[----:B-1----:R-:W-:Y:S02]  /*b1120*/  LOP3.LUT R18, R29, 0xffff, RZ, 0xc0, !PT ;  /* 0x0000ffff1d127812 */ /* 0x002fe400078ec0ff */
[----:B------:R-:W-:Y:S02]  /*b1130*/  PRMT R19, R2, 0x3340, R0 ;  /* 0x0000334002137816 */ /* 0x000fe40000000000 */
[----:B------:R-:W-:Y:S01]  /*b1140*/  IADD3 R20, P3, PT, R27, R9, RZ ;  /* 0x000000091b147210 */ /* 0x000fe20007f7e0ff */
[----:B------:R-:W4:Y:S01]  /*b1150*/  LDL.LU R17, [R1+0x3780] ;  /* 0x0037800001117983 */ /* 0x000f220000300800 */
[----:B------:R-:W-:Y:S02]  /*b1160*/  PRMT R4, R8, 0x3340, R18 ;  /* 0x0000334008047816 */ /* 0x000fe40000000012 */
[----:B------:R-:W-:-:S02]  /*b1170*/  SHF.R.U32.HI R8, RZ, 0x8, R8 ;  /* 0x00000008ff087819 */ /* 0x000fc40000011608 */
[----:B------:R-:W-:Y:S02]  /*b1180*/  SHF.R.U32.HI R18, RZ, 0x8, R18 ;  /* 0x00000008ff127819 */ /* 0x000fe40000011612 */
[----:B------:R-:W-:Y:S02]  /*b1190*/  SHF.R.U32.HI R2, RZ, 0x8, R2 ;  /* 0x00000008ff027819 */ /* 0x000fe40000011602 */
[----:B------:R-:W-:Y:S02]  /*b11a0*/  PRMT R19, R4, 0x5410, R19 ;  /* 0x0000541004137816 */ /* 0x000fe40000000013 */
[----:B------:R-:W-:Y:S02]  /*b11b0*/  SHF.R.S32.HI R4, RZ, 0x1f, R27 ;  /* 0x0000001fff047819 */ /* 0x000fe4000001141b */
[----:B------:R-:W-:Y:S02]  /*b11c0*/  LOP3.LUT R8, R8, 0xffff, RZ, 0xc0, !PT ;  /* 0x0000ffff08087812 */ /* 0x000fe400078ec0ff */
[----:B------:R-:W-:-:S02]  /*b11d0*/  LOP3.LUT R18, R18, 0xffff, RZ, 0xc0, !PT ;  /* 0x0000ffff12127812 */ /* 0x000fc400078ec0ff */
[----:B------:R-:W-:Y:S01]  /*b11e0*/  LOP3.LUT R2, R2, 0xffff, RZ, 0xc0, !PT ;  /* 0x0000ffff02027812 */ /* 0x000fe200078ec0ff */
[----:B------:R-:W-:Y:S01]  /*b11f0*/  IMAD.X R21, R4, 0x1, R10, P3 ;  /* 0x0000000104157824 */ /* 0x000fe200018e060a */
[----:B------:R-:W-:Y:S02]  /*b1200*/  PRMT R18, R8, 0x3340, R18 ;  /* 0x0000334008127816 */ /* 0x000fe40000000012 */
[----:B------:R-:W-:Y:S01]  /*b1210*/  PRMT R8, R2, 0x3340, R0 ;  /* 0x0000334002087816 */ /* 0x000fe20000000000 */
[----:B------:R-:W-:Y:S04]  /*b1220*/  STL [R1+0xafc], R19 ;  /* 0x000afc1301007387 */ /* 0x000fe80000100800 */
[----:B------:R-:W-:Y:S04]  /*b1230*/  STL.64 [R1+0x3c8], R20 ;  /* 0x0003c81401007387 */ /* 0x000fe80000100a00 */
[----:B------:R3:W-:Y:S01]  /*b1240*/  STL [R1+0x25c], R18 ;  /* 0x00025c1201007387 */ /* 0x0007e20000100800 */
[----:B------:R-:W-:-:S03]  /*b1250*/  LOP3.LUT R2, R5, 0xffff, RZ, 0xc0, !PT ;  /* 0x0000ffff05027812 */ /* 0x000fc600078ec0ff */
[----:B------:R0:W-:Y:S04]  /*b1260*/  STL [R1+0xa4], R8 ;  /* 0x0000a40801007387 */ /* 0x0001e80000100800 */
[----:B------:R-:W4:Y:S01]  /*b1270*/  LDL.LU R5, [R1+0x377c] ;  /* 0x00377c0001057983 */ /* 0x000f220000300800 */
[----:B------:R-:W-:Y:S02]  /*b1280*/  PRMT R22, R2, 0x3340, R0 ;  /* 0x0000334002167816 */ /* 0x000fe40000000000 */
[----:B--2---:R-:W-:Y:S02]  /*b1290*/  LOP3.LUT R6, R6, 0xffff, RZ, 0xc0, !PT ;  /* 0x0000ffff06067812 */ /* 0x004fe400078ec0ff */
[----:B---3--:R-:W-:Y:S02]  /*b12a0*/  LOP3.LUT R18, R28, 0xffff, RZ, 0xc0, !PT ;  /* 0x0000ffff1c127812 */ /* 0x008fe400078ec0ff */
[----:B----4-:R-:W-:-:S02]  /*b12b0*/  LOP3.LUT R19, R7, 0xffff, RZ, 0xc0, !PT ;  /* 0x0000ffff07137812 */ /* 0x010fc400078ec0ff */
[----:B0-----:R-:W-:Y:S01]  /*b12c0*/  LOP3.LUT R8, R24, 0xffff, RZ, 0xc0, !PT ;  /* 0x0000ffff18087812 */ /* 0x001fe200078ec0ff */
[----:B------:R-:W2:Y:S01]  /*b12d0*/  LDL.LU R7, [R1+0x4bc] ;  /* 0x0004bc0001077983 */ /* 0x000ea20000300800 */
[----:B------:R-:W-:Y:S02]  /*b12e0*/  PRMT R21, R6, 0x3340, R18 ;  /* 0x0000334006157816 */ /* 0x000fe40000000012 */
[----:B------:R-:W-:Y:S01]  /*b12f0*/  LOP3.LUT R20, R26, 0xffff, RZ, 0xc0, !PT ;  /* 0x0000ffff1a147812 */ /* 0x000fe200078ec0ff */
[----:B------:R-:W3:Y:S04]  /*b1300*/  LDL.LU R24, [R1+0x74] ;  /* 0x0000740001187983 */ /* 0x000ee80000300800 */
[----:B------:R-:W4:Y:S01]  /*b1310*/  LDL.LU R26, [R1+0x1e4] ;  /* 0x0001e400011a7983 */ /* 0x000f220000300800 */
[----:B------:R-:W-:-:S02]  /*b1320*/  PRMT R23, R21, 0x5410, R22 ;  /* 0x0000541015177816 */ /* 0x000fc40000000016 */
[----:B------:R-:W-:Y:S02]  /*b1330*/  PRMT R22, R8, 0x3340, R0 ;  /* 0x0000334008167816 */ /* 0x000fe40000000000 */
[----:B------:R-:W-:Y:S02]  /*b1340*/  PRMT R21, R19, 0x3340, R20 ;  /* 0x0000334013157816 */ /* 0x000fe40000000014 */
[----:B------:R-:W-:Y:S02]  /*b1350*/  SHF.R.U32.HI R6, RZ, 0x8, R6 ;  /* 0x00000008ff067819 */ /* 0x000fe40000011606 */
[----:B------:R-:W-:Y:S02]  /*b1360*/  SHF.R.U32.HI R18, RZ, 0x8, R18 ;  /* 0x00000008ff127819 */ /* 0x000fe40000011612 */
[----:B------:R-:W-:Y:S02]  /*b1370*/  SHF.R.U32.HI R19, RZ, 0x8, R19 ;  /* 0x00000008ff137819 */ /* 0x000fe40000011613 */
[----:B------:R-:W-:-:S02]  /*b1380*/  PRMT R21, R21, 0x5410, R22 ;  /* 0x0000541015157816 */ /* 0x000fc40000000016 */
[----:B------:R-:W-:Y:S02]  /*b1390*/  IADD3 R22, P3, PT, R27, R11, RZ ;  /* 0x0000000b1b167210 */ /* 0x000fe40007f7e0ff */
[----:B------:R-:W-:Y:S02]  /*b13a0*/  SHF.R.U32.HI R20, RZ, 0x8, R20 ;  /* 0x00000008ff147819 */ /* 0x000fe40000011614 */
[----:B------:R-:W-:Y:S02]  /*b13b0*/  LOP3.LUT R6, R6, 0xffff, RZ, 0xc0, !PT ;  /* 0x0000ffff06067812 */ /* 0x000fe400078ec0ff */
[----:B------:R-:W-:Y:S01]  /*b13c0*/  LOP3.LUT R18, R18, 0xffff, RZ, 0xc0, !PT ;  /* 0x0000ffff12127812 */ /* 0x000fe200078ec0ff */
[----:B------:R0:W-:Y:S04]  /*b13d0*/  STL [R1+0xaf8], R23 ;  /* 0x000af81701007387 */ /* 0x0001e80000100800 */
[----:B------:R-:W-:Y:S01]  /*b13e0*/  STL [R1+0xaf4], R21 ;  /* 0x000af41501007387 */ /* 0x000fe20000100800 */
[----:B------:R-:W-:-:S02]  /*b13f0*/  LOP3.LUT R19, R19, 0xffff, RZ, 0xc0, !PT ;  /* 0x0000ffff13137812 */ /* 0x000fc400078ec0ff */
[----:B------:R-:W-:Y:S01]  /*b1400*/  LOP3.LUT R20, R20, 0xffff, RZ, 0xc0, !PT ;  /* 0x0000ffff14147812 */ /* 0x000fe200078ec0ff */
[----:B------:R-:W4:Y:S01]  /*b1410*/  LDL.LU R28, [R1+0x11b8] ;  /* 0x0011b800011c7983 */ /* 0x000f220000300800 */
[----:B------:R-:W-:Y:S02]  /*b1420*/  PRMT R6, R6, 0x3340, R18 ;  /* 0x0000334006067816 */ /* 0x000fe40000000012 */
[----:B------:R-:W-:Y:S01]  /*b1430*/  PRMT R20, R19, 0x3340, R20 ;  /* 0x0000334013147816 */ /* 0x000fe20000000014 */
[----:B0-----:R-:W-:Y:S01]  /*b1440*/  IMAD.X R23, R4, 0x1, R12, P3 ;  /* 0x0000000104177824 */ /* 0x001fe200018e060c */
[----:B------:R-:W-:-:S04]  /*b1450*/  IADD3 R18, P3, PT, R27, R13, RZ ;  /* 0x0000000d1b127210 */ /* 0x000fc80007f7e0ff */
[----:B------:R0:W-:Y:S01]  /*b1460*/  STL.64 [R1+0x440], R22 ;  /* 0x0004401601007387 */ /* 0x0001e20000100a00 */
[----:B------:R-:W-:-:S03]  /*b1470*/  IMAD.X R19, R4, 0x1, R14, P3 ;  /* 0x0000000104137824 */ /* 0x000fc600018e060e */
[----:B------:R-:W-:Y:S04]  /*b1480*/  STL [R1+0x254], R20 ;  /* 0x0002541401007387 */ /* 0x000fe80000100800 */
[----:B------:R1:W-:Y:S04]  /*b1490*/  STL [R1+0x250], R6 ;  /* 0x0002500601007387 */ /* 0x0003e80000100800 */
[----:B0-----:R-:W4:Y:S04]  /*b14a0*/  LDL.LU R22, [R1+0x30c] ;  /* 0x00030c0001167983 */ /* 0x001f280000300800 */
[----:B------:R0:W-:Y:S04]  /*b14b0*/  STL.64 [R1+0x458], R18 ;  /* 0x0004581201007387 */ /* 0x0001e80000100a00 */
[----:B------:R-:W4:Y:S04]  /*b14c0*/  LDL.LU R29, [R1+0x144] ;  /* 0x00014400011d7983 */ /* 0x000f280000300800 */
[----:B-1----:R-:W4:Y:S01]  /*b14d0*/  LDL.LU R6, [R1+0x4a0] ;  /* 0x0004a00001067983 */ /* 0x002f220000300800 */
[----:B0-----:R-:W-:-:S03]  /*b14e0*/  IADD3 R18, P3, PT, R27, R15, RZ ;  /* 0x0000000f1b127210 */ /* 0x001fc60007f7e0ff */
[----:B------:R-:W4:Y:S01]  /*b14f0*/  LDL.LU R27, [R1+0x198] ;  /* 0x00019800011b7983 */ /* 0x000f220000300800 */
[----:B------:R-:W-:Y:S01]  /*b1500*/  SHF.R.U32.HI R2, RZ, 0x8, R2 ;  /* 0x00000008ff027819 */ /* 0x000fe20000011602 */
[----:B------:R-:W-:-:S03]  /*b1510*/  IMAD.X R19, R4, 0x1, R16, P3 ;  /* 0x0000000104137824 */ /* 0x000fc600018e0610 */
[----:B------:R-:W-:Y:S02]  /*b1520*/  LOP3.LUT R2, R2, 0xffff, RZ, 0xc0, !PT ;  /* 0x0000ffff02027812 */ /* 0x000fe400078ec0ff */
[----:B------:R0:W-:Y:S01]  /*b1530*/  STL.64 [R1+0x450], R18 ;  /* 0x0004501201007387 */ /* 0x0001e20000100a00 */
[----:B------:R-:W-:Y:S02]  /*b1540*/  SHF.R.U32.HI R8, RZ, 0x8, R8 ;  /* 0x00000008ff087819 */ /* 0x000fe40000011608 */
[----:B0-----:R-:W-:-:S05]  /*b1550*/  PRMT R18, R2, 0x3340, R0 ;  /* 0x0000334002127816 */ /* 0x001fca0000000000 */
[----:B------:R0:W-:Y:S01]  /*b1560*/  STL [R1+0x80], R18 ;  /* 0x0000801201007387 */ /* 0x0001e20000100800 */
[----:B------:R-:W-:-:S04]  /*b1570*/  LOP3.LUT R8, R8, 0xffff, RZ, 0xc0, !PT ;  /* 0x0000ffff08087812 */ /* 0x000fc800078ec0ff */
[--C-:B------:R-:W-:Y:S02]  /*b1580*/  PRMT R8, R8, 0x3340, R0.reuse ;  /* 0x0000334008087816 */ /* 0x100fe40000000000 */
[----:B--2---:R-:W-:Y:S02]  /*b1590*/  LOP3.LUT R4, R7, 0xffff, RZ, 0xc0, !PT ;  /* 0x0000ffff07047812 */ /* 0x004fe400078ec0ff */
[----:B---3--:R-:W-:Y:S02]  /*b15a0*/  LOP3.LUT R2, R24, 0xffff, RZ, 0xc0, !PT ;  /* 0x0000ffff18027812 */ /* 0x008fe400078ec0ff */
[----:B----4-:R-:W-:Y:S02]  /*b15b0*/  LOP3.LUT R7, R26, 0xffff, RZ, 0xc0, !PT ;  /* 0x0000ffff1a077812 */ /* 0x010fe400078ec0ff */
[----:B------:R-:W-:Y:S02]  /*b15c0*/  PRMT R19, R2, 0x3340, R0 ;  /* 0x0000334002137816 */ /* 0x000fe40000000000 */
[----:B0-----:R-:W-:-:S02]  /*b15d0*/  PRMT R18, R4, 0x3340, R7 ;  /* 0x0000334004127816 */ /* 0x001fc40000000007 */
[----:B------:R-:W-:Y:S02]  /*b15e0*/  SHF.R.U32.HI R4, RZ, 0x8, R4 ;  /* 0x00000008ff047819 */ /* 0x000fe40000011604 */
[----:B------:R-:W-:Y:S02]  /*b15f0*/  SHF.R.U32.HI R7, RZ, 0x8, R7 ;  /* 0x00000008ff077819 */ /* 0x000fe40000011607 */
[----:B------:R-:W-:Y:S02]  /*b1600*/  PRMT R18, R18, 0x5410, R19 ;  /* 0x0000541012127816 */ /* 0x000fe40000000013 */
[----:B------:R-:W-:Y:S02]  /*b1610*/  LOP3.LUT R4, R4, 0xffff, RZ, 0xc0, !PT ;  /* 0x0000ffff04047812 */ /* 0x000fe400078ec0ff */
[----:B------:R-:W-:Y:S02]  /*b1620*/  LOP3.LUT R7, R7, 0xffff, RZ, 0xc0, !PT ;  /* 0x0000ffff07077812 */ /* 0x000fe400078ec0ff */
[----:B------:R-:W-:Y:S01]  /*b1630*/  SHF.R.U32.HI R2, RZ, 0x8, R2 ;  /* 0x00000008ff027819 */ /* 0x000fe20000011602 */
[----:B------:R0:W-:Y:S01]  /*b1640*/  STL [R1+0xaec], R18 ;  /* 0x000aec1201007387 */ /* 0x0001e20000100800 */
[----:B------:R-:W-:-:S03]  /*b1650*/  PRMT R4, R4, 0x3340, R7 ;  /* 0x0000334004047816 */ /* 0x000fc60000000007 */
[----:B------:R-:W2:Y:S01]  /*b1660*/  LDL.LU R24, [R1+0x308] ;  /* 0x0003080001187983 */ /* 0x000ea20000300800 */
[----:B------:R-:W-:-:S03]  /*b1670*/  SHF.R.S32.HI R7, RZ, 0x1f, R28 ;  /* 0x0000001fff077819 */ /* 0x000fc6000001141c */
[----:B------:R-:W3:Y:S01]  /*b1680*/  LDL.LU R26, [R1+0x13c] ;  /* 0x00013c00011a7983 */ /* 0x000ee20000300800 */
[----:B------:R-:W-:-:S03]  /*b1690*/  LOP3.LUT R2, R2, 0xffff, RZ, 0xc0, !PT ;  /* 0x0000ffff02027812 */ /* 0x000fc600078ec0ff */
[----:B------:R-:W-:Y:S01]  /*b16a0*/  STL [R1+0x68], R8 ;  /* 0x0000680801007387 */ /* 0x000fe20000100800 */
[----:B0-----:R-:W-:-:S03]  /*b16b0*/  IADD3 R18, P3, PT, R28, R9, RZ ;  /* 0x000000091c127210 */ /* 0x001fc60007f7e0ff */
[----:B------:R0:W-:Y:S02]  /*b16c0*/  STL [R1+0x228], R4 ;  /* 0x0002280401007387 */ /* 0x0001e40000100800 */
[----:B------:R-:W-:Y:S01]  /*b16d0*/  IMAD.X R19, R7, 0x1, R10, P3 ;  /* 0x0000000107137824 */ /* 0x000fe200018e060a */
[----:B0-----:R-:W-:-:S04]  /*b16e0*/  PRMT R4, R2, 0x3340, R0 ;  /* 0x0000334002047816 */ /* 0x001fc80000000000 */
[----:B------:R-:W-:Y:S01]  /*b16f0*/  STL.64 [R1+0x448], R18 ;  /* 0x0004481201007387 */ /* 0x000fe20000100a00 */
[----:B------:R-:W-:-:S03]  /*b1700*/  LOP3.LUT R8, R5, 0xffff, RZ, 0xc0, !PT ;  /* 0x0000ffff05087812 */ /* 0x000fc600078ec0ff */
[----:B------:R0:W-:Y:S01]  /*b1710*/  STL [R1+0xa0], R4 ;  /* 0x0000a00401007387 */ /* 0x0001e20000100800 */
[----:B------:R-:W-:Y:S02]  /*b1720*/  LOP3.LUT R2, R22, 0xffff, RZ, 0xc0, !PT ;  /* 0x0000ffff16027812 */ /* 0x000fe400078ec0ff */
[----:B------:R-:W-:Y:S01]  /*b1730*/  PRMT R20, R8, 0x3340, R0 ;  /* 0x0000334008147816 */ /* 0x000fe20000000000 */
[----:B------:R-:W4:Y:S01]  /*b1740*/  LDL.LU R5, [R1+0x3778] ;  /* 0x0037780001057983 */ /* 0x000f220000300800 */
[----:B0-----:R-:W-:Y:S02]  /*b1750*/  LOP3.LUT R4, R29, 0xffff, RZ, 0xc0, !PT ;  /* 0x0000ffff1d047812 */ /* 0x001fe400078ec0ff */
[----:B------:R-:W-:Y:S01]  /*b1760*/  LOP3.LUT R19, R6, 0xffff, RZ, 0xc0, !PT ;  /* 0x0000ffff06137812 */ /* 0x000fe200078ec0ff */
[----:B------:R-:W4:Y:S01]  /*b1770*/  LDL.LU R29, [R1+0x2e4] ;  /* 0x0002e400011d7983 */ /* 0x000f220000300800 */
[----:B------:R-:W-:-:S04]  /*b1780*/  PRMT R6, R2, 0x3340, R4 ;  /* 0x0000334002067816 */ /* 0x000fc80000000004 */
[----:B------:R-:W-:Y:S02]  /*b1790*/  PRMT R20, R6, 0x5410, R20 ;  /* 0x0000541006147816 */ /* 0x000fe40000000014 */
[----:B------:R-:W-:-:S03]  /*b17a0*/  LOP3.LUT R18, R27, 0xffff, RZ, 0xc0, !PT ;  /* 0x0000ffff1b127812 */ /* 0x000fc600078ec0ff */
[----:B------:R-:W-:Y:S04]  /*b17b0*/  STL [R1+0xaac], R20 ;  /* 0x000aac1401007387 */ /* 0x000fe80000100800 */
[----:B------:R-:W4:Y:S01]  /*b17c0*/  LDL.LU R27, [R1+0x118] ;  /* 0x00011800011b7983 */ /* 0x000f220000300800 */
[----:B------:R-:W-:Y:S02]  /*b17d0*/  SHF.R.U32.HI R6, RZ, 0x8, R19 ;  /* 0x00000008ff067819 */ /* 0x000fe40000011613 */
[--C-:B------:R-:W-:Y:S02]  /*b17e0*/  PRMT R19, R19, 0x3340, R18.reuse ;  /* 0x0000334013137816 */ /* 0x100fe40000000012 */
[----:B------:R-:W-:Y:S02]  /*b17f0*/  SHF.R.U32.HI R18, RZ, 0x8, R18 ;  /* 0x00000008ff127819 */ /* 0x000fe40000011612 */
[----:B------:R-:W-:-:S02]  /*b1800*/  SHF.R.U32.HI R2, RZ, 0x8, R2 ;  /* 0x00000008ff027819 */ /* 0x000fc40000011602 */
[----:B------:R-:W-:Y:S02]  /*b1810*/  SHF.R.U32.HI R4, RZ, 0x8, R4 ;  /* 0x00000008ff047819 */ /* 0x000fe40000011604 */
[----:B------:R-:W-:Y:S02]  /*b1820*/  LOP3.LUT R6, R6, 0xffff, RZ, 0xc0, !PT ;  /* 0x0000ffff06067812 */ /* 0x000fe400078ec0ff */
[----:B------:R-:W-:Y:S02]  /*b1830*/  LOP3.LUT R18, R18, 0xffff, RZ, 0xc0, !PT ;  /* 0x0000ffff12127812 */ /* 0x000fe400078ec0ff */
[----:B------:R-:W-:Y:S02]  /*b1840*/  LOP3.LUT R2, R2, 0xffff, RZ, 0xc0, !PT ;  /* 0x0000ffff02027812 */ /* 0x000fe400078ec0ff */
[----:B------:R-:W-:Y:S02]  /*b1850*/  LOP3.LUT R4, R4, 0xffff, RZ, 0xc0, !PT ;  /* 0x0000ffff04047812 */ /* 0x000fe400078ec0ff */
[----:B------:R-:W-:-:S02]  /*b1860*/  PRMT R6, R6, 0x3340, R18 ;  /* 0x0000334006067816 */ /* 0x000fc40000000012 */
[----:B------:R-:W-:Y:S01]  /*b1870*/  PRMT R4, R2, 0x3340, R4 ;  /* 0x0000334002047816 */ /* 0x000fe20000000004 */
[----:B------:R-:W-:Y:S04]  /*b1880*/  STL [R1+0xba8], R19 ;  /* 0x000ba81301007387 */ /* 0x000fe80000100800 */
[----:B------:R0:W-:Y:S04]  /*b1890*/  STL [R1+0xaf0], R6 ;  /* 0x000af00601007387 */ /* 0x0001e80000100800 */
[----:B------:R3:W-:Y:S01]  /*b18a0*/  STL [R1+0x21c], R4 ;  /* 0x00021c0401007387 */ /* 0x0007e20000100800 */
[----:B0-----:R-:W-:-:S02]  /*b18b0*/  LOP3.LUT R6, R17, 0xffff, RZ, 0xc0, !PT ;  /* 0x0000ffff11067812 */ /* 0x001fc400078ec0ff */
[----:B------:R-:W-:Y:S01]  /*b18c0*/  SHF.R.U32.HI R8, RZ, 0x8, R8 ;  /* 0x00000008ff087819 */ /* 0x000fe20000011608 */
[----:B------:R-:W4:Y:S01]  /*b18d0*/  LDL.LU R17, [R1+0x3774] ;  /* 0x0037740001117983 */ /* 0x000f220000300800 */
[----:B------:R-:W-:Y:S02]  /*b18e0*/  PRMT R19, R6, 0x3340, R0 ;  /* 0x0000334006137816 */ /* 0x000fe40000000000 */
[----:B------:R-:W-:-:S04]  /*b18f0*/  LOP3.LUT R8, R8, 0xffff, RZ, 0xc0, !PT ;  /* 0x0000ffff08087812 */ /* 0x000fc800078ec0ff */
[----:B------:R-:W-:Y:S02]  /*b1900*/  PRMT R8, R8, 0x3340, R0 ;  /* 0x0000334008087816 */ /* 0x000fe40000000000 */
[----:B--2---:R-:W-:Y:S02]  /*b1910*/  LOP3.LUT R2, R24, 0xffff, RZ, 0xc0, !PT ;  /* 0x0000ffff18027812 */ /* 0x004fe400078ec0ff */
[----:B---3--:R-:W-:-:S04]  /*b1920*/  LOP3.LUT R4, R26, 0xffff, RZ, 0xc0, !PT ;  /* 0x0000ffff1a047812 */ /* 0x008fc800078ec0ff */
[----:B------:R-:W-:Y:S02]  /*b1930*/  PRMT R18, R2, 0x3340, R4 ;  /* 0x0000334002127816 */ /* 0x000fe40000000004 */
[----:B------:R-:W-:Y:S02]  /*b1940*/  SHF.R.U32.HI R2, RZ, 0x8, R2 ;  /* 0x00000008ff027819 */ /* 0x000fe40000011602 */
[----:B------:R-:W-:Y:S02]  /*b1950*/  SHF.R.U32.HI R4, RZ, 0x8, R4 ;  /* 0x00000008ff047819 */ /* 0x000fe40000011604 */
[----:B------:R-:W-:Y:S02]  /*b1960*/  PRMT R20, R18, 0x5410, R19 ;  /* 0x0000541012147816 */ /* 0x000fe40000000013 */
[----:B------:R-:W-:Y:S02]  /*b1970*/  IADD3 R18, P3, PT, R28, R11, RZ ;  /* 0x0000000b1c127210 */ /* 0x000fe40007f7e0ff */
[----:B------:R-:W-:-:S02]  /*b1980*/  LOP3.LUT R2, R2, 0xffff, RZ, 0xc0, !PT ;  /* 0x0000ffff02027812 */ /* 0x000fc400078ec0ff */
[----:B------:R-:W-:Y:S01]  /*b1990*/  LOP3.LUT R4, R4, 0xffff, RZ, 0xc0, !PT ;  /* 0x0000ffff04047812 */ /* 0x000fe200078ec0ff */
[----:B------:R-:W-:Y:S01]  /*b19a0*/  IMAD.X R19, R7, 0x1, R12, P3 ;  /* 0x0000000107137824 */ /* 0x000fe200018e060c */
[----:B------:R-:W-:Y:S04]  /*b19b0*/  STL [R1+0xaa8], R20 ;  /* 0x000aa81401007387 */ /* 0x000fe80000100800 */
[----:B------:R-:W2:Y:S01]  /*b19c0*/  LDL.LU R26, [R1+0x5a4] ;  /* 0x0005a400011a7983 */ /* 0x000ea20000300800 */
[----:B------:R-:W-:-:S03]  /*b19d0*/  PRMT R4, R2, 0x3340, R4 ;  /* 0x0000334002047816 */ /* 0x000fc60000000004 */
[----:B------:R0:W-:Y:S04]  /*b19e0*/  STL.64 [R1+0x478], R18 ;  /* 0x0004781201007387 */ /* 0x0001e80000100a00 */
[----:B------:R-:W3:Y:S04]  /*b19f0*/  LDL.LU R22, [R1+0x94] ;  /* 0x0000940001167983 */ /* 0x000ee80000300800 */
[----:B------:R-:W3:Y:S04]  /*b1a00*/  LDL.LU R24, [R1+0x224] ;  /* 0x0002240001187983 */ /* 0x000ee80000300800 */
[----:B------:R-:W-:Y:S04]  /*b1a10*/  STL [R1+0x90], R8 ;  /* 0x0000900801007387 */ /* 0x000fe80000100800 */
[----:B------:R1:W-:Y:S01]  /*b1a20*/  STL [R1+0x20c], R4 ;  /* 0x00020c0401007387 */ /* 0x0003e20000100800 */
[----:B0-----:R-:W-:-:S03]  /*b1a30*/  LOP3.LUT R18, R3, 0xffff, RZ, 0xc0, !PT ;  /* 0x0000ffff03127812 */ /* 0x001fc600078ec0ff */
[----:B------:R-:W3:Y:S01]  /*b1a40*/  LDL.LU R3, [R1+0x3770] ;  /* 0x0037700001037983 */ /* 0x000ee20000300800 */
[----:B----4-:R-:W-:Y:S02]  /*b1a50*/  LOP3.LUT R2, R29, 0xffff, RZ, 0xc0, !PT ;  /* 0x0000ffff1d027812 */ /* 0x010fe400078ec0ff */
[----:B------:R-:W-:Y:S02]  /*b1a60*/  PRMT R19, R18, 0x3340, R0 ;  /* 0x0000334012137816 */ /* 0x000fe40000000000 */
[----:B-1----:R-:W-:-:S04]  /*b1a70*/  LOP3.LUT R4, R27, 0xffff, RZ, 0xc0, !PT ;  /* 0x0000ffff1b047812 */ /* 0x002fc800078ec0ff */
[----:B------:R-:W-:-:S04]  /*b1a80*/  PRMT R8, R2, 0x3340, R4 ;  /* 0x0000334002087816 */ /* 0x000fc80000000004 */
[----:B------:R-:W-:-:S05]  /*b1a90*/  PRMT R8, R8, 0x5410, R19 ;  /* 0x0000541008087816 */ /* 0x000fca0000000013 */
[----:B------:R-:W-:Y:S04]  /*b1aa0*/  STL [R1+0x2b8], R8 ;  /* 0x0002b80801007387 */ /* 0x000fe80000100800 */
[----:B------:R-:W4:Y:S04]  /*b1ab0*/  LDL.LU R29, [R1+0x2e8] ;  /* 0x0002e800011d7983 */ /* 0x000f280000300800 */
[----:B------:R-:W4:Y:S01]  /*b1ac0*/  LDL.LU R27, [R1+0x128] ;  /* 0x00012800011b7983 */ /* 0x000f220000300800 */
[----:B------:R-:W-:-:S05]  /*b1ad0*/  IADD3 R20, P3, PT, R28, R13, RZ ;  /* 0x0000000d1c147210 */ /* 0x000fca0007f7e0ff */
[----:B------:R-:W-:Y:S01]  /*b1ae0*/  IMAD.X R21, R7, 0x1, R14, P3 ;  /* 0x0000000107157824 */ /* 0x000fe200018e060e */
[----:B------:R-:W-:Y:S02]  /*b1af0*/  SHF.R.U32.HI R6, RZ, 0x8, R6 ;  /* 0x00000008ff067819 */ /* 0x000fe40000011606 */
[----:B------:R-:W-:Y:S02]  /*b1b00*/  SHF.R.U32.HI R2, RZ, 0x8, R2 ;  /* 0x00000008ff027819 */ /* 0x000fe40000011602 */
[----:B------:R-:W-:Y:S01]  /*b1b10*/  SHF.R.U32.HI R4, RZ, 0x8, R4 ;  /* 0x00000008ff047819 */ /* 0x000fe20000011604 */
[----:B------:R0:W-:Y:S01]  /*b1b20*/  STL.64 [R1+0x490], R20 ;  /* 0x0004901401007387 */ /* 0x0001e20000100a00 */
[----:B------:R-:W-:Y:S02]  /*b1b30*/  LOP3.LUT R6, R6, 0xffff, RZ, 0xc0, !PT ;  /* 0x0000ffff06067812 */ /* 0x000fe400078ec0ff */
[----:B------:R-:W-:Y:S02]  /*b1b40*/  LOP3.LUT R2, R2, 0xffff, RZ, 0xc0, !PT ;  /* 0x0000ffff02027812 */ /* 0x000fe400078ec0ff */
[----:B------:R-:W-:-:S02]  /*b1b50*/  LOP3.LUT R4, R4, 0xffff, RZ, 0xc0, !PT ;  /* 0x0000ffff04047812 */ /* 0x000fc400078ec0ff */
[----:B------:R-:W-:Y:S02]  /*b1b60*/  PRMT R6, R6, 0x3340, R0 ;  /* 0x0000334006067816 */ /* 0x000fe40000000000 */
[----:B0-----:R-:W-:Y:S02]  /*b1b70*/  IADD3 R20, P3, PT, R28, R15, RZ ;  /* 0x0000000f1c147210 */ /* 0x001fe40007f7e0ff */
[----:B------:R-:W-:-:S03]  /*b1b80*/  PRMT R4, R2, 0x3340, R4 ;  /* 0x0000334002047816 */ /* 0x000fc60000000004 */
[----:B------:R-:W-:-:S05]  /*b1b90*/  IMAD.X R21, R7, 0x1, R16, P3 ;  /* 0x0000000107157824 */ /* 0x000fca00018e0610 */
[----:B------:R0:W-:Y:S04]  /*b1ba0*/  STL.64 [R1+0x488], R20 ;  /* 0x0004881401007387 */ /* 0x0001e80000100a00 */
[----:B0-----:R-:W4:Y:S04]  /*b1bb0*/  LDL.LU R20, [R1+0x376c] ;  /* 0x00376c0001147983 */ /* 0x001f280000300800 */
[----:B------:R0:W-:Y:S04]  /*b1bc0*/  STL [R1+0x44], R6 ;  /* 0x0000440601007387 */ /* 0x0001e80000100800 */
[----:B0-----:R-:W4:Y:S04]  /*b1bd0*/  LDL.LU R6, [R1+0x5a8] ;  /* 0x0005a80001067983 */ /* 0x001f280000300800 */
[----:B------:R0:W-:Y:S04]  /*b1be0*/  STL [R1+0x204], R4 ;  /* 0x0002040401007387 */ /* 0x0001e80000100800 */
[----:B------:R-:W4:Y:S04]  /*b1bf0*/  LDL.LU R28, [R1+0xf0] ;  /* 0x0000f000011c7983 */ /* 0x000f280000300800 */
[----:B------:R-:W4:Y:S01]  /*b1c00*/  LDL.LU R7, [R1+0x2d0] ;  /* 0x0002d00001077983 */ /* 0x000f220000300800 */
[----:B------:R-:W-:-:S04]  /*b1c10*/  SHF.R.U32.HI R18, RZ, 0x8, R18 ;  /* 0x00000008ff127819 */ /* 0x000fc80000011612 */
[----:B------:R-:W-:-:S04]  /*b1c20*/  LOP3.LUT R18, R18, 0xffff, RZ, 0xc0, !PT ;  /* 0x0000ffff12127812 */ /* 0x000fc800078ec0ff */
[--C-:B------:R-:W-:Y:S02]  /*b1c30*/  PRMT R18, R18, 0x3340, R0.reuse ;  /* 0x0000334012127816 */ /* 0x100fe40000000000 */
[----:B--2---:R-:W-:Y:S02]  /*b1c40*/  LOP3.LUT R2, R26, 0xffff, RZ, 0xc0, !PT ;  /* 0x0000ffff1a027812 */ /* 0x004fe400078ec0ff */
[----:B------:R-:W2:Y:S01]  /*b1c50*/  LDL.LU R26, [R1+0x11bc] ;  /* 0x0011bc00011a7983 */ /* 0x000ea20000300800 */
[----:B---3--:R-:W-:Y:S02]  /*b1c60*/  LOP3.LUT R8, R22, 0xffff, RZ, 0xc0, !PT ;  /* 0x0000ffff16087812 */ /* 0x008fe400078ec0ff */
[----:B0-----:R-:W-:Y:S02]  /*b1c70*/  LOP3.LUT R4, R24, 0xffff, RZ, 0xc0, !PT ;  /* 0x0000ffff18047812 */ /* 0x001fe400078ec0ff */
[----:B------:R-:W-:Y:S02]  /*b1c80*/  PRMT R21, R8, 0x3340, R0 ;  /* 0x0000334008157816 */ /* 0x000fe40000000000 */
[----:B------:R-:W-:-:S02]  /*b1c90*/  PRMT R19, R2, 0x3340, R4 ;  /* 0x0000334002137816 */ /* 0x000fc40000000004 */
[----:B------:R-:W-:Y:S02]  /*b1ca0*/  SHF.R.U32.HI R2, RZ, 0x8, R2 ;  /* 0x00000008ff027819 */ /* 0x000fe40000011602 */
[----:B------:R-:W-:Y:S02]  /*b1cb0*/  SHF.R.U32.HI R4, RZ, 0x8, R4 ;  /* 0x00000008ff047819 */ /* 0x000fe40000011604 */
[----:B------:R-:W-:Y:S02]  /*b1cc0*/  PRMT R19, R19, 0x5410, R21 ;  /* 0x0000541013137816 */ /* 0x000fe40000000015 */
[----:B------:R-:W-:Y:S02]  /*b1cd0*/  LOP3.LUT R2, R2, 0xffff, RZ, 0xc0, !PT ;  /* 0x0000ffff02027812 */ /* 0x000fe400078ec0ff */
[----:B------:R-:W-:Y:S01]  /*b1ce0*/  LOP3.LUT R4, R4, 0xffff, RZ, 0xc0, !PT ;  /* 0x0000ffff04047812 */ /* 0x000fe200078ec0ff */
[----:B------:R-:W-:Y:S03]  /*b1cf0*/  STL [R1+0xaa4], R19 ;  /* 0x000aa41301007387 */ /* 0x000fe60000100800 */
[----:B------:R-:W-:Y:S01]  /*b1d00*/  PRMT R2, R2, 0x3340, R4 ;  /* 0x0000334002027816 */ /* 0x000fe20000000004 */
[----:B------:R-:W3:Y:S04]  /*b1d10*/  LDL.LU R24, [R1+0x4b8] ;  /* 0x0004b80001187983 */ /* 0x000ee80000300800 */
[----:B------:R-:W-:Y:S04]  /*b1d20*/  STL [R1+0x7c], R18 ;  /* 0x00007c1201007387 */ /* 0x000fe80000100800 */
[----:B------:R0:W-:Y:S02]  /*b1d30*/  STL [R1+0x1e4], R2 ;  /* 0x0001e40201007387 */ /* 0x0001e40000100800 */
[----:B0-----:R-:W-:-:S02]  /*b1d40*/  LOP3.LUT R2, R25, 0xffff, RZ, 0xc0, !PT ;  /* 0x0000ffff19027812 */ /* 0x001fc400078ec0ff */
[----:B----4-:R-:W-:Y:S02]  /*b1d50*/  LOP3.LUT R4, R29, 0xffff, RZ, 0xc0, !PT ;  /* 0x0000ffff1d047812 */ /* 0x010fe400078ec0ff */
[----:B------:R-:W-:-:S03]  /*b1d60*/  LOP3.LUT R18, R27, 0xffff, RZ, 0xc0, !PT ;  /* 0x0000ffff1b127812 */ /* 0x000fc600078ec0ff */
[----:B------:R0:W-:Y:S04]  /*b1d70*/  STL [R1+0xbb8], R4 ;  /* 0x000bb80401007387 */ /* 0x0001e80000100800 */
[----:B------:R-:W4:Y:S04]  /*b1d80*/  LDL.LU R25, [R1+0x70] ;  /* 0x0000700001197983 */ /* 0x000f280000300800 */
[----:B------:R1:W-:Y:S04]  /*b1d90*/  STL [R1+0xbb4], R18 ;  /* 0x000bb41201007387 */ /* 0x0003e80000100800 */
[----:B------:R-:W3:Y:S04]  /*b1da0*/  LDL.LU R27, [R1+0x1dc] ;  /* 0x0001dc00011b7983 */ /* 0x000ee80000300800 */
[----:B------:R1:W-:Y:S01]  /*b1db0*/  STL [R1+0xbb0], R2 ;  /* 0x000bb00201007387 */ /* 0x0003e20000100800 */
[----:B0-----:R-:W-:-:S02]  /*b1dc0*/  SHF.R.U32.HI R4, RZ, 0x8, R4 ;  /* 0x00000008ff047819 */ /* 0x001fc40000011604 */
[----:B-1----:R-:W-:Y:S02]  /*b1dd0*/  SHF.R.U32.HI R18, RZ, 0x8, R18 ;  /* 0x00000008ff127819 */ /* 0x002fe40000011612 */
[----:B------:R-:W-:Y:S02]  /*b1de0*/  SHF.R.U32.HI R2, RZ, 0x8, R2 ;  /* 0x00000008ff027819 */ /* 0x000fe40000011602 */
[----:B------:R-:W-:Y:S02]  /*b1df0*/  LOP3.LUT R4, R4, 0xffff, RZ, 0xc0, !PT ;  /* 0x0000ffff04047812 */ /* 0x000fe400078ec0ff */
[----:B------:R-:W-:Y:S02]  /*b1e00*/  LOP3.LUT R18, R18, 0xffff, RZ, 0xc0, !PT ;  /* 0x0000ffff12127812 */ /* 0x000fe400078ec0ff */
[----:B------:R-:W-:Y:S02]  /*b1e10*/  LOP3.LUT R2, R2, 0xffff, RZ, 0xc0, !PT ;  /* 0x0000ffff02027812 */ /* 0x000fe400078ec0ff */
[----:B------:R-:W-:-:S02]  /*b1e20*/  PRMT R18, R4, 0x3340, R18 ;  /* 0x0000334004127816 */ /* 0x000fc40000000012 */
[----:B------:R-:W-:-:S03]  /*b1e30*/  PRMT R4, R2, 0x3340, R0 ;  /* 0x0000334002047816 */ /* 0x000fc60000000000 */
[----:B------:R0:W-:Y:S04]  /*b1e40*/  STL [R1+0x1b4], R18 ;  /* 0x0001b41201007387 */ /* 0x0001e80000100800 */
[----:B------:R1:W-:Y:S01]  /*b1e50*/  STL [R1+0x78], R4 ;  /* 0x0000780401007387 */ /* 0x0003e20000100800 */
[----:B------:R-:W-:-:S04]  /*b1e60*/  SHF.R.U32.HI R8, RZ, 0x8, R8 ;  /* 0x00000008ff087819 */ /* 0x000fc80000011608 */
[----:B------:R-:W-:-:S04]  /*b1e70*/  LOP3.LUT R8, R8, 0xffff, RZ, 0xc0, !PT ;  /* 0x0000ffff08087812 */ /* 0x000fc800078ec0ff */
[--C-:B------:R-:W-:Y:S02]  /*b1e80*/  PRMT R8, R8, 0x3340, R0.reuse ;  /* 0x0000334008087816 */ /* 0x100fe40000000000 */
[----:B------:R-:W-:Y:S02]  /*b1e90*/  LOP3.LUT R6, R6, 0xffff, RZ, 0xc0, !PT ;  /* 0x0000ffff06067812 */ /* 0x000fe400078ec0ff */
[----:B------:R-:W-:Y:S02]  /*b1ea0*/  LOP3.LUT R2, R28, 0xffff, RZ, 0xc0, !PT ;  /* 0x0000ffff1c027812 */ /* 0x000fe400078ec0ff */
[----:B------:R-:W-:Y:S02]  /*b1eb0*/  LOP3.LUT R7, R7, 0xffff, RZ, 0xc0, !PT ;  /* 0x0000ffff07077812 */ /* 0x000fe400078ec0ff */
[----:B0-----:R-:W-:Y:S02]  /*b1ec0*/  PRMT R18, R2, 0x3340, R0 ;  /* 0x0000334002127816 */ /* 0x001fe40000000000 */
[----:B-1----:R-:W-:-:S02]  /*b1ed0*/  PRMT R4, R6, 0x3340, R7 ;  /* 0x0000334006047816 */ /* 0x002fc40000000007 */
[----:B------:R-:W-:Y:S02]  /*b1ee0*/  SHF.R.U32.HI R6, RZ, 0x8, R6 ;  /* 0x00000008ff067819 */ /* 0x000fe40000011606 */
[----:B------:R-:W-:Y:S02]  /*b1ef0*/  SHF.R.U32.HI R7, RZ, 0x8, R7 ;  /* 0x00000008ff077819 */ /* 0x000fe40000011607 */
[----:B------:R-:W-:Y:S02]  /*b1f00*/  PRMT R21, R4, 0x5410, R18 ;  /* 0x0000541004157816 */ /* 0x000fe40000000012 */
[----:B------:R-:W-:Y:S02]  /*b1f10*/  LOP3.LUT R6, R6, 0xffff, RZ, 0xc0, !PT ;  /* 0x0000ffff06067812 */ /* 0x000fe400078ec0ff */
[----:B------:R-:W-:Y:S01]  /*b1f20*/  LOP3.LUT R7, R7, 0xffff, RZ, 0xc0, !PT ;  /* 0x0000ffff07077812 */ /* 0x000fe200078ec0ff */
[----:B------:R-:W-:Y:S03]  /*b1f30*/  STL [R1+0xaa0], R21 ;  /* 0x000aa01501007387 */ /* 0x000fe60000100800 */
[----:B------:R-:W-:-:S02]  /*b1f40*/  PRMT R6, R6, 0x3340, R7 ;  /* 0x0000334006067816 */ /* 0x000fc40000000007 */
[----:B--2---:R-:W-:Y:S02]  /*b1f50*/  SHF.R.S32.HI R4, RZ, 0x1f, R26 ;  /* 0x0000001fff047819 */ /* 0x004fe4000001141a */
[----:B------:R-:W-:-:S05]  /*b1f60*/  IADD3 R18, P3, PT, R26, R9, RZ ;  /* 0x000000091a127210 */ /* 0x000fca0007f7e0ff */
[----:B------:R-:W-:-:S05]  /*b1f70*/  IMAD.X R19, R4, 0x1, R10, P3 ;  /* 0x0000000104137824 */ /* 0x000fca00018e060a */
[----:B------:R0:W-:Y:S04]  /*b1f80*/  STL.64 [R1+0x4a0], R18 ;  /* 0x0004a01201007387 */ /* 0x0001e80000100a00 */
[----:B------:R3:W-:Y:S04]  /*b1f90*/  STL [R1+0x8c], R8 ;  /* 0x00008c0801007387 */ /* 0x0007e80000100800 */
[----:B0-----:R-:W2:Y:S04]  /*b1fa0*/  LDL.LU R18, [R1+0x5a0] ;  /* 0x0005a00001127983 */ /* 0x001ea80000300800 */
[----:B------:R4:W-:Y:S04]  /*b1fb0*/  STL [R1+0x1d8], R6 ;  /* 0x0001d80601007387 */ /* 0x0009e80000100800 */
[----:B------:R-:W2:Y:S04]  /*b1fc0*/  LDL.LU R22, [R1+0xd0] ;  /* 0x0000d00001167983 */ /* 0x000ea80000300800 */
[----:B------:R-:W2:Y:S04]  /*b1fd0*/  LDL.LU R29, [R1+0x1ec] ;  /* 0x0001ec00011d7983 */ /* 0x000ea80000300800 */
[----:B------:R-:W2:Y:S01]  /*b1fe0*/  LDL.LU R28, [R1+0x598] ;  /* 0x00059800011c7983 */ /* 0x000ea20000300800 */
[----:B---3--:R-:W-:-:S03]  /*b1ff0*/  LOP3.LUT R8, R27, 0xffff, RZ, 0xc0, !PT ;  /* 0x0000ffff1b087812 */ /* 0x008fc600078ec0ff */
[----:B------:R-:W3:Y:S01]  /*b2000*/  LDL.LU R27, [R1+0x1a0] ;  /* 0x0001a000011b7983 */ /* 0x000ee20000300800 */
[----:B------:R-:W-:Y:S02]  /*b2010*/  LOP3.LUT R7, R24, 0xffff, RZ, 0xc0, !PT ;  /* 0x0000ffff18077812 */ /* 0x000fe400078ec0ff */
[----:B----4-:R-:W-:Y:S02]  /*b2020*/  LOP3.LUT R6, R25, 0xffff, RZ, 0xc0, !PT ;  /* 0x0000ffff19067812 */ /* 0x010fe400078ec0ff */
[----:B------:R-:W-:Y:S02]  /*b2030*/  PRMT R19, R7, 0x3340, R8 ;  /* 0x0000334007137816 */ /* 0x000fe40000000008 */
[----:B------:R-:W-:Y:S02]  /*b2040*/  PRMT R21, R6, 0x3340, R0 ;  /* 0x0000334006157816 */ /* 0x000fe40000000000 */
[----:B------:R-:W-:Y:S02]  /*b2050*/  SHF.R.U32.HI R7, RZ, 0x8, R7 ;  /* 0x00000008ff077819 */ /* 0x000fe40000011607 */
[----:B------:R-:W-:-:S02]  /*b2060*/  SHF.R.U32.HI R8, RZ, 0x8, R8 ;  /* 0x00000008ff087819 */ /* 0x000fc40000011608 */
[----:B------:R-:W-:Y:S02]  /*b2070*/  SHF.R.U32.HI R6, RZ, 0x8, R6 ;  /* 0x00000008ff067819 */ /* 0x000fe40000011606 */
[----:B------:R-:W-:Y:S02]  /*b2080*/  PRMT R19, R19, 0x5410, R21 ;  /* 0x0000541013137816 */ /* 0x000fe40000000015 */
[----:B------:R-:W-:Y:S02]  /*b2090*/  IADD3 R24, P3, PT, R26, R11, RZ ;  /* 0x0000000b1a187210 */ /* 0x000fe40007f7e0ff */
[----:B------:R-:W-:Y:S02]  /*b20a0*/  LOP3.LUT R7, R7, 0xffff, RZ, 0xc0, !PT ;  /* 0x0000ffff07077812 */ /* 0x000fe400078ec0ff */
[----:B------:R-:W-:Y:S02]  /*b20b0*/  LOP3.LUT R8, R8, 0xffff, RZ, 0xc0, !PT ;  /* 0x0000ffff08087812 */ /* 0x000fe400078ec0ff */
[----:B------:R-:W-:Y:S01]  /*b20c0*/  LOP3.LUT R6, R6, 0xffff, RZ, 0xc0, !PT ;  /* 0x0000ffff06067812 */ /* 0x000fe200078ec0ff */
[----:B------:R0:W-:Y:S01]  /*b20d0*/  STL [R1+0xa9c], R19 ;  /* 0x000a9c1301007387 */ /* 0x0001e20000100800 */
[----:B------:R-:W-:Y:S01]  /*b20e0*/  IMAD.X R25, R4, 0x1, R12, P3 ;  /* 0x0000000104197824 */ /* 0x000fe200018e060c */
[----:B0-----:R-:W-:-:S02]  /*b20f0*/  PRMT R19, R7, 0x3340, R8 ;  /* 0x0000334007137816 */ /* 0x001fc40000000008 */
[----:B------:R-:W-:Y:S02]  /*b2100*/  PRMT R8, R6, 0x3340, R0 ;  /* 0x0000334006087816 */ /* 0x000fe40000000000 */
[----:B------:R-:W-:Y:S01]  /*b2110*/  IADD3 R6, P3, PT, R26, R13, RZ ;  /* 0x0000000d1a067210 */ /* 0x000fe20007f7e0ff */
[----:B------:R0:W-:Y:S04]  /*b2120*/  STL.64 [R1+0x4b8], R24 ;  /* 0x0004b81801007387 */ /* 0x0001e80000100a00 */
[----:B------:R-:W-:Y:S01]  /*b2130*/  IMAD.X R7, R4, 0x1, R14, P3 ;  /* 0x0000000104077824 */ /* 0x000fe200018e060e */
[----:B0-----:R-:W4:Y:S04]  /*b2140*/  LDL.LU R24, [R1+0x3768] ;  /* 0x0037680001187983 */ /* 0x001f280000300800 */
[----:B------:R-:W-:Y:S04]  /*b2150*/  STL [R1+0x198], R19 ;  /* 0x0001981301007387 */ /* 0x000fe80000100800 */
[----:B------:R-:W-:Y:S04]  /*b2160*/  STL [R1+0x74], R8 ;  /* 0x0000740801007387 */ /* 0x000fe80000100800 */
[----:B------:R0:W-:Y:S01]  /*b2170*/  STL.64 [R1+0x530], R6 ;  /* 0x0005300601007387 */ /* 0x0001e20000100a00 */
[----:B------:R-:W-:-:S03]  /*b2180*/  SHF.R.U32.HI R2, RZ, 0x8, R2 ;  /* 0x00000008ff027819 */ /* 0x000fc60000011602 */
[----:B------:R-:W4:Y:S04]  /*b2190*/  LDL.LU R25, [R1+0x4b0] ;  /* 0x0004b00001197983 */ /* 0x000f280000300800 */
[----:B------:R1:W-:Y:S01]  /*b21a0*/  STL.64 [R1+0x3750], R14 ;  /* 0x0037500e01007387 */ /* 0x0003e20000100a00 */
[----:B0-----:R-:W-:Y:S02]  /*b21b0*/  IADD3 R6, P3, PT, R26, R15, RZ ;  /* 0x0000000f1a067210 */ /* 0x001fe40007f7e0ff */
[----:B------:R-:W-:-:S03]  /*b21c0*/  LOP3.LUT R2, R2, 0xffff, RZ, 0xc0, !PT ;  /* 0x0000ffff02027812 */ /* 0x000fc600078ec0ff */
[----:B------:R-:W-:Y:S01]  /*b21d0*/  IMAD.X R7, R4, 0x1, R16, P3 ;  /* 0x0000000104077824 */ /* 0x000fe200018e0610 */
[----:B------:R-:W-:-:S04]  /*b21e0*/  PRMT R2, R2, 0x3340, R0 ;  /* 0x0000334002027816 */ /* 0x000fc80000000000 */
[----:B------:R0:W-:Y:S01]  /*b21f0*/  STL.64 [R1+0x528], R6 ;  /* 0x0005280601007387 */ /* 0x0001e20000100a00 */
[----:B-1----:R-:W-:-:S03]  /*b2200*/  LOP3.LUT R14, R17, 0xffff, RZ, 0xc0, !PT ;  /* 0x0000ffff110e7812 */ /* 0x002fc600078ec0ff */
[----:B0-----:R-:W4:Y:S04]  /*b2210*/  LDL.LU.64 R6, [R1+0x3760] ;  /* 0x0037600001067983 */ /* 0x001f280000300a00 */
[----:B------:R-:W4:Y:S04]  /*b2220*/  LDL.LU R26, [R1+0x148] ;  /* 0x00014800011a7983 */ /* 0x000f280000300800 */
[----:B------:R-:W4:Y:S04]  /*b2230*/  LDL.LU R23, [R1+0x11c0] ;  /* 0x0011c00001177983 */ /* 0x000f280000300800 */
[----:B------:R0:W-:Y:S04]  /*b2240*/  STL [R1+0x94], R2 ;  /* 0x0000940201007387 */ /* 0x0001e80000100800 */
[----:B------:R-:W4:Y:S01]  /*b2250*/  LDL.LU R17, [R1+0x375c] ;  /* 0x00375c0001117983 */ /* 0x000f220000300800 */
[----:B--2---:R-:W-:-:S02]  /*b2260*/  LOP3.LUT R8, R18, 0xffff, RZ, 0xc0, !PT ;  /* 0x0000ffff12087812 */ /* 0x004fc400078ec0ff */
[----:B------:R-:W-:Y:S02]  /*b2270*/  LOP3.LUT R4, R22, 0xffff, RZ, 0xc0, !PT ;  /* 0x0000ffff16047812 */ /* 0x000fe400078ec0ff */
[----:B------:R-:W-:Y:S02]  /*b2280*/  LOP3.LUT R15, R29, 0xffff, RZ, 0xc0, !PT ;  /* 0x0000ffff1d0f7812 */ /* 0x000fe400078ec0ff */
[----:B0-----:R-:W-:Y:S02]  /*b2290*/  LOP3.LUT R2, R28, 0xffff, RZ, 0xc0, !PT ;  /* 0x0000ffff1c027812 */ /* 0x001fe400078ec0ff */
[----:B------:R-:W-:Y:S01]  /*b22a0*/  PRMT R19, R4, 0x3340, R0 ;  /* 0x0000334004137816 */ /* 0x000fe20000000000 */
[----:B------:R3:W-:Y:S01]  /*b22b0*/  STL [R1+0xbac], R4 ;  /* 0x000bac0401007387 */ /* 0x0007e20000100800 */
[----:B------:R-:W-:-:S04]  /*b22c0*/  PRMT R18, R8, 0x3340, R15 ;  /* 0x0000334008127816 */ /* 0x000fc8000000000f */
[----:B------:R-:W-:Y:S02]  /*b22d0*/  PRMT R21, R18, 0x5410, R19 ;  /* 0x0000541012157816 */ /* 0x000fe40000000013 */
[----:B------:R-:W-:-:S03]  /*b22e0*/  PRMT R19, R14, 0x3340, R0 ;  /* 0x000033400e137816 */ /* 0x000fc60000000000 */
[----:B------:R-:W-:Y:S01]  /*b22f0*/  STL [R1+0xae4], R21 ;  /* 0x000ae41501007387 */ /* 0x000fe20000100800 */
[----:B---3--:R-:W-:-:S04]  /*b2300*/  LOP3.LUT R4, R27, 0xffff, RZ, 0xc0, !PT ;  /* 0x0000ffff1b047812 */ /* 0x008fc800078ec0ff */
[----:B------:R-:W-:-:S04]  /*b2310*/  PRMT R18, R2, 0x3340, R4 ;  /* 0x0000334002127816 */ /* 0x000fc80000000004 */
[----:B------:R-:W-:-:S05]  /*b2320*/  PRMT R18, R18, 0x5410, R19 ;  /* 0x0000541012127816 */ /* 0x000fca0000000013 */
[----:B------:R-:W-:Y:S04]  /*b2330*/  STL [R1+0xa98], R18 ;  /* 0x000a981201007387 */ /* 0x000fe80000100800 */
[----:B------:R-:W2:Y:S04]  /*b2340*/  LDL.LU R22, [R1+0x59c] ;  /* 0x00059c0001167983 */ /* 0x000ea80000300800 */
[----:B------:R-:W3:Y:S01]  /*b2350*/  LDL.LU R27, [R1+0x1ac] ;  /* 0x0001ac00011b7983 */ /* 0x000ee20000300800 */
[----:B------:R-:W-:Y:S02]  /*b2360*/  SHF.R.U32.HI R8, RZ, 0x8, R8 ;  /* 0x00000008ff087819 */ /* 0x000fe40000011608 */
[----:B------:R-:W-:-:S02]  /*b2370*/  SHF.R.U32.HI R15, RZ, 0x8, R15 ;  /* 0x00000008ff0f7819 */ /* 0x000fc4000001160f */
[----:B------:R-:W-:Y:S02]  /*b2380*/  SHF.R.U32.HI R2, RZ, 0x8, R2 ;  /* 0x00000008ff027819 */ /* 0x000fe40000011602 */
[----:B------:R-:W-:Y:S02]  /*b2390*/  SHF.R.U32.HI R4, RZ, 0x8, R4 ;  /* 0x00000008ff047819 */ /* 0x000fe40000011604 */
[----:B------:R-:W-:Y:S02]  /*b23a0*/  LOP3.LUT R8, R8, 0xffff, RZ, 0xc0, !PT ;  /* 0x0000ffff08087812 */ /* 0x000fe400078ec0ff */
[----:B------:R-:W-:Y:S02]  /*b23b0*/  LOP3.LUT R15, R15, 0xffff, RZ, 0xc0, !PT ;  /* 0x0000ffff0f0f7812 */ /* 0x000fe400078ec0ff */
[----:B------:R-:W-:Y:S02]  /*b23c0*/  LOP3.LUT R2, R2, 0xffff, RZ, 0xc0, !PT ;  /* 0x0000ffff02027812 */ /* 0x000fe400078ec0ff */
[----:B------:R-:W-:-:S02]  /*b23d0*/  LOP3.LUT R4, R4, 0xffff, RZ, 0xc0, !PT ;  /* 0x0000ffff04047812 */ /* 0x000fc400078ec0ff */
[----:B------:R-:W-:Y:S02]  /*b23e0*/  PRMT R15, R8, 0x3340, R15 ;  /* 0x00003340080f7816 */ /* 0x000fe4000000000f */
[----:B------:R-:W-:-:S03]  /*b23f0*/  PRMT R8, R2, 0x3340, R4 ;  /* 0x0000334002087816 */ /* 0x000fc60000000004 */
[----:B------:R0:W-:Y:S04]  /*b2400*/  STL [R1+0xae8], R15 ;  /* 0x000ae80f01007387 */ /* 0x0001e80000100800 */
[----:B------:R1:W-:Y:S01]  /*b2410*/  STL [R1+0x188], R8 ;  /* 0x0001880801007387 */ /* 0x0003e20000100800 */
[----:B------:R-:W-:Y:S02]  /*b2420*/  SHF.R.U32.HI R14, RZ, 0x8, R14 ;  /* 0x00000008ff0e7819 */ /* 0x000fe4000001160e */
[----:B----4-:R-:W-:Y:S02]  /*b2430*/  LOP3.LUT R4, R25, 0xffff, RZ, 0xc0, !PT ;  /* 0x0000ffff19047812 */ /* 0x010fe400078ec0ff */
[----:B------:R-:W-:-:S04]  /*b2440*/  LOP3.LUT R14, R14, 0xffff, RZ, 0xc0, !PT ;  /* 0x0000ffff0e0e7812 */ /* 0x000fc800078ec0ff */
[--C-:B------:R-:W-:Y:S02]  /*b2450*/  PRMT R14, R14, 0x3340, R0.reuse ;  /* 0x000033400e0e7816 */ /* 0x100fe40000000000 */
[----:B------:R-:W-:Y:S02]  /*b2460*/  LOP3.LUT R2, R7, 0xffff, RZ, 0xc0, !PT ;  /* 0x0000ffff07027812 */ /* 0x000fe400078ec0ff */
[----:B------:R-:W-:Y:S02]  /*b2470*/  LOP3.LUT R7, R26, 0xffff, RZ, 0xc0, !PT ;  /* 0x0000ffff1a077812 */ /* 0x000fe400078ec0ff */
[----:B0-----:R-:W-:Y:S02]  /*b2480*/  PRMT R15, R2, 0x3340, R0 ;  /* 0x00003340020f7816 */ /* 0x001fe40000000000 */
[----:B-1----:R-:W-:Y:S02]  /*b2490*/  PRMT R8, R4, 0x3340, R7 ;  /* 0x0000334004087816 */ /* 0x002fe40000000007 */
[----:B------:R-:W-:-:S02]  /*b24a0*/  IADD3 R18, P3, PT, R23, R9, RZ ;  /* 0x0000000917127210 */ /* 0x000fc40007f7e0ff */
[----:B------:R-:W-:Y:S02]  /*b24b0*/  PRMT R15, R8, 0x5410, R15 ;  /* 0x00005410080f7816 */ /* 0x000fe4000000000f */
[----:B------:R-:W-:Y:S02]  /*b24c0*/  SHF.R.S32.HI R8, RZ, 0x1f, R23 ;  /* 0x0000001fff087819 */ /* 0x000fe40000011417 */
[----:B------:R-:W-:Y:S02]  /*b24d0*/  SHF.R.U32.HI R7, RZ, 0x8, R7 ;  /* 0x00000008ff077819 */ /* 0x000fe40000011607 */
[----:B------:R-:W-:Y:S01]  /*b24e0*/  SHF.R.U32.HI R4, RZ, 0x8, R4 ;  /* 0x00000008ff047819 */ /* 0x000fe20000011604 */
[----:B------:R-:W-:Y:S01]  /*b24f0*/  IMAD.X R19, R8, 0x1, R10, P3 ;  /* 0x0000000108137824 */ /* 0x000fe200018e060a */
[----:B------:R-:W-:Y:S02]  /*b2500*/  LOP3.LUT R7, R7, 0xffff, RZ, 0xc0, !PT ;  /* 0x0000ffff07077812 */ /* 0x000fe400078ec0ff */
[----:B------:R-:W-:Y:S01]  /*b2510*/  LOP3.LUT R4, R4, 0xffff, RZ, 0xc0, !PT ;  /* 0x0000ffff04047812 */ /* 0x000fe200078ec0ff */
[----:B------:R-:W-:Y:S04]  /*b2520*/  STL [R1+0xa94], R15 ;  /* 0x000a940f01007387 */ /* 0x000fe80000100800 */
[----:B------:R0:W-:Y:S04]  /*b2530*/  STL.64 [R1+0x520], R18 ;  /* 0x0005201201007387 */ /* 0x0001e80000100a00 */
[----:B------:R-:W4:Y:S01]  /*b2540*/  LDL.LU R29, [R1+0x764] ;  /* 0x00076400011d7983 */ /* 0x000f220000300800 */
[----:B------:R-:W-:-:S03]  /*b2550*/  PRMT R4, R4, 0x3340, R7 ;  /* 0x0000334004047816 */ /* 0x000fc60000000007 */
[----:B------:R1:W-:Y:S04]  /*b2560*/  STL [R1+0x64], R14 ;  /* 0x0000640e01007387 */ /* 0x0003e80000100800 */
[----:B------:R-:W4:Y:S04]  /*b2570*/  LDL.LU R7, [R1+0x130] ;  /* 0x0001300001077983 */ /* 0x000f280000300800 */
[----:B------:R-:W4:Y:S04]  /*b2580*/  LDL.LU R28, [R1+0x2f0] ;  /* 0x0002f000011c7983 */ /* 0x000f280000300800 */
[----:B------:R-:W4:Y:S04]  /*b2590*/  LDL.LU R25, [R1+0x68c] ;  /* 0x00068c0001197983 */ /* 0x000f280000300800 */
[----:B------:R-:W4:Y:S04]  /*b25a0*/  LDL.LU R26, [R1+0x12c] ;  /* 0x00012c00011a7983 */ /* 0x000f280000300800 */
[----:B------:R2:W-:Y:S01]  /*b25b0*/  STL [R1+0x36a8], R4 ;  /* 0x0036a80401007387 */ /* 0x0005e20000100800 */
[----:B0-----:R-:W-:-:S03]  /*b25c0*/  LOP3.LUT R18, R5, 0xffff, RZ, 0xc0, !PT ;  /* 0x0000ffff05127812 */ /* 0x001fc600078ec0ff */
[----:B------:R-:W4:Y:S01]  /*b25d0*/  LDL.LU R5, [R1+0x3758] ;  /* 0x0037580001057983 */ /* 0x000f220000300800 */
[----:B-1----:R-:W-:Y:S02]  /*b25e0*/  PRMT R14, R18, 0x3340, R0 ;  /* 0x00003340120e7816 */ /* 0x002fe40000000000 */
[----:B--2---:R-:W-:Y:S02]  /*b25f0*/  LOP3.LUT R21, R22, 0xffff, RZ, 0xc0, !PT ;  /* 0x0000ffff16157812 */ /* 0x004fe400078ec0ff */
[----:B---3--:R-:W-:Y:S02]  /*b2600*/  LOP3.LUT R19, R27, 0xffff, RZ, 0xc0, !PT ;  /* 0x0000ffff1b137812 */ /* 0x008fe400078ec0ff */
[----:B------:R-:W2:Y:S02]  /*b2610*/  LDL.LU R27, [R1+0x2ec] ;  /* 0x0002ec00011b7983 */ /* 0x000ea40000300800 */
[----:B------:R-:W-:-:S04]  /*b2620*/  PRMT R4, R21, 0x3340, R19 ;  /* 0x0000334015047816 */ /* 0x000fc80000000013 */
[----:B------:R-:W-:Y:S02]  /*b2630*/  PRMT R4, R4, 0x5410, R14 ;  /* 0x0000541004047816 */ /* 0x000fe4000000000e */
[----:B------:R-:W-:-:S05]  /*b2640*/  IADD3 R14, P3, PT, R23, R11, RZ ;  /* 0x0000000b170e7210 */ /* 0x000fca0007f7e0ff */
[----:B------:R-:W-:Y:S01]  /*b2650*/  IMAD.X R15, R8, 0x1, R12, P3 ;  /* 0x00000001080f7824 */ /* 0x000fe200018e060c */
[----:B------:R-:W-:Y:S04]  /*b2660*/  STL [R1+0xa90], R4 ;  /* 0x000a900401007387 */ /* 0x000fe80000100800 */
[----:B------:R0:W-:Y:S04]  /*b2670*/  STL.64 [R1+0x550], R14 ;  /* 0x0005500e01007387 */ /* 0x0001e80000100a00 */
[----:B0-----:R-:W3:Y:S01]  /*b2680*/  LDL.LU.64 R14, [R1+0x3750] ;  /* 0x00375000010e7983 */ /* 0x001ee20000300a00 */
[----:B------:R-:W-:-:S02]  /*b2690*/  SHF.R.U32.HI R4, RZ, 0x8, R21 ;  /* 0x00000008ff047819 */ /* 0x000fc40000011615 */
[----:B------:R-:W-:Y:S02]  /*b26a0*/  SHF.R.U32.HI R19, RZ, 0x8, R19 ;  /* 0x00000008ff137819 */ /* 0x000fe40000011613 */
[----:B------:R-:W-:Y:S01]  /*b26b0*/  SHF.R.U32.HI R18, RZ, 0x8, R18 ;  /* 0x00000008ff127819 */ /* 0x000fe20000011612 */
[----:B------:R-:W2:Y:S01]  /*b26c0*/  LDL.LU R22, [R1+0x11c4] ;  /* 0x0011c40001167983 */ /* 0x000ea20000300800 */
[----:B------:R-:W-:Y:S02]  /*b26d0*/  LOP3.LUT R4, R4, 0xffff, RZ, 0xc0, !PT ;  /* 0x0000ffff04047812 */ /* 0x000fe400078ec0ff */
[----:B------:R-:W-:Y:S02]  /*b26e0*/  LOP3.LUT R19, R19, 0xffff, RZ, 0xc0, !PT ;  /* 0x0000ffff13137812 */ /* 0x000fe400078ec0ff */
[----:B------:R-:W-:Y:S02]  /*b26f0*/  LOP3.LUT R18, R18, 0xffff, RZ, 0xc0, !PT ;  /* 0x0000ffff12127812 */ /* 0x000fe400078ec0ff */
[----:B------:R-:W-:-:S05]  /*b2700*/  PRMT R4, R4, 0x3340, R19 ;  /* 0x0000334004047816 */ /* 0x000fca0000000013 */
[----:B------:R0:W-:Y:S02]  /*b2710*/  STL [R1+0x36ac], R4 ;  /* 0x0036ac0401007387 */ /* 0x0001e40000100800 */
[----:B0-----:R-:W-:Y:S02]  /*b2720*/  PRMT R4, R18, 0x3340, R0 ;  /* 0x0000334012047816 */ /* 0x001fe40000000000 */
[----:B------:R-:W-:Y:S02]  /*b2730*/  IADD3 R18, P3, PT, R23, R13, RZ ;  /* 0x0000000d17127210 */ /* 0x000fe40007f7e0ff */
[----:B------:R-:W-:Y:S01]  /*b2740*/  SHF.R.U32.HI R2, RZ, 0x8, R2 ;  /* 0x00000008ff027819 */ /* 0x000fe20000011602 */
[----:B------:R4:W-:Y:S03]  /*b2750*/  STL [R1+0x40], R4 ;  /* 0x0000400401007387 */ /* 0x0009e60000100800 */
[----:B------:R-:W-:-:S04]  /*b2760*/  LOP3.LUT R2, R2, 0xffff, RZ, 0xc0, !PT ;  /* 0x0000ffff02027812 */ /* 0x000fc800078ec0ff */
[----:B------:R-:W-:Y:S02]  /*b2770*/  PRMT R2, R2, 0x3340, R0 ;  /* 0x0000334002027816 */ /* 0x000fe40000000000 */
[----:B----4-:R-:W-:Y:S02]  /*b2780*/  LOP3.LUT R4, R29, 0xffff, RZ, 0xc0, !PT ;  /* 0x0000ffff1d047812 */ /* 0x010fe400078ec0ff */
[----:B------:R-:W-:Y:S01]  /*b2790*/  LOP3.LUT R7, R7, 0xffff, RZ, 0xc0, !PT ;  /* 0x0000ffff07077812 */ /* 0x000fe200078ec0ff */
[----:B---3--:R-:W-:-:S05]  /*b27a0*/  IMAD.X R19, R8, 0x1, R14, P3 ;  /* 0x0000000108137824 */ /* 0x008fca00018e060e */
[----:B------:R0:W-:Y:S02]  /*b27b0*/  STL.64 [R1+0x5a8], R18 ;  /* 0x0005a81201007387 */ /* 0x0001e40000100a00 */
[----:B0-----:R-:W-:-:S05]  /*b27c0*/  IADD3 R18, P3, PT, R23, R15, RZ ;  /* 0x0000000f17127210 */ /* 0x001fca0007f7e0ff */
[----:B------:R-:W-:Y:S01]  /*b27d0*/  IMAD.X R19, R8, 0x1, R16, P3 ;  /* 0x0000000108137824 */ /* 0x000fe200018e0610 */
[----:B------:R-:W-:-:S04]  /*b27e0*/  LOP3.LUT R8, R28, 0xffff, RZ, 0xc0, !PT ;  /* 0x0000ffff1c087812 */ /* 0x000fc800078ec0ff */
[----:B------:R0:W-:Y:S04]  /*b27f0*/  STL.64 [R1+0x5a0], R18 ;  /* 0x0005a01201007387 */ /* 0x0001e80000100a00 */
[----:B------:R1:W-:Y:S04]  /*b2800*/  STL [R1+0x60], R2 ;  /* 0x0000600201007387 */ /* 0x0003e80000100800 */
[----:B0-----:R-:W3:Y:S04]  /*b2810*/  LDL.LU R18, [R1+0x5bc] ;  /* 0x0005bc0001127983 */ /* 0x001ee80000300800 */
[----:B------:R-:W4:Y:S01]  /*b2820*/  LDL.LU R23, [R1+0x2a4] ;  /* 0x0002a40001177983 */ /* 0x000f220000300800 */
[----:B------:R-:W-:-:S02]  /*b2830*/  LOP3.LUT R19, R25, 0xffff, RZ, 0xc0, !PT ;  /* 0x0000ffff19137812 */ /* 0x000fc400078ec0ff */
[----:B-1----:R-:W-:Y:S02]  /*b2840*/  LOP3.LUT R2, R26, 0xffff, RZ, 0xc0, !PT ;  /* 0x0000ffff1a027812 */ /* 0x002fe400078ec0ff */
[----:B------:R-:W-:Y:S02]  /*b2850*/  PRMT R25, R4, 0x3340, R8 ;  /* 0x0000334004197816 */ /* 0x000fe40000000008 */
[----:B------:R-:W-:Y:S01]  /*b2860*/  PRMT R26, R7, 0x3340, R0 ;  /* 0x00003340071a7816 */ /* 0x000fe20000000000 */
[----:B------:R-:W4:Y:S03]  /*b2870*/  LDL.LU R28, [R1+0x5b8] ;  /* 0x0005b800011c7983 */ /* 0x000f260000300800 */
[----:B------:R-:W-:Y:S02]  /*b2880*/  PRMT R26, R25, 0x5410, R26 ;  /* 0x00005410191a7816 */ /* 0x000fe4000000001a */
[----:B------:R-:W4:Y:S01]  /*b2890*/  LDL.LU R25, [R1+0x2a0] ;  /* 0x0002a00001197983 */ /* 0x000f220000300800 */
[----:B--2---:R-:W-:-:S03]  /*b28a0*/  LOP3.LUT R21, R27, 0xffff, RZ, 0xc0, !PT ;  /* 0x0000ffff1b157812 */ /* 0x004fc600078ec0ff */
[----:B------:R0:W-:Y:S01]  /*b28b0*/  STL [R1+0xa08], R26 ;  /* 0x000a081a01007387 */ /* 0x0001e20000100800 */
[----:B------:R-:W-:Y:S02]  /*b28c0*/  PRMT R27, R2, 0x3340, R0 ;  /* 0x00003340021b7816 */ /* 0x000fe40000000000 */
[----:B------:R-:W-:Y:S02]  /*b28d0*/  SHF.R.U32.HI R4, RZ, 0x8, R4 ;  /* 0x00000008ff047819 */ /* 0x000fe40000011604 */
[----:B------:R-:W-:Y:S02]  /*b28e0*/  SHF.R.U32.HI R8, RZ, 0x8, R8 ;  /* 0x00000008ff087819 */ /* 0x000fe40000011608 */
[----:B0-----:R-:W-:Y:S02]  /*b28f0*/  PRMT R26, R19, 0x3340, R21 ;  /* 0x00003340131a7816 */ /* 0x001fe40000000015 */
[----:B------:R-:W-:Y:S02]  /*b2900*/  SHF.R.U32.HI R19, RZ, 0x8, R19 ;  /* 0x00000008ff137819 */ /* 0x000fe40000011613 */
[----:B------:R-:W-:-:S02]  /*b2910*/  SHF.R.U32.HI R21, RZ, 0x8, R21 ;  /* 0x00000008ff157819 */ /* 0x000fc40000011615 */
[----:B------:R-:W-:Y:S02]  /*b2920*/  LOP3.LUT R4, R4, 0xffff, RZ, 0xc0, !PT ;  /* 0x0000ffff04047812 */ /* 0x000fe400078ec0ff */
[----:B------:R-:W-:Y:S02]  /*b2930*/  PRMT R26, R26, 0x5410, R27 ;  /* 0x000054101a1a7816 */ /* 0x000fe4000000001b */
[----:B------:R-:W-:Y:S02]  /*b2940*/  LOP3.LUT R8, R8, 0xffff, RZ, 0xc0, !PT ;  /* 0x0000ffff08087812 */ /* 0x000fe400078ec0ff */
[----:B------:R-:W-:Y:S02]  /*b2950*/  LOP3.LUT R19, R19, 0xffff, RZ, 0xc0, !PT ;  /* 0x0000ffff13137812 */ /* 0x000fe400078ec0ff */
[----:B------:R-:W-:Y:S01]  /*b2960*/  LOP3.LUT R21, R21, 0xffff, RZ, 0xc0, !PT ;  /* 0x0000ffff15157812 */ /* 0x000fe200078ec0ff */
[----:B------:R0:W-:Y:S01]  /*b2970*/  STL [R1+0xa0c], R26 ;  /* 0x000a0c1a01007387 */ /* 0x0001e20000100800 */
[----:B------:R-:W-:-:S02]  /*b2980*/  PRMT R8, R4, 0x3340, R8 ;  /* 0x0000334004087816 */ /* 0x000fc40000000008 */
[----:B------:R-:W-:Y:S02]  /*b2990*/  SHF.R.S32.HI R4, RZ, 0x1f, R22 ;  /* 0x0000001fff047819 */ /* 0x000fe40000011416 */
[----:B------:R-:W-:Y:S02]  /*b29a0*/  PRMT R19, R19, 0x3340, R21 ;  /* 0x0000334013137816 */ /* 0x000fe40000000015 */
[----:B0-----:R-:W-:Y:S02]  /*b29b0*/  IADD3 R26, P3, PT, R22, R9, RZ ;  /* 0x00000009161a7210 */ /* 0x001fe40007f7e0ff */
[----:B------:R-:W-:Y:S01]  /*b29c0*/  SHF.R.U32.HI R7, RZ, 0x8, R7 ;  /* 0x00000008ff077819 */ /* 0x000fe20000011607 */
[----:B------:R-:W-:Y:S02]  /*b29d0*/  STL [R1+0x180], R19 ;  /* 0x0001801301007387 */ /* 0x000fe40000100800 */
[----:B------:R-:W-:Y:S02]  /*b29e0*/  IMAD.X R27, R4, 0x1, R10, P3 ;  /* 0x00000001041b7824 */ /* 0x000fe400018e060a */
[----:B------:R0:W-:Y:S04]  /*b29f0*/  STL [R1+0x15c], R8 ;  /* 0x00015c0801007387 */ /* 0x0001e80000100800 */
[----:B------:R1:W-:Y:S01]  /*b2a00*/  STL.64 [R1+0x598], R26 ;  /* 0x0005981a01007387 */ /* 0x0003e20000100a00 */
[----:B------:R-:W-:-:S02]  /*b2a10*/  SHF.R.U32.HI R2, RZ, 0x8, R2 ;  /* 0x00000008ff027819 */ /* 0x000fc40000011602 */
[----:B0-----:R-:W-:Y:S01]  /*b2a20*/  LOP3.LUT R8, R7, 0xffff, RZ, 0xc0, !PT ;  /* 0x0000ffff07087812 */ /* 0x001fe200078ec0ff */
[----:B-1----:R-:W2:Y:S04]  /*b2a30*/  LDL.LU.64 R26, [R1+0x3748] ;  /* 0x00374800011a7983 */ /* 0x002ea80000300a00 */
[----:B------:R-:W2:Y:S04]  /*b2a40*/  LDL.LU R29, [R1+0x668] ;  /* 0x00066800011d7983 */ /* 0x000ea80000300800 */
[----:B------:R-:W2:Y:S01]  /*b2a50*/  LDL.LU R7, [R1+0x1fc] ;  /* 0x0001fc0001077983 */ /* 0x000ea20000300800 */
[----:B------:R-:W-:-:S02]  /*b2a60*/  LOP3.LUT R2, R2, 0xffff, RZ, 0xc0, !PT ;  /* 0x0000ffff02027812 */ /* 0x000fc400078ec0ff */
[--C-:B------:R-:W-:Y:S02]  /*b2a70*/  PRMT R21, R8, 0x3340, R0.reuse ;  /* 0x0000334008157816 */ /* 0x100fe40000000000 */
[--C-:B------:R-:W-:Y:S02]  /*b2a80*/  PRMT R19, R2, 0x3340, R0.reuse ;  /* 0x0000334002137816 */ /* 0x100fe40000000000 */
[----:B------:R-:W-:Y:S01]  /*b2a90*/  LOP3.LUT R2, R5, 0xffff, RZ, 0xc0, !PT ;  /* 0x0000ffff05027812 */ /* 0x000fe200078ec0ff */
[----:B------:R0:W-:Y:S04]  /*b2aa0*/  STL [R1+0x30], R21 ;  /* 0x0000301501007387 */ /* 0x0001e80000100800 */
[----:B------:R1:W-:Y:S04]  /*b2ab0*/  STL [R1+0x5c], R19 ;  /* 0x00005c1301007387 */ /* 0x0003e80000100800 */
[----:B------:R-:W2:Y:S01]  /*b2ac0*/  LDL.LU R5, [R1+0x3740] ;  /* 0x0037400001057983 */ /* 0x000ea20000300800 */
[----:B0-----:R-:W-:-:S02]  /*b2ad0*/  PRMT R21, R2, 0x3340, R0 ;  /* 0x0000334002157816 */ /* 0x001fc40000000000 */
[----:B---3--:R-:W-:Y:S02]  /*b2ae0*/  LOP3.LUT R8, R18, 0xffff, RZ, 0xc0, !PT ;  /* 0x0000ffff12087812 */ /* 0x008fe400078ec0ff */
[----:B----4-:R-:W-:-:S04]  /*b2af0*/  LOP3.LUT R18, R23, 0xffff, RZ, 0xc0, !PT ;  /* 0x0000ffff17127812 */ /* 0x010fc800078ec0ff */
[----:B-1----:R-:W-:-:S04]  /*b2b00*/  PRMT R19, R8, 0x3340, R18 ;  /* 0x0000334008137816 */ /* 0x002fc80000000012 */
[----:B------:R-:W-:Y:S02]  /*b2b10*/  PRMT R23, R19, 0x5410, R21 ;  /* 0x0000541013177816 */ /* 0x000fe40000000015 */
[----:B------:R-:W-:Y:S02]  /*b2b20*/  LOP3.LUT R19, R28, 0xffff, RZ, 0xc0, !PT ;  /* 0x0000ffff1c137812 */ /* 0x000fe400078ec0ff */
[----:B------:R-:W-:Y:S01]  /*b2b30*/  LOP3.LUT R21, R25, 0xffff, RZ, 0xc0, !PT ;  /* 0x0000ffff19157812 */ /* 0x000fe200078ec0ff */
[----:B------:R-:W-:Y:S04]  /*b2b40*/  STL [R1+0x9fc], R23 ;  /* 0x0009fc1701007387 */ /* 0x000fe80000100800 */
[----:B------:R0:W-:Y:S04]  /*b2b50*/  STL [R1+0xba4], R19 ;  /* 0x000ba41301007387 */ /* 0x0001e80000100800 */
[----:B------:R1:W-:Y:S01]  /*b2b60*/  STL [R1+0xba0], R21 ;  /* 0x000ba01501007387 */ /* 0x0003e20000100800 */
[----:B------:R-:W-:-:S02]  /*b2b70*/  SHF.R.U32.HI R8, RZ, 0x8, R8 ;  /* 0x00000008ff087819 */ /* 0x000fc40000011608 */
[----:B------:R-:W-:Y:S01]  /*b2b80*/  SHF.R.U32.HI R18, RZ, 0x8, R18 ;  /* 0x00000008ff127819 */ /* 0x000fe20000011612 */
[----:B------:R-:W3:Y:S01]  /*b2b90*/  LDL.LU R28, [R1+0x66c] ;  /* 0x00066c00011c7983 */ /* 0x000ee20000300800 */
[----:B0-----:R-:W-:Y:S02]  /*b2ba0*/  SHF.R.U32.HI R19, RZ, 0x8, R19 ;  /* 0x00000008ff137819 */ /* 0x001fe40000011613 */
[----:B-1----:R-:W-:Y:S02]  /*b2bb0*/  SHF.R.U32.HI R21, RZ, 0x8, R21 ;  /* 0x00000008ff157819 */ /* 0x002fe40000011615 */
[----:B------:R-:W-:Y:S02]  /*b2bc0*/  LOP3.LUT R8, R8, 0xffff, RZ, 0xc0, !PT ;  /* 0x0000ffff08087812 */ /* 0x000fe400078ec0ff */
[----:B------:R-:W-:Y:S02]  /*b2bd0*/  LOP3.LUT R18, R18, 0xffff, RZ, 0xc0, !PT ;  /* 0x0000ffff12127812 */ /* 0x000fe400078ec0ff */
[----:B------:R-:W-:-:S02]  /*b2be0*/  LOP3.LUT R19, R19, 0xffff, RZ, 0xc0, !PT ;  /* 0x0000ffff13137812 */ /* 0x000fc400078ec0ff */
[----:B------:R-:W-:Y:S02]  /*b2bf0*/  LOP3.LUT R21, R21, 0xffff, RZ, 0xc0, !PT ;  /* 0x0000ffff15157812 */ /* 0x000fe400078ec0ff */
[----:B------:R-:W-:Y:S02]  /*b2c00*/  PRMT R8, R8, 0x3340, R18 ;  /* 0x0000334008087816 */ /* 0x000fe40000000012 */
[----:B------:R-:W-:-:S05]  /*b2c10*/  PRMT R19, R19, 0x3340, R21 ;  /* 0x0000334013137816 */ /* 0x000fca0000000015 */
[----:B------:R0:W-:Y:S04]  /*b2c20*/  STL [R1+0x17c], R19 ;  /* 0x00017c1301007387 */ /* 0x0001e80000100800 */
[----:B------:R-:W-:Y:S04]  /*b2c30*/  STL [R1+0x130], R8 ;  /* 0x0001300801007387 */ /* 0x000fe80000100800 */
[----:B------:R-:W4:Y:S01]  /*b2c40*/  LDL.LU R25, [R1+0x200] ;  /* 0x0002000001197983 */ /* 0x000f220000300800 */
[----:B------:R-:W-:Y:S02]  /*b2c50*/  IADD3 R18, P3, PT, R22, R11, RZ ;  /* 0x0000000b16127210 */ /* 0x000fe40007f7e0ff */
[----:B------:R-:W-:-:S04]  /*b2c60*/  SHF.R.U32.HI R2, RZ, 0x8, R2 ;  /* 0x00000008ff027819 */ /* 0x000fc80000011602 */
[----:B------:R-:W-:Y:S01]  /*b2c70*/  LOP3.LUT R2, R2, 0xffff, RZ, 0xc0, !PT ;  /* 0x0000ffff02027812 */ /* 0x000fe200078ec0ff */
[----:B0-----:R-:W-:-:S05]  /*b2c80*/  IMAD.X R19, R4, 0x1, R12, P3 ;  /* 0x0000000104137824 */ /* 0x001fca00018e060c */
[----:B------:R0:W-:Y:S02]  /*b2c90*/  STL.64 [R1+0x5b8], R18 ;  /* 0x0005b81201007387 */ /* 0x0001e40000100a00 */
[--C-:B0-----:R-:W-:Y:S02]  /*b2ca0*/  PRMT R18, R2, 0x3340, R0.reuse ;  /* 0x0000334002127816 */ /* 0x101fe40000000000 */
[----:B--2---:R-:W-:Y:S02]  /*b2cb0*/  LOP3.LUT R8, R29, 0xffff, RZ, 0xc0, !PT ;  /* 0x0000ffff1d087812 */ /* 0x004fe400078ec0ff */
[----:B------:R-:W-:Y:S01]  /*b2cc0*/  LOP3.LUT R2, R20, 0xffff, RZ, 0xc0, !PT ;  /* 0x0000ffff14027812 */ /* 0x000fe200078ec0ff */
[----:B------:R0:W-:Y:S03]  /*b2cd0*/  STL [R1+0x3c], R18 ;  /* 0x00003c1201007387 */ /* 0x0001e60000100800 */
[----:B------:R-:W-:Y:S01]  /*b2ce0*/  PRMT R21, R2, 0x3340, R0 ;  /* 0x0000334002157816 */ /* 0x000fe20000000000 */
[----:B------:R-:W2:Y:S01]  /*b2cf0*/  LDL.LU R20, [R1+0x373c] ;  /* 0x00373c0001147983 */ /* 0x000ea20000300800 */
[----:B0-----:R-:W-:-:S02]  /*b2d00*/  LOP3.LUT R18, R7, 0xffff, RZ, 0xc0, !PT ;  /* 0x0000ffff07127812 */ /* 0x001fc400078ec0ff */
[----:B------:R-:W-:Y:S02]  /*b2d10*/  LOP3.LUT R7, R27, 0xffff, RZ, 0xc0, !PT ;  /* 0x0000ffff1b077812 */ /* 0x000fe400078ec0ff */
[----:B------:R-:W-:Y:S02]  /*b2d20*/  PRMT R19, R8, 0x3340, R18 ;  /* 0x0000334008137816 */ /* 0x000fe40000000012 */
[----:B------:R-:W-:Y:S01]  /*b2d30*/  SHF.R.U32.HI R8, RZ, 0x8, R8 ;  /* 0x00000008ff087819 */ /* 0x000fe20000011608 */
[----:B------:R0:W-:Y:S01]  /*b2d40*/  STL [R1+0xb9c], R7 ;  /* 0x000b9c0701007387 */ /* 0x0001e20000100800 */
[----:B------:R-:W-:Y:S02]  /*b2d50*/  SHF.R.U32.HI R18, RZ, 0x8, R18 ;  /* 0x00000008ff127819 */ /* 0x000fe40000011612 */
[----:B------:R-:W-:Y:S02]  /*b2d60*/  PRMT R19, R19, 0x5410, R21 ;  /* 0x0000541013137816 */ /* 0x000fe40000000015 */
[----:B------:R-:W-:-:S02]  /*b2d70*/  LOP3.LUT R8, R8, 0xffff, RZ, 0xc0, !PT ;  /* 0x0000ffff08087812 */ /* 0x000fc400078ec0ff */
[----:B------:R-:W-:Y:S02]  /*b2d80*/  LOP3.LUT R18, R18, 0xffff, RZ, 0xc0, !PT ;  /* 0x0000ffff12127812 */ /* 0x000fe400078ec0ff */
[----:B0-----:R-:W-:Y:S01]  /*b2d90*/  SHF.R.U32.HI R7, RZ, 0x8, R7 ;  /* 0x00000008ff077819 */ /* 0x001fe20000011607 */
[----:B------:R0:W-:Y:S04]  /*b2da0*/  STL [R1+0x9f0], R19 ;  /* 0x0009f01301007387 */ /* 0x0001e80000100800 */
[----:B------:R-:W2:Y:S01]  /*b2db0*/  LDL.LU R29, [R1+0x660] ;  /* 0x00066000011d7983 */ /* 0x000ea20000300800 */
[----:B------:R-:W-:Y:S02]  /*b2dc0*/  PRMT R8, R8, 0x3340, R18 ;  /* 0x0000334008087816 */ /* 0x000fe40000000012 */
[----:B------:R-:W-:-:S02]  /*b2dd0*/  IADD3 R18, P3, PT, R22, R13, RZ ;  /* 0x0000000d16127210 */ /* 0x000fc40007f7e0ff */
[----:B0-----:R-:W-:Y:S02]  /*b2de0*/  LOP3.LUT R19, R7, 0xffff, RZ, 0xc0, !PT ;  /* 0x0000ffff07137812 */ /* 0x001fe400078ec0ff */
[----:B------:R-:W2:Y:S04]  /*b2df0*/  LDL.LU R7, [R1+0x1b0] ;  /* 0x0001b00001077983 */ /* 0x000ea80000300800 */
[----:B------:R-:W2:Y:S01]  /*b2e00*/  LDL.LU R27, [R1+0x11c8] ;  /* 0x0011c800011b7983 */ /* 0x000ea20000300800 */
[----:B------:R-:W-:Y:S01]  /*b2e10*/  PRMT R21, R19, 0x3340, R0 ;  /* 0x0000334013157816 */ /* 0x000fe20000000000 */
[----:B------:R-:W-:Y:S01]  /*b2e20*/  IMAD.X R19, R4, 0x1, R14, P3 ;  /* 0x0000000104137824 */ /* 0x000fe200018e060e */
[----:B------:R-:W-:-:S03]  /*b2e30*/  SHF.R.U32.HI R2, RZ, 0x8, R2 ;  /* 0x00000008ff027819 */ /* 0x000fc60000011602 */
[----:B------:R-:W-:Y:S04]  /*b2e40*/  STL [R1+0x88], R21 ;  /* 0x0000881501007387 */ /* 0x000fe80000100800 */
[----:B------:R-:W-:Y:S04]  /*b2e50*/  STL [R1+0x158], R8 ;  /* 0x0001580801007387 */ /* 0x000fe80000100800 */
[----:B------:R0:W-:Y:S01]  /*b2e60*/  STL.64 [R1+0x608], R18 ;  /* 0x0006081201007387 */ /* 0x0001e20000100a00 */
[----:B------:R-:W-:Y:S02]  /*b2e70*/  LOP3.LUT R2, R2, 0xffff, RZ, 0xc0, !PT ;  /* 0x0000ffff02027812 */ /* 0x000fe400078ec0ff */
[----:B0-----:R-:W-:-:S02]  /*b2e80*/  IADD3 R18, P3, PT, R22, R15, RZ ;  /* 0x0000000f16127210 */ /* 0x001fc40007f7e0ff */
[----:B------:R-:W-:-:S03]  /*b2e90*/  PRMT R8, R2, 0x3340, R0 ;  /* 0x0000334002087816 */ /* 0x000fc60000000000 */
[----:B------:R-:W-:Y:S01]  /*b2ea0*/  IMAD.X R19, R4, 0x1, R16, P3 ;  /* 0x0000000104137824 */ /* 0x000fe200018e0610 */
[----:B------:R-:W-:-:S04]  /*b2eb0*/  LOP3.LUT R2, R3, 0xffff, RZ, 0xc0, !PT ;  /* 0x0000ffff03027812 */ /* 0x000fc800078ec0ff */
[----:B------:R-:W-:Y:S04]  /*b2ec0*/  STL.64 [R1+0x600], R18 ;  /* 0x0006001201007387 */ /* 0x000fe80000100a00 */
[----:B------:R4:W-:Y:S04]  /*b2ed0*/  STL [R1+0x58], R8 ;  /* 0x0000580801007387 */ /* 0x0009e80000100800 */
[----:B------:R-:W2:Y:S01]  /*b2ee0*/  LDL.LU R3, [R1+0x3738] ;  /* 0x0037380001037983 */ /* 0x000ea20000300800 */
[----:B---3--:R-:W-:-:S03]  /*b2ef0*/  LOP3.LUT R4, R28, 0xffff, RZ, 0xc0, !PT ;  /* 0x0000ffff1c047812 */ /* 0x008fc600078ec0ff */
[----:B------:R-:W3:Y:S01]  /*b2f00*/  LDL.LU R28, [R1+0x664] ;  /* 0x00066400011c7983 */ /* 0x000ee20000300800 */
[----:B----4-:R-:W-:-:S03]  /*b2f10*/  LOP3.LUT R8, R25, 0xffff, RZ, 0xc0, !PT ;  /* 0x0000ffff19087812 */ /* 0x010fc600078ec0ff */
[----:B------:R-:W4:Y:S01]  /*b2f20*/  LDL.LU R25, [R1+0x1d0] ;  /* 0x0001d00001197983 */ /* 0x000f220000300800 */
[----:B------:R-:W-:Y:S02]  /*b2f30*/  PRMT R19, R2, 0x3340, R0 ;  /* 0x0000334002137816 */ /* 0x000fe40000000000 */
[----:B------:R-:W-:Y:S02]  /*b2f40*/  PRMT R18, R4, 0x3340, R8 ;  /* 0x0000334004127816 */ /* 0x000fe40000000008 */
[----:B------:R-:W-:Y:S02]  /*b2f50*/  SHF.R.U32.HI R4, RZ, 0x8, R4 ;  /* 0x00000008ff047819 */ /* 0x000fe40000011604 */
[----:B------:R-:W-:Y:S02]  /*b2f60*/  SHF.R.U32.HI R8, RZ, 0x8, R8 ;  /* 0x00000008ff087819 */ /* 0x000fe40000011608 */
[----:B------:R-:W-:Y:S02]  /*b2f70*/  PRMT R18, R18, 0x5410, R19 ;  /* 0x0000541012127816 */ /* 0x000fe40000000013 */
[----:B------:R-:W-:-:S02]  /*b2f80*/  LOP3.LUT R4, R4, 0xffff, RZ, 0xc0, !PT ;  /* 0x0000ffff04047812 */ /* 0x000fc400078ec0ff */
[----:B------:R-:W-:Y:S02]  /*b2f90*/  LOP3.LUT R8, R8, 0xffff, RZ, 0xc0, !PT ;  /* 0x0000ffff08087812 */ /* 0x000fe400078ec0ff */
[----:B------:R-:W-:Y:S01]  /*b2fa0*/  SHF.R.U32.HI R2, RZ, 0x8, R2 ;  /* 0x00000008ff027819 */ /* 0x000fe20000011602 */
[----:B------:R0:W-:Y:S03]  /*b2fb0*/  STL [R1+0x1fc], R18 ;  /* 0x0001fc1201007387 */ /* 0x0001e60000100800 */
[----:B------:R-:W-:Y:S02]  /*b2fc0*/  LOP3.LUT R2, R2, 0xffff, RZ, 0xc0, !PT ;  /* 0x0000ffff02027812 */ /* 0x000fe400078ec0ff */
[----:B0-----:R-:W-:Y:S02]  /*b2fd0*/  PRMT R18, R4, 0x3340, R8 ;  /* 0x0000334004127816 */ /* 0x001fe40000000008 */
[----:B------:R-:W-:-:S02]  /*b2fe0*/  PRMT R8, R2, 0x3340, R0 ;  /* 0x0000334002087816 */ /* 0x000fc40000000000 */
[----:B------:R-:W-:Y:S01]  /*b2ff0*/  LOP3.LUT R2, R6, 0xffff, RZ, 0xc0, !PT ;  /* 0x0000ffff06027812 */ /* 0x000fe200078ec0ff */
[----:B------:R0:W-:Y:S04]  /*b3000*/  STL [R1+0x154], R18 ;  /* 0x0001541201007387 */ /* 0x0001e80000100800 */
[----:B------:R1:W-:Y:S01]  /*b3010*/  STL [R1+0x38], R8 ;  /* 0x0000380801007387 */ /* 0x0003e20000100800 */
[----:B--2---:R-:W-:Y:S02]  /*b3020*/  LOP3.LUT R4, R29, 0xffff, RZ, 0xc0, !PT ;  /* 0x0000ffff1d047812 */ /* 0x004fe400078ec0ff */
[----:B0-----:R-:W-:Y:S02]  /*b3030*/  LOP3.LUT R18, R7, 0xffff, RZ, 0xc0, !PT ;  /* 0x0000ffff07127812 */ /* 0x001fe400078ec0ff */
[----:B------:R-:W-:-:S02]  /*b3040*/  PRMT R7, R2, 0x3340, R0 ;  /* 0x0000334002077816 */ /* 0x000fc40000000000 */
[----:B------:R-:W-:-:S04]  /*b3050*/  PRMT R6, R4, 0x3340, R18 ;  /* 0x0000334004067816 */ /* 0x000fc80000000012 */
[----:B-1----:R-:W-:Y:S02]  /*b3060*/  PRMT R8, R6, 0x5410, R7 ;  /* 0x0000541006087816 */ /* 0x002fe40000000007 */
[----:B------:R-:W2:Y:S04]  /*b3070*/  LDL.LU R6, [R1+0x774] ;  /* 0x0007740001067983 */ /* 0x000ea80000300800 */
[----:B------:R-:W2:Y:S04]  /*b3080*/  LDL.LU R7, [R1+0x658] ;  /* 0x0006580001077983 */ /* 0x000ea80000300800 */
[----:B------:R0:W-:Y:S01]  /*b3090*/  STL [R1+0xae0], R8 ;  /* 0x000ae00801007387 */ /* 0x0001e20000100800 */
[----:B------:R-:W-:-:S02]  /*b30a0*/  SHF.R.U32.HI R4, RZ, 0x8, R4 ;  /* 0x00000008ff047819 */ /* 0x000fc40000011604 */
[----:B------:R-:W-:Y:S02]  /*b30b0*/  SHF.R.U32.HI R18, RZ, 0x8, R18 ;  /* 0x00000008ff127819 */ /* 0x000fe40000011612 */
[----:B------:R-:W-:Y:S02]  /*b30c0*/  IADD3 R22, P3, PT, R27, R9, RZ ;  /* 0x000000091b167210 */ /* 0x000fe40007f7e0ff */
[----:B------:R-:W-:Y:S02]  /*b30d0*/  SHF.R.U32.HI R2, RZ, 0x8, R2 ;  /* 0x00000008ff027819 */ /* 0x000fe40000011602 */
[----:B------:R-:W-:Y:S02]  /*b30e0*/  LOP3.LUT R4, R4, 0xffff, RZ, 0xc0, !PT ;  /* 0x0000ffff04047812 */ /* 0x000fe400078ec0ff */
[----:B------:R-:W-:Y:S02]  /*b30f0*/  LOP3.LUT R18, R18, 0xffff, RZ, 0xc0, !PT ;  /* 0x0000ffff12127812 */ /* 0x000fe400078ec0ff */
[----:B0-----:R-:W-:-:S02]  /*b3100*/  SHF.R.S32.HI R8, RZ, 0x1f, R27 ;  /* 0x0000001fff087819 */ /* 0x001fc4000001141b */
[----:B------:R-:W-:Y:S02]  /*b3110*/  LOP3.LUT R2, R2, 0xffff, RZ, 0xc0, !PT ;  /* 0x0000ffff02027812 */ /* 0x000fe400078ec0ff */
[----:B------:R-:W-:Y:S01]  /*b3120*/  PRMT R19, R4, 0x3340, R18 ;  /* 0x0000334004137816 */ /* 0x000fe20000000012 */
[----:B------:R-:W-:Y:S01]  /*b3130*/  IMAD.X R23, R8, 0x1, R10, P3 ;  /* 0x0000000108177824 */ /* 0x000fe200018e060a */
[----:B------:R-:W-:-:S04]  /*b3140*/  PRMT R18, R2, 0x3340, R0 ;  /* 0x0000334002127816 */ /* 0x000fc80000000000 */
[----:B------:R0:W-:Y:S01]  /*b3150*/  STL.64 [R1+0x5f8], R22 ;  /* 0x0005f81601007387 */ /* 0x0001e20000100a00 */
[----:B------:R-:W-:Y:S02]  /*b3160*/  LOP3.LUT R2, R24, 0xffff, RZ, 0xc0, !PT ;  /* 0x0000ffff18027812 */ /* 0x000fe400078ec0ff */
[----:B------:R-:W-:Y:S02]  /*b3170*/  IADD3 R24, P3, PT, R27, R11, RZ ;  /* 0x0000000b1b187210 */ /* 0x000fe40007f7e0ff */
[----:B------:R-:W-:Y:S01]  /*b3180*/  PRMT R21, R2, 0x3340, R0 ;  /* 0x0000334002157816 */ /* 0x000fe20000000000 */
[----:B0-----:R-:W2:Y:S04]  /*b3190*/  LDL.LU R23, [R1+0x3734] ;  /* 0x0037340001177983 */ /* 0x001ea80000300800 */
[----:B------:R-:W-:Y:S04]  /*b31a0*/  STL [R1+0x12c], R19 ;  /* 0x00012c1301007387 */ /* 0x000fe80000100800 */
[----:B------:R4:W-:Y:S01]  /*b31b0*/  STL [R1+0x70], R18 ;  /* 0x0000701201007387 */ /* 0x0009e20000100800 */
[----:B------:R-:W-:-:S03]  /*b31c0*/  SHF.R.U32.HI R2, RZ, 0x8, R2 ;  /* 0x00000008ff027819 */ /* 0x000fc60000011602 */
[----:B------:R-:W2:Y:S01]  /*b31d0*/  LDL.LU R29, [R1+0x780] ;  /* 0x00078000011d7983 */ /* 0x000ea20000300800 */
[----:B------:R-:W-:Y:S02]  /*b31e0*/  LOP3.LUT R2, R2, 0xffff, RZ, 0xc0, !PT ;  /* 0x0000ffff02027812 */ /* 0x000fe400078ec0ff */
[----:B---3--:R-:W-:Y:S02]  /*b31f0*/  LOP3.LUT R4, R28, 0xffff, RZ, 0xc0, !PT ;  /* 0x0000ffff1c047812 */ /* 0x008fe400078ec0ff */
[----:B----4-:R-:W-:-:S04]  /*b3200*/  LOP3.LUT R18, R25, 0xffff, RZ, 0xc0, !PT ;  /* 0x0000ffff19127812 */ /* 0x010fc800078ec0ff */
[----:B------:R-:W-:Y:S02]  /*b3210*/  PRMT R19, R4, 0x3340, R18 ;  /* 0x0000334004137816 */ /* 0x000fe40000000012 */
[----:B------:R-:W-:Y:S02]  /*b3220*/  SHF.R.U32.HI R4, RZ, 0x8, R4 ;  /* 0x00000008ff047819 */ /* 0x000fe40000011604 */
[----:B------:R-:W-:Y:S01]  /*b3230*/  SHF.R.U32.HI R18, RZ, 0x8, R18 ;  /* 0x00000008ff127819 */ /* 0x000fe20000011612 */
[----:B------:R-:W-:Y:S01]  /*b3240*/  IMAD.X R25, R8, 0x1, R12, P3 ;  /* 0x0000000108197824 */ /* 0x000fe200018e060c */
[----:B------:R-:W-:Y:S02]  /*b3250*/  PRMT R19, R19, 0x5410, R21 ;  /* 0x0000541013137816 */ /* 0x000fe40000000015 */
[----:B------:R-:W-:Y:S02]  /*b3260*/  LOP3.LUT R4, R4, 0xffff, RZ, 0xc0, !PT ;  /* 0x0000ffff04047812 */ /* 0x000fe400078ec0ff */
[----:B------:R-:W-:Y:S01]  /*b3270*/  LOP3.LUT R18, R18, 0xffff, RZ, 0xc0, !PT ;  /* 0x0000ffff12127812 */ /* 0x000fe200078ec0ff */
[----:B------:R-:W-:Y:S03]  /*b3280*/  STL [R1+0xadc], R19 ;  /* 0x000adc1301007387 */ /* 0x000fe60000100800 */
[----:B------:R-:W-:Y:S01]  /*b3290*/  PRMT R18, R4, 0x3340, R18 ;  /* 0x0000334004127816 */ /* 0x000fe20000000012 */
[----:B------:R0:W-:Y:S01]  /*b32a0*/  STL.64 [R1+0x610], R24 ;  /* 0x0006101801007387 */ /* 0x0001e20000100a00 */
[----:B------:R-:W-:-:S03]  /*b32b0*/  PRMT R4, R2, 0x3340, R0 ;  /* 0x0000334002047816 */ /* 0x000fc60000000000 */
[----:B0-----:R-:W3:Y:S04]  /*b32c0*/  LDL.LU R24, [R1+0x3730] ;  /* 0x0037300001187983 */ /* 0x001ee80000300800 */
[----:B------:R-:W4:Y:S04]  /*b32d0*/  LDL.LU R28, [R1+0x65c] ;  /* 0x00065c00011c7983 */ /* 0x000f280000300800 */
[----:B------:R-:W3:Y:S04]  /*b32e0*/  LDL.LU R25, [R1+0x11cc] ;  /* 0x0011cc0001197983 */ /* 0x000ee80000300800 */
[----:B------:R0:W-:Y:S04]  /*b32f0*/  STL [R1+0x10c], R18 ;  /* 0x00010c1201007387 */ /* 0x0001e80000100800 */
[----:B------:R1:W-:Y:S01]  /*b3300*/  STL [R1+0x54], R4 ;  /* 0x0000540401007387 */ /* 0x0003e20000100800 */
[----:B0-----:R-:W-:-:S03]  /*b3310*/  LOP3.LUT R18, R3, 0xffff, RZ, 0xc0, !PT ;  /* 0x0000ffff03127812 */ /* 0x001fc600078ec0ff */
[----:B------:R-:W3:Y:S01]  /*b3320*/  LDL.LU R3, [R1+0x372c] ;  /* 0x00372c0001037983 */ /* 0x000ee20000300800 */
[----:B--2---:R-:W-:Y:S02]  /*b3330*/  LOP3.LUT R2, R6, 0xffff, RZ, 0xc0, !PT ;  /* 0x0000ffff06027812 */ /* 0x004fe400078ec0ff */
[----:B-1----:R-:W-:Y:S02]  /*b3340*/  LOP3.LUT R4, R7, 0xffff, RZ, 0xc0, !PT ;  /* 0x0000ffff07047812 */ /* 0x002fe400078ec0ff */
[----:B------:R-:W-:Y:S02]  /*b3350*/  PRMT R7, R18, 0x3340, R0 ;  /* 0x0000334012077816 */ /* 0x000fe40000000000 */
[----:B------:R-:W-:-:S04]  /*b3360*/  PRMT R6, R2, 0x3340, R4 ;  /* 0x0000334002067816 */ /* 0x000fc80000000004 */
[----:B------:R-:W-:Y:S02]  /*b3370*/  PRMT R19, R6, 0x5410, R7 ;  /* 0x0000541006137816 */ /* 0x000fe40000000007 */
[----:B------:R-:W-:-:S05]  /*b3380*/  IADD3 R6, P3, PT, R27, R13, RZ ;  /* 0x0000000d1b067210 */ /* 0x000fca0007f7e0ff */
[----:B------:R-:W-:Y:S01]  /*b3390*/  IMAD.X R7, R8, 0x1, R14, P3 ;  /* 0x0000000108077824 */ /* 0x000fe200018e060e */
[----:B------:R-:W-:Y:S01]  /*b33a0*/  STL [R1+0xacc], R19 ;  /* 0x000acc1301007387 */ /* 0x000fe20000100800 */
[----:B------:R-:W-:-:S03]  /*b33b0*/  SHF.R.U32.HI R2, RZ, 0x8, R2 ;  /* 0x00000008ff027819 */ /* 0x000fc60000011602 */
[----:B------:R0:W-:Y:S01]  /*b33c0*/  STL.64 [R1+0x638], R6 ;  /* 0x0006380601007387 */ /* 0x0001e20000100a00 */
[----:B------:R-:W-:Y:S02]  /*b33d0*/  SHF.R.U32.HI R4, RZ, 0x8, R4 ;  /* 0x00000008ff047819 */ /* 0x000fe40000011604 */
[----:B------:R-:W-:Y:S02]  /*b33e0*/  LOP3.LUT R2, R2, 0xffff, RZ, 0xc0, !PT ;  /* 0x0000ffff02027812 */ /* 0x000fe400078ec0ff */
[----:B------:R-:W-:Y:S02]  /*b33f0*/  LOP3.LUT R4, R4, 0xffff, RZ, 0xc0, !PT ;  /* 0x0000ffff04047812 */ /* 0x000fe400078ec0ff */
[----:B0-----:R-:W-:-:S05]  /*b3400*/  IADD3 R6, P3, PT, R27, R15, RZ ;  /* 0x0000000f1b067210 */ /* 0x001fca0007f7e0ff */
[----:B------:R-:W-:Y:S01]  /*b3410*/  IMAD.X R7, R8, 0x1, R16, P3 ;  /* 0x0000000108077824 */ /* 0x000fe200018e0610 */
[----:B------:R-:W-:-:S04]  /*b3420*/  PRMT R8, R2, 0x3340, R4 ;  /* 0x0000334002087816 */ /* 0x000fc80000000004 */
[----:B------:R0:W-:Y:S01]  /*b3430*/  STL.64 [R1+0x630], R6 ;  /* 0x0006300601007387 */ /* 0x0001e20000100a00 */
[----:B------:R-:W-:Y:S02]  /*b3440*/  LOP3.LUT R4, R29, 0xffff, RZ, 0xc0, !PT ;  /* 0x0000ffff1d047812 */ /* 0x000fe400078ec0ff */
[----:B------:R-:W-:Y:S01]  /*b3450*/  SHF.R.U32.HI R18, RZ, 0x8, R18 ;  /* 0x00000008ff127819 */ /* 0x000fe20000011612 */
[----:B0-----:R-:W2:Y:S04]  /*b3460*/  LDL.LU R6, [R1+0x688] ;  /* 0x0006880001067983 */ /* 0x001ea80000300800 */
[----:B------:R-:W2:Y:S04]  /*b3470*/  LDL.LU R22, [R1+0x2d4] ;  /* 0x0002d40001167983 */ /* 0x000ea80000300800 */
[----:B------:R-:W2:Y:S04]  /*b3480*/  LDL.LU R27, [R1+0x76c] ;  /* 0x00076c00011b7983 */ /* 0x000ea80000300800 */
[----:B------:R-:W2:Y:S04]  /*b3490*/  LDL.LU R7, [R1+0x300] ;  /* 0x0003000001077983 */ /* 0x000ea80000300800 */
[----:B------:R4:W-:Y:S01]  /*b34a0*/  STL [R1+0x128], R8 ;  /* 0x0001280801007387 */ /* 0x0009e20000100800 */
[----:B------:R-:W-:-:S04]  /*b34b0*/  LOP3.LUT R18, R18, 0xffff, RZ, 0xc0, !PT ;  /* 0x0000ffff12127812 */ /* 0x000fc800078ec0ff */
[----:B------:R-:W-:Y:S02]  /*b34c0*/  PRMT R18, R18, 0x3340, R0 ;  /* 0x0000334012127816 */ /* 0x000fe40000000000 */
[----:B----4-:R-:W-:-:S04]  /*b34d0*/  LOP3.LUT R8, R28, 0xffff, RZ, 0xc0, !PT ;  /* 0x0000ffff1c087812 */ /* 0x010fc800078ec0ff */
[----:B------:R-:W-:Y:S02]  /*b34e0*/  PRMT R19, R4, 0x3340, R8 ;  /* 0x0000334004137816 */ /* 0x000fe40000000008 */
[----:B---3--:R-:W-:Y:S02]  /*b34f0*/  LOP3.LUT R2, R3, 0xffff, RZ, 0xc0, !PT ;  /* 0x0000ffff03027812 */ /* 0x008fe400078ec0ff */
[----:B------:R-:W-:Y:S01]  /*b3500*/  SHF.R.U32.HI R4, RZ, 0x8, R4 ;  /* 0x00000008ff047819 */ /* 0x000fe20000011604 */
[----:B------:R-:W3:Y:S01]  /*b3510*/  LDL.LU R3, [R1+0x3728] ;  /* 0x0037280001037983 */ /* 0x000ee20000300800 */
[----:B------:R-:W-:-:S04]  /*b3520*/  PRMT R21, R2, 0x3340, R0 ;  /* 0x0000334002157816 */ /* 0x000fc80000000000 */
[----:B------:R-:W-:Y:S02]  /*b3530*/  PRMT R19, R19, 0x5410, R21 ;  /* 0x0000541013137816 */ /* 0x000fe40000000015 */
[----:B------:R-:W-:-:S03]  /*b3540*/  SHF.R.U32.HI R8, RZ, 0x8, R8 ;  /* 0x00000008ff087819 */ /* 0x000fc60000011608 */
[----:B------:R-:W-:Y:S04]  /*b3550*/  STL [R1+0xac8], R19 ;  /* 0x000ac81301007387 */ /* 0x000fe80000100800 */
[----:B------:R-:W4:Y:S04]  /*b3560*/  LDL.LU R29, [R1+0x684] ;  /* 0x00068400011d7983 */ /* 0x000f280000300800 */
[----:B------:R-:W3:Y:S04]  /*b3570*/  LDL.LU R28, [R1+0x2a8] ;  /* 0x0002a800011c7983 */ /* 0x000ee80000300800 */
[----:B------:R0:W-:Y:S01]  /*b3580*/  STL [R1+0x2c], R18 ;  /* 0x00002c1201007387 */ /* 0x0001e20000100800 */
[----:B------:R-:W-:-:S02]  /*b3590*/  LOP3.LUT R4, R4, 0xffff, RZ, 0xc0, !PT ;  /* 0x0000ffff04047812 */ /* 0x000fc400078ec0ff */
[----:B------:R-:W-:Y:S02]  /*b35a0*/  LOP3.LUT R8, R8, 0xffff, RZ, 0xc0, !PT ;  /* 0x0000ffff08087812 */ /* 0x000fe400078ec0ff */
[----:B------:R-:W-:Y:S02]  /*b35b0*/  SHF.R.S32.HI R21, RZ, 0x1f, R25 ;  /* 0x0000001fff157819 */ /* 0x000fe40000011419 */
[----:B------:R-:W-:Y:S02]  /*b35c0*/  PRMT R4, R4, 0x3340, R8 ;  /* 0x0000334004047816 */ /* 0x000fe40000000008 */
[----:B0-----:R-:W-:-:S03]  /*b35d0*/  IADD3 R18, P3, PT, R25, R9, RZ ;  /* 0x0000000919127210 */ /* 0x001fc60007f7e0ff */
[----:B------:R-:W-:Y:S02]  /*b35e0*/  STL [R1+0x150], R4 ;  /* 0x0001500401007387 */ /* 0x000fe40000100800 */
[----:B------:R-:W-:-:S05]  /*b35f0*/  IMAD.X R19, R21, 0x1, R10, P3 ;  /* 0x0000000115137824 */ /* 0x000fca00018e060a */
[----:B------:R0:W-:Y:S04]  /*b3600*/  STL.64 [R1+0x628], R18 ;  /* 0x0006281201007387 */ /* 0x0001e80000100a00 */
[----:B0-----:R-:W3:Y:S01]  /*b3610*/  LDL.LU R19, [R1+0x3724] ;  /* 0x0037240001137983 */ /* 0x001ee20000300800 */
[----:B------:R-:W-:-:S04]  /*b3620*/  SHF.R.U32.HI R2, RZ, 0x8, R2 ;  /* 0x00000008ff027819 */ /* 0x000fc80000011602 */
[----:B------:R-:W-:-:S04]  /*b3630*/  LOP3.LUT R2, R2, 0xffff, RZ, 0xc0, !PT ;  /* 0x0000ffff02027812 */ /* 0x000fc800078ec0ff */
[----:B------:R-:W-:-:S05]  /*b3640*/  PRMT R4, R2, 0x3340, R0 ;  /* 0x0000334002047816 */ /* 0x000fca0000000000 */
[----:B------:R0:W-:Y:S01]  /*b3650*/  STL [R1+0x28], R4 ;  /* 0x0000280401007387 */ /* 0x0001e20000100800 */
[----:B--2---:R-:W-:Y:S02]  /*b3660*/  LOP3.LUT R2, R6, 0xffff, RZ, 0xc0, !PT ;  /* 0x0000ffff06027812 */ /* 0x004fe400078ec0ff */
[----:B0-----:R-:W-:Y:S02]  /*b3670*/  LOP3.LUT R4, R22, 0xffff, RZ, 0xc0, !PT ;  /* 0x0000ffff16047812 */ /* 0x001fe400078ec0ff */
[----:B------:R-:W-:Y:S02]  /*b3680*/  LOP3.LUT R22, R27, 0xffff, RZ, 0xc0, !PT ;  /* 0x0000ffff1b167812 */ /* 0x000fe400078ec0ff */
[----:B------:R-:W-:Y:S02]  /*b3690*/  PRMT R8, R2, 0x3340, R4 ;  /* 0x0000334002087816 */ /* 0x000fe40000000004 */
[----:B------:R-:W-:Y:S02]  /*b36a0*/  LOP3.LUT R18, R7, 0xffff, RZ, 0xc0, !PT ;  /* 0x0000ffff07127812 */ /* 0x000fe400078ec0ff */
[----:B---3--:R-:W-:-:S02]  /*b36b0*/  LOP3.LUT R6, R19, 0xffff, RZ, 0xc0, !PT ;  /* 0x0000ffff13067812 */ /* 0x008fc400078ec0ff */
[----:B------:R-:W2:Y:S04]  /*b36c0*/  LDL.LU R19, [R1+0x3720] ;  /* 0x0037200001137983 */ /* 0x000ea80000300800 */
[----:B------:R-:W3:Y:S01]  /*b36d0*/  LDL.LU R7, [R1+0x67c] ;  /* 0x00067c0001077983 */ /* 0x000ee20000300800 */
[----:B------:R-:W-:-:S04]  /*b36e0*/  PRMT R27, R6, 0x3340, R0 ;  /* 0x00003340061b7816 */ /* 0x000fc80000000000 */
[----:B------:R-:W-:Y:S02]  /*b36f0*/  PRMT R8, R8, 0x5410, R27 ;  /* 0x0000541008087816 */ /* 0x000fe4000000001b */
[----:B------:R-:W2:Y:S04]  /*b3700*/  LDL.LU R27, [R1+0x208] ;  /* 0x00020800011b7983 */ /* 0x000ea80000300800 */
[----:B------:R0:W-:Y:S01]  /*b3710*/  STL [R1+0x1ec], R8 ;  /* 0x0001ec0801007387 */ /* 0x0001e20000100800 */
[----:B------:R-:W-:Y:S02]  /*b3720*/  SHF.R.U32.HI R2, RZ, 0x8, R2 ;  /* 0x00000008ff027819 */ /* 0x000fe40000011602 */
[----:B------:R-:W-:Y:S02]  /*b3730*/  SHF.R.U32.HI R4, RZ, 0x8, R4 ;  /* 0x00000008ff047819 */ /* 0x000fe40000011604 */
[----:B0-----:R-:W-:-:S02]  /*b3740*/  SHF.R.U32.HI R8, RZ, 0x8, R22 ;  /* 0x00000008ff087819 */ /* 0x001fc40000011616 */
[--C-:B------:R-:W-:Y:S02]  /*b3750*/  PRMT R22, R22, 0x3340, R18.reuse ;  /* 0x0000334016167816 */ /* 0x100fe40000000012 */
[----:B------:R-:W-:Y:S02]  /*b3760*/  SHF.R.U32.HI R18, RZ, 0x8, R18 ;  /* 0x00000008ff127819 */ /* 0x000fe40000011612 */
[----:B------:R-:W-:Y:S02]  /*b3770*/  LOP3.LUT R2, R2, 0xffff, RZ, 0xc0, !PT ;  /* 0x0000ffff02027812 */ /* 0x000fe400078ec0ff */
[----:B------:R-:W-:Y:S02]  /*b3780*/  LOP3.LUT R8, R8, 0xffff, RZ, 0xc0, !PT ;  /* 0x0000ffff08087812 */ /* 0x000fe400078ec0ff */
[----:B------:R-:W-:Y:S02]  /*b3790*/  LOP3.LUT R4, R4, 0xffff, RZ, 0xc0, !PT ;  /* 0x0000ffff04047812 */ /* 0x000fe400078ec0ff */
[----:B------:R-:W-:-:S02]  /*b37a0*/  LOP3.LUT R18, R18, 0xffff, RZ, 0xc0, !PT ;  /* 0x0000ffff12127812 */ /* 0x000fc400078ec0ff */
[----:B------:R-:W-:Y:S02]  /*b37b0*/  PRMT R4, R2, 0x3340, R4 ;  /* 0x0000334002047816 */ /* 0x000fe40000000004 */
[----:B------:R-:W-:Y:S01]  /*b37c0*/  PRMT R8, R8, 0x3340, R18 ;  /* 0x0000334008087816 */ /* 0x000fe20000000012 */
[----:B------:R0:W-:Y:S01]  /*b37d0*/  STL [R1+0xb84], R22 ;  /* 0x000b841601007387 */ /* 0x0001e20000100800 */
[----:B----4-:R-:W-:Y:S02]  /*b37e0*/  LOP3.LUT R2, R29, 0xffff, RZ, 0xc0, !PT ;  /* 0x0000ffff1d027812 */ /* 0x010fe400078ec0ff */
[----:B------:R-:W-:Y:S01]  /*b37f0*/  LOP3.LUT R18, R26, 0xffff, RZ, 0xc0, !PT ;  /* 0x0000ffff1a127812 */ /* 0x000fe200078ec0ff */
[----:B------:R-:W-:Y:S04]  /*b3800*/  STL [R1+0xad0], R8 ;  /* 0x000ad00801007387 */ /* 0x000fe80000100800 */
[----:B------:R1:W-:Y:S01]  /*b3810*/  STL [R1+0x148], R4 ;  /* 0x0001480401007387 */ /* 0x0003e20000100800 */
[----:B------:R-:W-:-:S03]  /*b3820*/  SHF.R.U32.HI R6, RZ, 0x8, R6 ;  /* 0x00000008ff067819 */ /* 0x000fc60000011606 */
[----:B------:R-:W4:Y:S01]  /*b3830*/  LDL.LU R26, [R1+0x371c] ;  /* 0x00371c00011a7983 */ /* 0x000f220000300800 */
[----:B0-----:R-:W-:Y:S02]  /*b3840*/  PRMT R22, R18, 0x3340, R0 ;  /* 0x0000334012167816 */ /* 0x001fe40000000000 */
[----:B-1----:R-:W-:Y:S02]  /*b3850*/  LOP3.LUT R4, R28, 0xffff, RZ, 0xc0, !PT ;  /* 0x0000ffff1c047812 */ /* 0x002fe400078ec0ff */
[----:B------:R-:W-:Y:S02]  /*b3860*/  IADD3 R28, P3, PT, R25, R11, RZ ;  /* 0x0000000b191c7210 */ /* 0x000fe40007f7e0ff */
[----:B------:R-:W-:Y:S02]  /*b3870*/  PRMT R8, R2, 0x3340, R4 ;  /* 0x0000334002087816 */ /* 0x000fe40000000004 */
[----:B------:R-:W-:Y:S02]  /*b3880*/  SHF.R.U32.HI R2, RZ, 0x8, R2 ;  /* 0x00000008ff027819 */ /* 0x000fe40000011602 */
[----:B------:R-:W-:-:S02]  /*b3890*/  SHF.R.U32.HI R4, RZ, 0x8, R4 ;  /* 0x00000008ff047819 */ /* 0x000fc40000011604 */
[----:B------:R-:W-:Y:S02]  /*b38a0*/  LOP3.LUT R6, R6, 0xffff, RZ, 0xc0, !PT ;  /* 0x0000ffff06067812 */ /* 0x000fe400078ec0ff */
[----:B------:R-:W-:Y:S01]  /*b38b0*/  PRMT R8, R8, 0x5410, R22 ;  /* 0x0000541008087816 */ /* 0x000fe20000000016 */
[----:B------:R-:W-:Y:S01]  /*b38c0*/  IMAD.X R29, R21, 0x1, R12, P3 ;  /* 0x00000001151d7824 */ /* 0x000fe200018e060c */
[----:B------:R-:W-:Y:S02]  /*b38d0*/  LOP3.LUT R2, R2, 0xffff, RZ, 0xc0, !PT ;  /* 0x0000ffff02027812 */ /* 0x000fe400078ec0ff */
[----:B------:R-:W-:Y:S02]  /*b38e0*/  LOP3.LUT R4, R4, 0xffff, RZ, 0xc0, !PT ;  /* 0x0000ffff04047812 */ /* 0x000fe400078ec0ff */
[----:B------:R-:W-:Y:S01]  /*b38f0*/  PRMT R6, R6, 0x3340, R0 ;  /* 0x0000334006067816 */ /* 0x000fe20000000000 */
[----:B------:R-:W-:Y:S04]  /*b3900*/  STL [R1+0x1dc], R8 ;  /* 0x0001dc0801007387 */ /* 0x000fe80000100800 */
[----:B------:R0:W-:Y:S01]  /*b3910*/  STL.64 [R1+0x648], R28 ;  /* 0x0006481c01007387 */ /* 0x0001e20000100a00 */
[----:B------:R-:W-:-:S03]  /*b3920*/  PRMT R4, R2, 0x3340, R4 ;  /* 0x0000334002047816 */ /* 0x000fc60000000004 */
[----:B0-----:R-:W4:Y:S04]  /*b3930*/  LDL.LU R29, [R1+0x3718] ;  /* 0x00371800011d7983 */ /* 0x001f280000300800 */
[----:B------:R-:W4:Y:S04]  /*b3940*/  LDL.LU R22, [R1+0x680] ;  /* 0x0006800001167983 */ /* 0x000f280000300800 */
[----:B------:R-:W-:Y:S04]  /*b3950*/  STL [R1+0x50], R6 ;  /* 0x0000500601007387 */ /* 0x000fe80000100800 */
[----:B------:R2:W-:Y:S01]  /*b3960*/  STL [R1+0x13c], R4 ;  /* 0x00013c0401007387 */ /* 0x0005e20000100800 */
[----:B------:R-:W-:-:S03]  /*b3970*/  LOP3.LUT R8, R24, 0xffff, RZ, 0xc0, !PT ;  /* 0x0000ffff18087812 */ /* 0x000fc600078ec0ff */
[----:B------:R-:W4:Y:S01]  /*b3980*/  LDL.LU R28, [R1+0x788] ;  /* 0x00078800011c7983 */ /* 0x000f220000300800 */
[----:B---3--:R-:W-:Y:S02]  /*b3990*/  LOP3.LUT R2, R7, 0xffff, RZ, 0xc0, !PT ;  /* 0x0000ffff07027812 */ /* 0x008fe400078ec0ff */
[----:B------:R-:W-:Y:S02]  /*b39a0*/  PRMT R7, R8, 0x3340, R0 ;  /* 0x0000334008077816 */ /* 0x000fe40000000000 */
[----:B--2---:R-:W-:Y:S02]  /*b39b0*/  LOP3.LUT R4, R27, 0xffff, RZ, 0xc0, !PT ;  /* 0x0000ffff1b047812 */ /* 0x004fe400078ec0ff */
[----:B------:R-:W2:Y:S02]  /*b39c0*/  LDL.LU R27, [R1+0x674] ;  /* 0x00067400011b7983 */ /* 0x000ea40000300800 */
[----:B------:R-:W-:-:S04]  /*b39d0*/  PRMT R6, R2, 0x3340, R4 ;  /* 0x0000334002067816 */ /* 0x000fc80000000004 */
[----:B------:R-:W-:Y:S02]  /*b39e0*/  PRMT R24, R6, 0x5410, R7 ;  /* 0x0000541006187816 */ /* 0x000fe40000000007 */
[----:B------:R-:W-:-:S05]  /*b39f0*/  IADD3 R6, P3, PT, R25, R13, RZ ;  /* 0x0000000d19067210 */ /* 0x000fca0007f7e0ff */
[----:B------:R-:W-:Y:S01]  /*b3a00*/  IMAD.X R7, R21, 0x1, R14, P3 ;  /* 0x0000000115077824 */ /* 0x000fe200018e060e */
[----:B------:R-:W-:Y:S04]  /*b3a10*/  STL [R1+0x1d0], R24 ;  /* 0x0001d01801007387 */ /* 0x000fe80000100800 */
[----:B------:R0:W-:Y:S04]  /*b3a20*/  STL.64 [R1+0x668], R6 ;  /* 0x0006680601007387 */ /* 0x0001e80000100a00 */
[----:B0-----:R-:W3:Y:S04]  /*b3a30*/  LDL.LU.64 R6, [R1+0x3710] ;  /* 0x0037100001067983 */ /* 0x001ee80000300a00 */
[----:B------:R0:W-:Y:S01]  /*b3a40*/  STL.64 [R1+0x36f8], R14 ;  /* 0x0036f80e01007387 */ /* 0x0001e20000100a00 */
[----:B------:R-:W-:-:S02]  /*b3a50*/  IADD3 R24, P3, PT, R25, R15, RZ ;  /* 0x0000000f19187210 */ /* 0x000fc40007f7e0ff */
[----:B------:R-:W-:Y:S02]  /*b3a60*/  SHF.R.U32.HI R2, RZ, 0x8, R2 ;  /* 0x00000008ff027819 */ /* 0x000fe40000011602 */
[----:B------:R-:W-:Y:S01]  /*b3a70*/  SHF.R.U32.HI R4, RZ, 0x8, R4 ;  /* 0x00000008ff047819 */ /* 0x000fe20000011604 */
[----:B------:R-:W-:Y:S01]  /*b3a80*/  IMAD.X R25, R21, 0x1, R16, P3 ;  /* 0x0000000115197824 */ /* 0x000fe200018e0610 */
[----:B0-----:R-:W-:Y:S02]  /*b3a90*/  SHF.R.U32.HI R14, RZ, 0x8, R18 ;  /* 0x00000008ff0e7819 */ /* 0x001fe40000011612 */
[----:B------:R-:W-:Y:S02]  /*b3aa0*/  LOP3.LUT R2, R2, 0xffff, RZ, 0xc0, !PT ;  /* 0x0000ffff02027812 */ /* 0x000fe400078ec0ff */
[----:B------:R-:W-:Y:S02]  /*b3ab0*/  LOP3.LUT R4, R4, 0xffff, RZ, 0xc0, !PT ;  /* 0x0000ffff04047812 */ /* 0x000fe400078ec0ff */
[----:B------:R-:W-:Y:S01]  /*b3ac0*/  LOP3.LUT R14, R14, 0xffff, RZ, 0xc0, !PT ;  /* 0x0000ffff0e0e7812 */ /* 0x000fe200078ec0ff */
[----:B------:R0:W-:Y:S01]  /*b3ad0*/  STL.64 [R1+0x660], R24 ;  /* 0x0006601801007387 */ /* 0x0001e20000100a00 */
[----:B------:R-:W-:-:S02]  /*b3ae0*/  PRMT R4, R2, 0x3340, R4 ;  /* 0x0000334002047816 */ /* 0x000fc40000000004 */
[----:B------:R-:W-:Y:S01]  /*b3af0*/  PRMT R14, R14, 0x3340, R0 ;  /* 0x000033400e0e7816 */ /* 0x000fe20000000000 */
[----:B0-----:R-:W3:Y:S04]  /*b3b00*/  LDL.LU R24, [R1+0x784] ;  /* 0x0007840001187983 */ /* 0x001ee80000300800 */
[----:B------:R-:W-:Y:S04]  /*b3b10*/  STL [R1+0x20], R14 ;  /* 0x0000200e01007387 */ /* 0x000fe80000100800 */
[----:B------:R-:W3:Y:S01]  /*b3b20*/  LDL.LU R25, [R1+0x670] ;  /* 0x0006700001197983 */ /* 0x000ee20000300800 */
[----:B----4-:R-:W-:-:S03]  /*b3b30*/  LOP3.LUT R2, R22, 0xffff, RZ, 0xc0, !PT ;  /* 0x0000ffff16027812 */ /* 0x010fc600078ec0ff */
[----:B------:R0:W-:Y:S01]  /*b3b40*/  STL [R1+0xfc], R4 ;  /* 0x0000fc0401007387 */ /* 0x0001e20000100800 */
[----:B------:R-:W-:Y:S02]  /*b3b50*/  SHF.R.U32.HI R8, RZ, 0x8, R8 ;  /* 0x00000008ff087819 */ /* 0x000fe40000011608 */
[----:B0-----:R-:W-:Y:S02]  /*b3b60*/  LOP3.LUT R4, R26, 0xffff, RZ, 0xc0, !PT ;  /* 0x0000ffff1a047812 */ /* 0x001fe400078ec0ff */
[----:B------:R-:W4:Y:S04]  /*b3b70*/  LDL.LU R26, [R1+0x11d0] ;  /* 0x0011d000011a7983 */ /* 0x000f280000300800 */
[----:B------:R0:W-:Y:S04]  /*b3b80*/  STL [R1+0xb98], R2 ;  /* 0x000b980201007387 */ /* 0x0001e80000100800 */
[----:B------:R1:W-:Y:S01]  /*b3b90*/  STL [R1+0xb94], R4 ;  /* 0x000b940401007387 */ /* 0x0003e20000100800 */
[----:B------:R-:W-:-:S02]  /*b3ba0*/  LOP3.LUT R8, R8, 0xffff, RZ, 0xc0, !PT ;  /* 0x0000ffff08087812 */ /* 0x000fc400078ec0ff */
[----:B0-----:R-:W-:Y:S02]  /*b3bb0*/  SHF.R.U32.HI R2, RZ, 0x8, R2 ;  /* 0x00000008ff027819 */ /* 0x001fe40000011602 */
[----:B-1----:R-:W-:Y:S02]  /*b3bc0*/  SHF.R.U32.HI R4, RZ, 0x8, R4 ;  /* 0x00000008ff047819 */ /* 0x002fe40000011604 */
        /* <DEDUP_REMOVED lines=8> */
[----:B------:R-:W4:Y:S02]  /*b3c50*/  LDL.LU R3, [R1+0x3708] ;  /* 0x0037080001037983 */ /* 0x000f240000300800 */
[----:B------:R-:W-:-:S02]  /*b3c60*/  PRMT R14, R22, 0x3340, R0 ;  /* 0x00003340160e7816 */ /* 0x000fc40000000000 */
[----:B--2---:R-:W-:Y:S02]  /*b3c70*/  LOP3.LUT R4, R27, 0xffff, RZ, 0xc0, !PT ;  /* 0x0000ffff1b047812 */ /* 0x004fe400078ec0ff */
[----:B------:R-:W2:Y:S02]  /*b3c80*/  LDL.LU R27, [R1+0x778] ;  /* 0x00077800011b7983 */ /* 0x000ea40000300800 */
[----:B------:R-:W-:Y:S02]  /*b3c90*/  PRMT R8, R2, 0x3340, R4 ;  /* 0x0000334002087816 */ /* 0x000fe40000000004 */
[----:B------:R-:W-:Y:S02]  /*b3ca0*/  SHF.R.U32.HI R2, RZ, 0x8, R2 ;  /* 0x00000008ff027819 */ /* 0x000fe40000011602 */
[----:B------:R-:W-:Y:S02]  /*b3cb0*/  SHF.R.U32.HI R4, RZ, 0x8, R4 ;  /* 0x00000008ff047819 */ /* 0x000fe40000011604 */
[----:B------:R-:W-:-:S02]  /*b3cc0*/  PRMT R8, R8, 0x5410, R14 ;  /* 0x0000541008087816 */ /* 0x000fc4000000000e */
[----:B------:R-:W-:Y:S02]  /*b3cd0*/  LOP3.LUT R2, R2, 0xffff, RZ, 0xc0, !PT ;  /* 0x0000ffff02027812 */ /* 0x000fe400078ec0ff */
[----:B------:R-:W-:Y:S02]  /*b3ce0*/  LOP3.LUT R4, R4, 0xffff, RZ, 0xc0, !PT ;  /* 0x0000ffff04047812 */ /* 0x000fe400078ec0ff */
[----:B---3--:R-:W-:-:S05]  /*b3cf0*/  LOP3.LUT R7, R7, 0xffff, RZ, 0xc0, !PT ;  /* 0x0000ffff07077812 */ /* 0x008fca00078ec0ff */
[----:B------:R0:W-:Y:S04]  /*b3d00*/  STL [R1+0xb8c], R7 ;  /* 0x000b8c0701007387 */ /* 0x0001e80000100800 */
[----:B------:R1:W-:Y:S01]  /*b3d10*/  STL [R1+0x1cc], R8 ;  /* 0x0001cc0801007387 */ /* 0x0003e20000100800 */
[----:B0-----:R-:W-:Y:S02]  /*b3d20*/  SHF.R.U32.HI R7, RZ, 0x8, R7 ;  /* 0x00000008ff077819 */ /* 0x001fe40000011607 */
[----:B-1----:R-:W-:Y:S02]  /*b3d30*/  PRMT R8, R2, 0x3340, R4 ;  /* 0x0000334002087816 */ /* 0x002fe40000000004 */
[----:B------:R-:W-:-:S04]  /*b3d40*/  LOP3.LUT R7, R7, 0xffff, RZ, 0xc0, !PT ;  /* 0x0000ffff07077812 */ /* 0x000fc800078ec0ff */
[----:B------:R-:W-:Y:S01]  /*b3d50*/  PRMT R7, R7, 0x3340, R0 ;  /* 0x0000334007077816 */ /* 0x000fe20000000000 */
[----:B------:R0:W-:Y:S01]  /*b3d60*/  STL [R1+0x364c], R8 ;  /* 0x00364c0801007387 */ /* 0x0001e20000100800 */
[----:B------:R-:W-:-:S03]  /*b3d70*/  LOP3.LUT R14, R29, 0xffff, RZ, 0xc0, !PT ;  /* 0x0000ffff1d0e7812 */ /* 0x000fc600078ec0ff */
[----:B------:R1:W-:Y:S04]  /*b3d80*/  STL [R1+0x34], R7 ;  /* 0x0000340701007387 */ /* 0x0003e80000100800 */
[----:B------:R-:W3:Y:S01]  /*b3d90*/  LDL.LU R29, [R1+0x3704] ;  /* 0x00370400011d7983 */ /* 0x000ee20000300800 */
[----:B------:R-:W-:Y:S02]  /*b3da0*/  PRMT R4, R14, 0x3340, R0 ;  /* 0x000033400e047816 */ /* 0x000fe40000000000 */
[----:B0-----:R-:W-:Y:S02]  /*b3db0*/  LOP3.LUT R8, R25, 0xffff, RZ, 0xc0, !PT ;  /* 0x0000ffff19087812 */ /* 0x001fe400078ec0ff */
[----:B-1----:R-:W-:-:S04]  /*b3dc0*/  LOP3.LUT R7, R24, 0xffff, RZ, 0xc0, !PT ;  /* 0x0000ffff18077812 */ /* 0x002fc800078ec0ff */
[----:B------:R-:W-:-:S04]  /*b3dd0*/  PRMT R2, R7, 0x3340, R8 ;  /* 0x0000334007027816 */ /* 0x000fc80000000008 */
[----:B------:R-:W-:Y:S02]  /*b3de0*/  PRMT R2, R2, 0x5410, R4 ;  /* 0x0000541002027816 */ /* 0x000fe40000000004 */
[----:B----4-:R-:W-:Y:S02]  /*b3df0*/  SHF.R.S32.HI R4, RZ, 0x1f, R26 ;  /* 0x0000001fff047819 */ /* 0x010fe4000001141a */
[----:B------:R-:W-:Y:S02]  /*b3e00*/  IADD3 R24, P3, PT, R26, R9, RZ ;  /* 0x000000091a187210 */ /* 0x000fe40007f7e0ff */
[----:B------:R-:W-:Y:S01]  /*b3e10*/  SHF.R.U32.HI R7, RZ, 0x8, R7 ;  /* 0x00000008ff077819 */ /* 0x000fe20000011607 */
[----:B------:R0:W-:Y:S01]  /*b3e20*/  STL [R1+0x35c0], R2 ;  /* 0x0035c00201007387 */ /* 0x0001e20000100800 */
[----:B------:R-:W-:Y:S01]  /*b3e30*/  SHF.R.U32.HI R8, RZ, 0x8, R8 ;  /* 0x00000008ff087819 */ /* 0x000fe20000011608 */
[----:B------:R-:W-:Y:S01]  /*b3e40*/  IMAD.X R25, R4, 0x1, R10, P3 ;  /* 0x0000000104197824 */ /* 0x000fe200018e060a */
[----:B------:R-:W-:-:S02]  /*b3e50*/  LOP3.LUT R7, R7, 0xffff, RZ, 0xc0, !PT ;  /* 0x0000ffff07077812 */ /* 0x000fc400078ec0ff */
[----:B------:R-:W-:Y:S02]  /*b3e60*/  LOP3.LUT R8, R8, 0xffff, RZ, 0xc0, !PT ;  /* 0x0000ffff08087812 */ /* 0x000fe400078ec0ff */
[----:B0-----:R-:W-:-:S04]  /*b3e70*/  SHF.R.U32.HI R2, RZ, 0x8, R14 ;  /* 0x00000008ff027819 */ /* 0x001fc8000001160e */
[----:B------:R-:W-:Y:S01]  /*b3e80*/  LOP3.LUT R2, R2, 0xffff, RZ, 0xc0, !PT ;  /* 0x0000ffff02027812 */ /* 0x000fe200078ec0ff */
[----:B------:R3:W-:Y:S01]  /*b3e90*/  STL.64 [R1+0x658], R24 ;  /* 0x0006581801007387 */ /* 0x0007e20000100a00 */
[----:B------:R-:W-:-:S03]  /*b3ea0*/  PRMT R21, R7, 0x3340, R8 ;  /* 0x0000334007157816 */ /* 0x000fc60000000008 */
[----:B------:R-:W4:Y:S01]  /*b3eb0*/  LDL.LU R28, [R1+0x678] ;  /* 0x00067800011c7983 */ /* 0x000f220000300800 */
[--C-:B------:R-:W-:Y:S02]  /*b3ec0*/  PRMT R14, R2, 0x3340, R0.reuse ;  /* 0x00003340020e7816 */ /* 0x100fe40000000000 */
[----:B------:R-:W-:Y:S01]  /*b3ed0*/  LOP3.LUT R2, R5, 0xffff, RZ, 0xc0, !PT ;  /* 0x0000ffff05027812 */ /* 0x000fe200078ec0ff */
[----:B------:R-:W4:Y:S04]  /*b3ee0*/  LDL.LU R7, [R1+0x768] ;  /* 0x0007680001077983 */ /* 0x000f280000300800 */
[----:B------:R0:W-:Y:S04]  /*b3ef0*/  STL [R1+0x6c], R14 ;  /* 0x00006c0e01007387 */ /* 0x0001e80000100800 */
[----:B------:R-:W4:Y:S01]  /*b3f00*/  LDL.LU R5, [R1+0x3700] ;  /* 0x0037000001057983 */ /* 0x000f220000300800 */
[----:B------:R-:W-:-:S02]  /*b3f10*/  PRMT R15, R2, 0x3340, R0 ;  /* 0x00003340020f7816 */ /* 0x000fc40000000000 */
[----:B--2---:R-:W-:Y:S02]  /*b3f20*/  LOP3.LUT R8, R27, 0xffff, RZ, 0xc0, !PT ;  /* 0x0000ffff1b087812 */ /* 0x004fe400078ec0ff */
[----:B---3--:R-:W-:-:S04]  /*b3f30*/  LOP3.LUT R24, R29, 0xffff, RZ, 0xc0, !PT ;  /* 0x0000ffff1d187812 */ /* 0x008fc800078ec0ff */
[----:B0-----:R-:W-:-:S04]  /*b3f40*/  PRMT R14, R8, 0x3340, R24 ;  /* 0x00003340080e7816 */ /* 0x001fc80000000018 */
[----:B------:R-:W-:Y:S02]  /*b3f50*/  PRMT R18, R14, 0x5410, R15 ;  /* 0x000054100e127816 */ /* 0x000fe4000000000f */
[----:B------:R-:W-:-:S05]  /*b3f60*/  IADD3 R14, P3, PT, R26, R11, RZ ;  /* 0x0000000b1a0e7210 */ /* 0x000fca0007f7e0ff */
[----:B------:R-:W-:Y:S01]  /*b3f70*/  IMAD.X R15, R4, 0x1, R12, P3 ;  /* 0x00000001040f7824 */ /* 0x000fe200018e060c */
[----:B------:R-:W-:Y:S04]  /*b3f80*/  STL [R1+0x35c4], R18 ;  /* 0x0035c41201007387 */ /* 0x000fe80000100800 */
[----:B------:R0:W-:Y:S04]  /*b3f90*/  STL.64 [R1+0x670], R14 ;  /* 0x0006700e01007387 */ /* 0x0001e80000100a00 */
[----:B0-----:R-:W2:Y:S01]  /*b3fa0*/  LDL.LU.64 R14, [R1+0x36f8] ;  /* 0x0036f800010e7983 */ /* 0x001ea20000300a00 */
[----:B------:R-:W-:-:S02]  /*b3fb0*/  SHF.R.U32.HI R8, RZ, 0x8, R8 ;  /* 0x00000008ff087819 */ /* 0x000fc40000011608 */
[----:B------:R-:W-:Y:S02]  /*b3fc0*/  SHF.R.U32.HI R18, RZ, 0x8, R24 ;  /* 0x00000008ff127819 */ /* 0x000fe40000011618 */
[----:B------:R-:W-:Y:S02]  /*b3fd0*/  SHF.R.U32.HI R22, RZ, 0x8, R22 ;  /* 0x00000008ff167819 */ /* 0x000fe40000011616 */
[----:B------:R-:W-:Y:S02]  /*b3fe0*/  IADD3 R24, P3, PT, R26, R13, RZ ;  /* 0x0000000d1a187210 */ /* 0x000fe40007f7e0ff */
[----:B------:R-:W-:Y:S02]  /*b3ff0*/  LOP3.LUT R8, R8, 0xffff, RZ, 0xc0, !PT ;  /* 0x0000ffff08087812 */ /* 0x000fe400078ec0ff */
[----:B------:R-:W-:Y:S02]  /*b4000*/  LOP3.LUT R18, R18, 0xffff, RZ, 0xc0, !PT ;  /* 0x0000ffff12127812 */ /* 0x000fe400078ec0ff */
[----:B------:R-:W-:-:S02]  /*b4010*/  LOP3.LUT R22, R22, 0xffff, RZ, 0xc0, !PT ;  /* 0x0000ffff16167812 */ /* 0x000fc400078ec0ff */
[----:B------:R-:W-:Y:S02]  /*b4020*/  PRMT R29, R8, 0x3340, R18 ;  /* 0x00003340081d7816 */ /* 0x000fe40000000012 */
[----:B------:R-:W-:-:S03]  /*b4030*/  PRMT R22, R22, 0x3340, R0 ;  /* 0x0000334016167816 */ /* 0x000fc60000000000 */
[----:B------:R-:W-:Y:S04]  /*b4040*/  STL [R1+0x3658], R29 ;  /* 0x0036581d01007387 */ /* 0x000fe80000100800 */
[----:B------:R-:W-:Y:S01]  /*b4050*/  STL [R1+0x4c], R22 ;  /* 0x00004c1601007387 */ /* 0x000fe20000100800 */
[----:B--2---:R-:W-:Y:S01]  /*b4060*/  IMAD.X R25, R4, 0x1, R14, P3 ;  /* 0x0000000104197824 */ /* 0x004fe200018e060e */
[----:B------:R-:W-:-:S05]  /*b4070*/  IADD3 R26, P3, PT, R26, R15, RZ ;  /* 0x0000000f1a1a7210 */ /* 0x000fca0007f7e0ff */
[----:B------:R-:W-:Y:S01]  /*b4080*/  IMAD.X R27, R4, 0x1, R16, P3 ;  /* 0x00000001041b7824 */ /* 0x000fe200018e0610 */
[----:B------:R0:W-:Y:S04]  /*b4090*/  STL.64 [R1+0x688], R24 ;  /* 0x0006881801007387 */ /* 0x0001e80000100a00 */
[----:B0-----:R-:W2:Y:S04]  /*b40a0*/  LDL.LU.64 R24, [R1+0x36f0] ;  /* 0x0036f00001187983 */ /* 0x001ea80000300a00 */
[----:B------:R0:W-:Y:S04]  /*b40b0*/  STL.64 [R1+0x680], R26 ;  /* 0x0006801a01007387 */ /* 0x0001e80000100a00 */
[----:B0-----:R-:W3:Y:S01]  /*b40c0*/  LDL.LU R27, [R1+0x36e8] ;  /* 0x0036e800011b7983 */ /* 0x001ee20000300800 */
[----:B------:R-:W-:-:S03]  /*b40d0*/  SHF.R.U32.HI R2, RZ, 0x8, R2 ;  /* 0x00000008ff027819 */ /* 0x000fc60000011602 */
[----:B------:R-:W2:Y:S01]  /*b40e0*/  LDL.LU R26, [R1+0x11d4] ;  /* 0x0011d400011a7983 */ /* 0x000ea20000300800 */
[----:B------:R-:W-:-:S04]  /*b40f0*/  LOP3.LUT R2, R2, 0xffff, RZ, 0xc0, !PT ;  /* 0x0000ffff02027812 */ /* 0x000fc800078ec0ff */
[----:B------:R-:W-:Y:S02]  /*b4100*/  PRMT R2, R2, 0x3340, R0 ;  /* 0x0000334002027816 */ /* 0x000fe40000000000 */
[----:B------:R-:W-:-:S03]  /*b4110*/  LOP3.LUT R8, R17, 0xffff, RZ, 0xc0, !PT ;  /* 0x0000ffff11087812 */ /* 0x000fc600078ec0ff */
[----:B------:R-:W-:Y:S01]  /*b4120*/  STL [R1+0xd4], R2 ;  /* 0x0000d40201007387 */ /* 0x000fe20000100800 */
[----:B----4-:R-:W-:Y:S02]  /*b4130*/  LOP3.LUT R5, R5, 0xffff, RZ, 0xc0, !PT ;  /* 0x0000ffff05057812 */ /* 0x010fe400078ec0ff */
[----:B------:R-:W-:Y:S02]  /*b4140*/  LOP3.LUT R18, R28, 0xffff, RZ, 0xc0, !PT ;  /* 0x0000ffff1c127812 */ /* 0x000fe400078ec0ff */
[----:B---3--:R-:W-:Y:S02]  /*b4150*/  LOP3.LUT R4, R27, 0xffff, RZ, 0xc0, !PT ;  /* 0x0000ffff1b047812 */ /* 0x008fe400078ec0ff */
[----:B------:R-:W3:Y:S04]  /*b4160*/  LDL.LU R27, [R1+0x36e4] ;  /* 0x0036e400011b7983 */ /* 0x000ee80000300800 */
[----:B------:R-:W4:Y:S04]  /*b4170*/  LDL.LU R17, [R1+0x36e0] ;  /* 0x0036e00001117983 */ /* 0x000f280000300800 */
[----:B------:R0:W-:Y:S01]  /*b4180*/  STL [R1+0xb88], R4 ;  /* 0x000b880401007387 */ /* 0x0001e20000100800 */
[----:B------:R-:W-:-:S02]  /*b4190*/  PRMT R22, R4, 0x3340, R0 ;  /* 0x0000334004167816 */ /* 0x000fc40000000000 */
[----:B0-----:R-:W-:Y:S02]  /*b41a0*/  LOP3.LUT R4, R3, 0xffff, RZ, 0xc0, !PT ;  /* 0x0000ffff03047812 */ /* 0x001fe400078ec0ff */
[----:B------:R-:W2:Y:S01]  /*b41b0*/  LDL.LU R3, [R1+0x36dc] ;  /* 0x0036dc0001037983 */ /* 0x000ea20000300800 */
[----:B------:R-:W-:Y:S02]  /*b41c0*/  LOP3.LUT R2, R7, 0xffff, RZ, 0xc0, !PT ;  /* 0x0000ffff07027812 */ /* 0x000fe400078ec0ff */
[----:B------:R-:W-:-:S04]  /*b41d0*/  PRMT R7, R5, 0x3340, R18 ;  /* 0x0000334005077816 */ /* 0x000fc80000000012 */
[----:B------:R-:W-:Y:S02]  /*b41e0*/  PRMT R28, R7, 0x5410, R22 ;  /* 0x00005410071c7816 */ /* 0x000fe40000000016 */
[----:B------:R-:W-:Y:S02]  /*b41f0*/  PRMT R22, R8, 0x3340, R0 ;  /* 0x0000334008167816 */ /* 0x000fe40000000000 */
[----:B------:R-:W-:-:S04]  /*b4200*/  PRMT R7, R2, 0x3340, R4 ;  /* 0x0000334002077816 */ /* 0x000fc80000000004 */
[----:B------:R-:W-:Y:S01]  /*b4210*/  PRMT R22, R7, 0x5410, R22 ;  /* 0x0000541007167816 */ /* 0x000fe20000000016 */
[----:B------:R-:W-:Y:S01]  /*b4220*/  STL [R1+0x1c8], R28 ;  /* 0x0001c81c01007387 */ /* 0x000fe20000100800 */
[----:B------:R-:W-:Y:S02]  /*b4230*/  SHF.R.U32.HI R5, RZ, 0x8, R5 ;  /* 0x00000008ff057819 */ /* 0x000fe40000011605 */
[----:B------:R-:W-:Y:S01]  /*b4240*/  SHF.R.U32.HI R18, RZ, 0x8, R18 ;  /* 0x00000008ff127819 */ /* 0x000fe20000011612 */
[----:B------:R-:W-:Y:S04]  /*b4250*/  STL [R1+0x35c8], R22 ;  /* 0x0035c81601007387 */ /* 0x000fe80000100800 */
[----:B------:R-:W4:Y:S01]  /*b4260*/  LDL.LU R7, [R1+0x760] ;  /* 0x0007600001077983 */ /* 0x000f220000300800 */
[----:B------:R-:W-:-:S02]  /*b4270*/  SHF.R.U32.HI R2, RZ, 0x8, R2 ;  /* 0x00000008ff027819 */ /* 0x000fc40000011602 */
[----:B------:R-:W-:Y:S02]  /*b4280*/  SHF.R.U32.HI R4, RZ, 0x8, R4 ;  /* 0x00000008ff047819 */ /* 0x000fe40000011604 */
[----:B------:R-:W-:Y:S02]  /*b4290*/  LOP3.LUT R5, R5, 0xffff, RZ, 0xc0, !PT ;  /* 0x0000ffff05057812 */ /* 0x000fe400078ec0ff */
[----:B------:R-:W-:Y:S02]  /*b42a0*/  LOP3.LUT R18, R18, 0xffff, RZ, 0xc0, !PT ;  /* 0x0000ffff12127812 */ /* 0x000fe400078ec0ff */
[----:B------:R-:W-:Y:S02]  /*b42b0*/  LOP3.LUT R2, R2, 0xffff, RZ, 0xc0, !PT ;  /* 0x0000ffff02027812 */ /* 0x000fe400078ec0ff */
[----:B------:R-:W-:Y:S02]  /*b42c0*/  LOP3.LUT R4, R4, 0xffff, RZ, 0xc0, !PT ;  /* 0x0000ffff04047812 */ /* 0x000fe400078ec0ff */
[----:B------:R-:W-:-:S02]  /*b42d0*/  PRMT R18, R5, 0x3340, R18 ;  /* 0x0000334005127816 */ /* 0x000fc40000000012 */
[----:B------:R-:W-:Y:S02]  /*b42e0*/  PRMT R5, R2, 0x3340, R4 ;  /* 0x0000334002057816 */ /* 0x000fe40000000004 */
[----:B------:R-:W-:-:S03]  /*b42f0*/  LOP3.LUT R2, R23, 0xffff, RZ, 0xc0, !PT ;  /* 0x0000ffff17027812 */ /* 0x000fc600078ec0ff */
[----:B------:R-:W-:Y:S04]  /*b4300*/  STL [R1+0x3668], R5 ;  /* 0x0036680501007387 */ /* 0x000fe80000100800 */
[----:B------:R0:W-:Y:S04]  /*b4310*/  STL [R1+0xac4], R18 ;  /* 0x000ac41201007387 */ /* 0x0001e80000100800 */
[----:B------:R-:W4:Y:S01]  /*b4320*/  LDL.LU R23, [R1+0x36d8] ;  /* 0x0036d80001177983 */ /* 0x000f220000300800 */
[----:B0-----:R-:W-:Y:S02]  /*b4330*/  PRMT R18, R2, 0x3340, R0 ;  /* 0x0000334002127816 */ /* 0x001fe40000000000 */
[----:B------:R-:W-:-:S04]  /*b4340*/  SHF.R.U32.HI R2, RZ, 0x8, R2 ;  /* 0x00000008ff027819 */ /* 0x000fc80000011602 */
[----:B------:R-:W-:Y:S02]  /*b4350*/  LOP3.LUT R2, R2, 0xffff, RZ, 0xc0, !PT ;  /* 0x0000ffff02027812 */ /* 0x000fe400078ec0ff */
[----:B---3--:R-:W-:Y:S02]  /*b4360*/  LOP3.LUT R4, R27, 0xffff, RZ, 0xc0, !PT ;  /* 0x0000ffff1b047812 */ /* 0x008fe400078ec0ff */
[----:B------:R-:W3:Y:S01]  /*b4370*/  LDL.LU R27, [R1+0x36d4] ;  /* 0x0036d400011b7983 */ /* 0x000ee20000300800 */
[----:B--2---:R-:W-:-:S04]  /*b4380*/  LOP3.LUT R3, R3, 0xffff, RZ, 0xc0, !PT ;  /* 0x0000ffff03037812 */ /* 0x004fc800078ec0ff */
[----:B------:R-:W-:-:S04]  /*b4390*/  PRMT R5, R3, 0x3340, R4 ;  /* 0x0000334003057816 */ /* 0x000fc80000000004 */
[----:B------:R-:W-:Y:S02]  /*b43a0*/  PRMT R28, R5, 0x5410, R18 ;  /* 0x00005410051c7816 */ /* 0x000fe40000000012 */
[----:B------:R-:W-:-:S03]  /*b43b0*/  SHF.R.S32.HI R5, RZ, 0x1f, R26 ;  /* 0x0000001fff057819 */ /* 0x000fc6000001141a */
[----:B------:R0:W-:Y:S01]  /*b43c0*/  STL [R1+0x35cc], R28 ;  /* 0x0035cc1c01007387 */ /* 0x0001e20000100800 */
[----:B------:R-:W-:Y:S02]  /*b43d0*/  SHF.R.U32.HI R4, RZ, 0x8, R4 ;  /* 0x00000008ff047819 */ /* 0x000fe40000011604 */
[----:B0-----:R-:W-:Y:S02]  /*b43e0*/  IADD3 R28, P3, PT, R26, R9, RZ ;  /* 0x000000091a1c7210 */ /* 0x001fe40007f7e0ff */
[----:B------:R-:W-:-:S03]  /*b43f0*/  SHF.R.U32.HI R3, RZ, 0x8, R3 ;  /* 0x00000008ff037819 */ /* 0x000fc60000011603 */
[----:B------:R-:W-:Y:S01]  /*b4400*/  IMAD.X R29, R5, 0x1, R10, P3 ;  /* 0x00000001051d7824 */ /* 0x000fe200018e060a */
[----:B------:R-:W-:Y:S02]  /*b4410*/  LOP3.LUT R18, R4, 0xffff, RZ, 0xc0, !PT ;  /* 0x0000ffff04127812 */ /* 0x000fe400078ec0ff */
[----:B------:R-:W-:Y:S02]  /*b4420*/  LOP3.LUT R3, R3, 0xffff, RZ, 0xc0, !PT ;  /* 0x0000ffff03037812 */ /* 0x000fe400078ec0ff */
[----:B------:R-:W-:Y:S04]  /*b4430*/  STL.64 [R1+0x678], R28 ;  /* 0x0006781c01007387 */ /* 0x000fe80000100a00 */
[----:B------:R-:W2:Y:S01]  /*b4440*/  LDL.LU R4, [R1+0x29cc] ;  /* 0x0029cc0001047983 */ /* 0x000ea20000300800 */
[----:B------:R-:W-:-:S02]  /*b4450*/  PRMT R3, R3, 0x3340, R18 ;  /* 0x0000334003037816 */ /* 0x000fc40000000012 */
[----:B------:R-:W-:Y:S02]  /*b4460*/  PRMT R18, R2, 0x3340, R0 ;  /* 0x0000334002127816 */ /* 0x000fe40000000000 */
[----:B------:R-:W-:Y:S01]  /*b4470*/  LOP3.LUT R2, R25, 0xffff, RZ, 0xc0, !PT ;  /* 0x0000ffff19027812 */ /* 0x000fe200078ec0ff */
[----:B------:R4:W-:Y:S04]  /*b4480*/  STL [R1+0x36b0], R3 ;  /* 0x0036b00301007387 */ /* 0x0009e80000100800 */
[----:B------:R0:W-:Y:S04]  /*b4490*/  STL [R1+0xd0], R18 ;  /* 0x0000d01201007387 */ /* 0x0001e80000100800 */
[----:B------:R-:W2:Y:S01]  /*b44a0*/  LDL.LU R25, [R1+0x36d0] ;  /* 0x0036d00001197983 */ /* 0x000ea20000300800 */
[----:B------:R-:W-:-:S02]  /*b44b0*/  LOP3.LUT R6, R6, 0xffff, RZ, 0xc0, !PT ;  /* 0x0000ffff06067812 */ /* 0x000fc400078ec0ff */
[----:B----4-:R-:W-:Y:S02]  /*b44c0*/  LOP3.LUT R3, R7, 0xffff, RZ, 0xc0, !PT ;  /* 0x0000ffff07037812 */ /* 0x010fe400078ec0ff */
[----:B0-----:R-:W-:Y:S02]  /*b44d0*/  PRMT R18, R2, 0x3340, R0 ;  /* 0x0000334002127816 */ /* 0x001fe40000000000 */
[----:B------:R-:W-:Y:S02]  /*b44e0*/  PRMT R7, R3, 0x3340, R6 ;  /* 0x0000334003077816 */ /* 0x000fe40000000006 */
[----:B------:R-:W-:Y:S02]  /*b44f0*/  IADD3 R28, P3, PT, R26, R11, RZ ;  /* 0x0000000b1a1c7210 */ /* 0x000fe40007f7e0ff */
[----:B------:R-:W-:-:S03]  /*b4500*/  PRMT R7, R7, 0x5410, R18 ;  /* 0x0000541007077816 */ /* 0x000fc60000000012 */
[----:B------:R-:W-:Y:S02]  /*b4510*/  IMAD.X R29, R5, 0x1, R12, P3 ;  /* 0x00000001051d7824 */ /* 0x000fe400018e060c */
[----:B------:R0:W-:Y:S04]  /*b4520*/  STL [R1+0x35d0], R7 ;  /* 0x0035d00701007387 */ /* 0x0001e80000100800 */
[----:B------:R1:W-:Y:S01]  /*b4530*/  STL.64 [R1+0x6e0], R28 ;  /* 0x0006e01c01007387 */ /* 0x0003e20000100a00 */
[----:B0-----:R-:W-:Y:S02]  /*b4540*/  SHF.R.U32.HI R7, RZ, 0x8, R8 ;  /* 0x00000008ff077819 */ /* 0x001fe40000011608 */
[----:B-1----:R-:W-:Y:S02]  /*b4550*/  IADD3 R28, P3, PT, R26, R13, RZ ;  /* 0x0000000d1a1c7210 */ /* 0x002fe40007f7e0ff */
[----:B------:R-:W-:-:S04]  /*b4560*/  LOP3.LUT R7, R7, 0xffff, RZ, 0xc0, !PT ;  /* 0x0000ffff07077812 */ /* 0x000fc800078ec0ff */
[----:B------:R-:W-:Y:S01]  /*b4570*/  PRMT R18, R7, 0x3340, R0 ;  /* 0x0000334007127816 */ /* 0x000fe20000000000 */
[----:B------:R-:W-:Y:S01]  /*b4580*/  IMAD.X R29, R5, 0x1, R14, P3 ;  /* 0x00000001051d7824 */ /* 0x000fe200018e060e */
[----:B------:R-:W-:-:S03]  /*b4590*/  SHF.R.U32.HI R2, RZ, 0x8, R2 ;  /* 0x00000008ff027819 */ /* 0x000fc60000011602 */
[----:B------:R-:W-:Y:S04]  /*b45a0*/  STL [R1+0x36b4], R18 ;  /* 0x0036b41201007387 */ /* 0x000fe80000100800 */
[----:B------:R0:W-:Y:S01]  /*b45b0*/  STL.64 [R1+0x700], R28 ;  /* 0x0007001c01007387 */ /* 0x0001e20000100a00 */
[----:B------:R-:W-:-:S04]  /*b45c0*/  LOP3.LUT R2, R2, 0xffff, RZ, 0xc0, !PT ;  /* 0x0000ffff02027812 */ /* 0x000fc800078ec0ff */
[----:B------:R-:W-:Y:S02]  /*b45d0*/  PRMT R2, R2, 0x3340, R0 ;  /* 0x0000334002027816 */ /* 0x000fe40000000000 */
[----:B0-----:R-:W-:Y:S02]  /*b45e0*/  IADD3 R28, P3, PT, R26, R15, RZ ;  /* 0x0000000f1a1c7210 */ /* 0x001fe40007f7e0ff */
[----:B------:R-:W4:Y:S03]  /*b45f0*/  LDL.LU R26, [R1+0x11d8] ;  /* 0x0011d800011a7983 */ /* 0x000f260000300800 */
[----:B------:R-:W-:Y:S01]  /*b4600*/  IMAD.X R29, R5, 0x1, R16, P3 ;  /* 0x00000001051d7824 */ /* 0x000fe200018e0610 */
[----:B------:R-:W-:-:S04]  /*b4610*/  LOP3.LUT R5, R19, 0xffff, RZ, 0xc0, !PT ;  /* 0x0000ffff13057812 */ /* 0x000fc800078ec0ff */
[----:B------:R-:W-:Y:S04]  /*b4620*/  STL.64 [R1+0x6f8], R28 ;  /* 0x0006f81c01007387 */ /* 0x000fe80000100a00 */
[----:B------:R0:W-:Y:S01]  /*b4630*/  STL [R1+0xc8], R2 ;  /* 0x0000c80201007387 */ /* 0x0001e20000100800 */
[----:B------:R-:W-:Y:S02]  /*b4640*/  PRMT R22, R5, 0x3340, R0 ;  /* 0x0000334005167816 */ /* 0x000fe40000000000 */
[----:B------:R-:W-:Y:S02]  /*b4650*/  SHF.R.U32.HI R3, RZ, 0x8, R3 ;  /* 0x00000008ff037819 */ /* 0x000fe40000011603 */
[----:B------:R-:W-:Y:S01]  /*b4660*/  SHF.R.U32.HI R6, RZ, 0x8, R6 ;  /* 0x00000008ff067819 */ /* 0x000fe20000011606 */
[----:B------:R-:W4:Y:S01]  /*b4670*/  LDL.LU R19, [R1+0x36cc] ;  /* 0x0036cc0001137983 */ /* 0x000f220000300800 */
[----:B------:R-:W-:-:S02]  /*b4680*/  LOP3.LUT R18, R23, 0xffff, RZ, 0xc0, !PT ;  /* 0x0000ffff17127812 */ /* 0x000fc400078ec0ff */
[----:B------:R-:W-:Y:S02]  /*b4690*/  LOP3.LUT R3, R3, 0xffff, RZ, 0xc0, !PT ;  /* 0x0000ffff03037812 */ /* 0x000fe400078ec0ff */
[----:B------:R-:W-:-:S04]  /*b46a0*/  LOP3.LUT R6, R6, 0xffff, RZ, 0xc0, !PT ;  /* 0x0000ffff06067812 */ /* 0x000fc800078ec0ff */
[----:B------:R-:W-:Y:S02]  /*b46b0*/  PRMT R6, R3, 0x3340, R6 ;  /* 0x0000334003067816 */ /* 0x000fe40000000006 */
[----:B------:R-:W-:-:S04]  /*b46c0*/  LOP3.LUT R3, R24, 0xffff, RZ, 0xc0, !PT ;  /* 0x0000ffff18037812 */ /* 0x000fc800078ec0ff */
[----:B------:R-:W-:Y:S02]  /*b46d0*/  PRMT R23, R3, 0x3340, R0 ;  /* 0x0000334003177816 */ /* 0x000fe40000000000 */
[----:B---3--:R-:W-:Y:S02]  /*b46e0*/  LOP3.LUT R7, R27, 0xffff, RZ, 0xc0, !PT ;  /* 0x0000ffff1b077812 */ /* 0x008fe400078ec0ff */
[----:B--2---:R-:W-:-:S04]  /*b46f0*/  LOP3.LUT R4, R4, 0xffff, RZ, 0xc0, !PT ;  /* 0x0000ffff04047812 */ /* 0x004fc800078ec0ff */
[----:B0-----:R-:W-:-:S04]  /*b4700*/  PRMT R2, R4, 0x3340, R7 ;  /* 0x0000334004027816 */ /* 0x001fc80000000007 */
[----:B------:R-:W-:Y:S02]  /*b4710*/  PRMT R27, R2, 0x5410, R22 ;  /* 0x00005410021b7816 */ /* 0x000fe40000000016 */
[----:B------:R-:W2:Y:S01]  /*b4720*/  LDL.LU R2, [R1+0x78c] ;  /* 0x00078c0001027983 */ /* 0x000ea20000300800 */
[----:B------:R-:W-:-:S04]  /*b4730*/  LOP3.LUT R8, R25, 0xffff, RZ, 0xc0, !PT ;  /* 0x0000ffff19087812 */ /* 0x000fc800078ec0ff */
[----:B------:R-:W-:Y:S02]  /*b4740*/  PRMT R22, R8, 0x3340, R18 ;  /* 0x0000334008167816 */ /* 0x000fe40000000012 */
[----:B------:R-:W-:Y:S02]  /*b4750*/  SHF.R.U32.HI R8, RZ, 0x8, R8 ;  /* 0x00000008ff087819 */ /* 0x000fe40000011608 */
[----:B------:R-:W-:Y:S02]  /*b4760*/  SHF.R.U32.HI R18, RZ, 0x8, R18 ;  /* 0x00000008ff127819 */ /* 0x000fe40000011612 */
[----:B------:R-:W-:Y:S02]  /*b4770*/  SHF.R.U32.HI R4, RZ, 0x8, R4 ;  /* 0x00000008ff047819 */ /* 0x000fe40000011604 */
[----:B------:R-:W-:Y:S02]  /*b4780*/  LOP3.LUT R8, R8, 0xffff, RZ, 0xc0, !PT ;  /* 0x0000ffff08087812 */ /* 0x000fe400078ec0ff */
[----:B------:R-:W-:-:S02]  /*b4790*/  LOP3.LUT R18, R18, 0xffff, RZ, 0xc0, !PT ;  /* 0x0000ffff12127812 */ /* 0x000fc400078ec0ff */
[----:B------:R-:W-:Y:S02]  /*b47a0*/  SHF.R.U32.HI R7, RZ, 0x8, R7 ;  /* 0x00000008ff077819 */ /* 0x000fe40000011607 */
[----:B------:R-:W-:Y:S02]  /*b47b0*/  PRMT R25, R22, 0x5410, R23 ;  /* 0x0000541016197816 */ /* 0x000fe40000000017 */
[----:B------:R-:W-:Y:S02]  /*b47c0*/  LOP3.LUT R4, R4, 0xffff, RZ, 0xc0, !PT ;  /* 0x0000ffff04047812 */ /* 0x000fe400078ec0ff */
[----:B------:R-:W-:Y:S02]  /*b47d0*/  PRMT R23, R8, 0x3340, R18 ;  /* 0x0000334008177816 */ /* 0x000fe40000000012 */
[----:B------:R-:W-:Y:S01]  /*b47e0*/  LOP3.LUT R7, R7, 0xffff, RZ, 0xc0, !PT ;  /* 0x0000ffff07077812 */ /* 0x000fe200078ec0ff */
[----:B------:R-:W-:Y:S04]  /*b47f0*/  STL [R1+0x35d4], R27 ;  /* 0x0035d41b01007387 */ /* 0x000fe80000100800 */
[----:B------:R-:W-:Y:S04]  /*b4800*/  STL [R1+0x35d8], R25 ;  /* 0x0035d81901007387 */ /* 0x000fe80000100800 */
[----:B------:R0:W-:Y:S01]  /*b4810*/  STL [R1+0x366c], R23 ;  /* 0x00366c1701007387 */ /* 0x0001e20000100800 */
[----:B------:R-:W-:-:S03]  /*b4820*/  PRMT R7, R4, 0x3340, R7 ;  /* 0x0000334004077816 */ /* 0x000fc60000000007 */
[----:B------:R-:W3:Y:S04]  /*b4830*/  LDL.LU R8, [R1+0xd50] ;  /* 0x000d500001087983 */ /* 0x000ee80000300800 */
[----:B------:R-:W3:Y:S01]  /*b4840*/  LDL.LU R4, [R1+0x1e8] ;  /* 0x0001e80001047983 */ /* 0x000ee20000300800 */
[----:B------:R-:W-:Y:S02]  /*b4850*/  SHF.R.U32.HI R5, RZ, 0x8, R5 ;  /* 0x00000008ff057819 */ /* 0x000fe40000011605 */
[----:B------:R-:W-:Y:S02]  /*b4860*/  SHF.R.U32.HI R3, RZ, 0x8, R3 ;  /* 0x00000008ff037819 */ /* 0x000fe40000011603 */
[----:B------:R-:W-:Y:S02]  /*b4870*/  LOP3.LUT R5, R5, 0xffff, RZ, 0xc0, !PT ;  /* 0x0000ffff05057812 */ /* 0x000fe400078ec0ff */
[----:B------:R-:W-:Y:S01]  /*b4880*/  LOP3.LUT R3, R3, 0xffff, RZ, 0xc0, !PT ;  /* 0x0000ffff03037812 */ /* 0x000fe200078ec0ff */
[----:B------:R-:W-:Y:S01]  /*b4890*/  STL.64 [R1+0x3638], R6 ;  /* 0x0036380601007387 */ /* 0x000fe20000100a00 */
[----:B------:R-:W-:-:S02]  /*b48a0*/  PRMT R24, R5, 0x3340, R0 ;  /* 0x0000334005187816 */ /* 0x000fc40000000000 */
[----:B------:R-:W-:Y:S01]  /*b48b0*/  PRMT R5, R3, 0x3340, R0 ;  /* 0x0000334003057816 */ /* 0x000fe20000000000 */
[----:B------:R-:W-:Y:S01]  /*b48c0*/  STL [R1+0x36c8], R9 ;  /* 0x0036c80901007387 */ /* 0x000fe20000100800 */
[----:B----4-:R-:W-:Y:S02]  /*b48d0*/  SHF.R.S32.HI R18, RZ, 0x1f, R26 ;  /* 0x0000001fff127819 */ /* 0x010fe4000001141a */
[----:B------:R-:W-:-:S05]  /*b48e0*/  IADD3 R22, P3, PT, R26, R9, RZ ;  /* 0x000000091a167210 */ /* 0x000fca0007f7e0ff */
[----:B0-----:R-:W-:-:S05]  /*b48f0*/  IMAD.X R23, R18, 0x1, R10, P3 ;  /* 0x0000000112177824 */ /* 0x001fca00018e060a */
[----:B------:R-:W-:Y:S04]  /*b4900*/  STL.64 [R1+0x6f0], R22 ;  /* 0x0006f01601007387 */ /* 0x000fe80000100a00 */
[----:B------:R-:W-:Y:S04]  /*b4910*/  STL [R1+0x3678], R24 ;  /* 0x0036781801007387 */ /* 0x000fe80000100800 */
[----:B------:R0:W-:Y:S02]  /*b4920*/  STL [R1+0xc4], R5 ;  /* 0x0000c40501007387 */ /* 0x0001e40000100800 */
[----:B0-----:R-:W-:-:S02]  /*b4930*/  LOP3.LUT R5, R19, 0xffff, RZ, 0xc0, !PT ;  /* 0x0000ffff13057812 */ /* 0x001fc400078ec0ff */
[----:B--2---:R-:W-:Y:S02]  /*b4940*/  LOP3.LUT R3, R2, 0xffff, RZ, 0xc0, !PT ;  /* 0x0000ffff02037812 */ /* 0x004fe400078ec0ff */
[----:B------:R-:W-:Y:S02]  /*b4950*/  LOP3.LUT R2, R20, 0xffff, RZ, 0xc0, !PT ;  /* 0x0000ffff14027812 */ /* 0x000fe400078ec0ff */
        /* <DEDUP_REMOVED lines=10> */
[----:B------:R-:W-:Y:S01]  /*b4a00*/  IMAD.X R7, R18, 0x1, R12, P3 ;  /* 0x0000000112077824 */ /* 0x000fe200018e060c */
[----:B------:R-:W-:-:S02]  /*b4a10*/  PRMT R20, R3, 0x3340, R5 ;  /* 0x0000334003147816 */ /* 0x000fc40000000005 */
[--C-:B------:R-:W-:Y:S01]  /*b4a20*/  PRMT R2, R2, 0x3340, R0.reuse ;  /* 0x0000334002027816 */ /* 0x100fe20000000000 */
[----:B------:R-:W-:Y:S04]  /*b4a30*/  STL [R1+0x35dc], R19 ;  /* 0x0035dc1301007387 */ /* 0x000fe80000100800 */
[----:B------:R0:W-:Y:S01]  /*b4a40*/  STL.64 [R1+0x710], R6 ;  /* 0x0007100601007387 */ /* 0x0001e20000100a00 */
[----:B---3--:R-:W-:Y:S02]  /*b4a50*/  LOP3.LUT R3, R8, 0xffff, RZ, 0xc0, !PT ;  /* 0x0000ffff08037812 */ /* 0x008fe400078ec0ff */
[----:B------:R-:W-:Y:S01]  /*b4a60*/  LOP3.LUT R4, R4, 0xffff, RZ, 0xc0, !PT ;  /* 0x0000ffff04047812 */ /* 0x000fe200078ec0ff */
[----:B0-----:R-:W2:Y:S04]  /*b4a70*/  LDL.LU R7, [R1+0x11dc] ;  /* 0x0011dc0001077983 */ /* 0x001ea80000300800 */
[----:B------:R-:W-:Y:S04]  /*b4a80*/  STL.64 [R1+0x3640], R20 ;  /* 0x0036401401007387 */ /* 0x000fe80000100a00 */
[----:B------:R0:W-:Y:S01]  /*b4a90*/  STL [R1+0xbc], R2 ;  /* 0x0000bc0201007387 */ /* 0x0001e20000100800 */
[----:B------:R-:W-:-:S02]  /*b4aa0*/  PRMT R6, R4, 0x3340, R0 ;  /* 0x0000334004067816 */ /* 0x000fc40000000000 */
[----:B------:R-:W-:Y:S02]  /*b4ab0*/  IADD3 R8, P3, PT, R26, R13, RZ ;  /* 0x0000000d1a087210 */ /* 0x000fe40007f7e0ff */
[----:B0-----:R-:W-:Y:S01]  /*b4ac0*/  LOP3.LUT R2, R17, 0xffff, RZ, 0xc0, !PT ;  /* 0x0000ffff11027812 */ /* 0x001fe200078ec0ff */
[----:B------:R-:W3:Y:S04]  /*b4ad0*/  LDL.LU R20, [R1+0x48] ;  /* 0x0000480001147983 */ /* 0x000ee80000300800 */
[----:B------:R-:W3:Y:S04]  /*b4ae0*/  LDL.LU R21, [R1+0x2b0] ;  /* 0x0002b00001157983 */ /* 0x000ee80000300800 */
[----:B------:R-:W4:Y:S01]  /*b4af0*/  LDL.LU R19, [R1+0xac] ;  /* 0x0000ac0001137983 */ /* 0x000f220000300800 */
[----:B------:R-:W-:-:S03]  /*b4b00*/  PRMT R5, R3, 0x3340, R2 ;  /* 0x0000334003057816 */ /* 0x000fc60000000002 */
[----:B------:R-:W4:Y:S01]  /*b4b10*/  LDL.LU R24, [R1+0x298] ;  /* 0x0002980001187983 */ /* 0x000f220000300800 */
[----:B------:R-:W-:-:S03]  /*b4b20*/  PRMT R17, R5, 0x5410, R6 ;  /* 0x0000541005117816 */ /* 0x000fc60000000006 */
[----:B------:R-:W4:Y:S04]  /*b4b30*/  LDL.LU R6, [R1+0x84] ;  /* 0x0000840001067983 */ /* 0x000f280000300800 */
[----:B------:R-:W4:Y:S04]  /*b4b40*/  LDL.LU R23, [R1+0x2b4] ;  /* 0x0002b40001177983 */ /* 0x000f280000300800 */
[----:B------:R-:W4:Y:S01]  /*b4b50*/  LDL.LU R25, [R1+0xa8] ;  /* 0x0000a80001197983 */ /* 0x000f220000300800 */
[----:B------:R-:W-:-:S03]  /*b4b60*/  IMAD.X R9, R18, 0x1, R14, P3 ;  /* 0x0000000112097824 */ /* 0x000fc600018e060e */
[----:B------:R-:W4:Y:S04]  /*b4b70*/  LDL.LU R27, [R1+0x284] ;  /* 0x00028400011b7983 */ /* 0x000f280000300800 */
[----:B------:R-:W4:Y:S04]  /*b4b80*/  LDL.LU R5, [R1+0x9c] ;  /* 0x00009c0001057983 */ /* 0x000f280000300800 */
[----:B------:R-:W4:Y:S04]  /*b4b90*/  LDL.LU R22, [R1+0x290] ;  /* 0x0002900001167983 */ /* 0x000f280000300800 */
[----:B------:R-:W-:Y:S04]  /*b4ba0*/  STL [R1+0x35e0], R17 ;  /* 0x0035e01101007387 */ /* 0x000fe80000100800 */
[----:B------:R0:W-:Y:S01]  /*b4bb0*/  STL.64 [R1+0x720], R8 ;  /* 0x0007200801007387 */ /* 0x0001e20000100a00 */
[----:B------:R-:W-:-:S02]  /*b4bc0*/  SHF.R.U32.HI R3, RZ, 0x8, R3 ;  /* 0x00000008ff037819 */ /* 0x000fc40000011603 */
[----:B------:R-:W-:Y:S02]  /*b4bd0*/  SHF.R.U32.HI R2, RZ, 0x8, R2 ;  /* 0x00000008ff027819 */ /* 0x000fe40000011602 */
[----:B0-----:R-:W-:-:S05]  /*b4be0*/  IADD3 R8, P3, PT, R26, R15, RZ ;  /* 0x0000000f1a087210 */ /* 0x001fca0007f7e0ff */
[----:B------:R-:W-:Y:S01]  /*b4bf0*/  IMAD.X R9, R18, 0x1, R16, P3 ;  /* 0x0000000112097824 */ /* 0x000fe200018e0610 */
[----:B------:R-:W-:-:S04]  /*b4c00*/  LOP3.LUT R26, R3, 0xffff, RZ, 0xc0, !PT ;  /* 0x0000ffff031a7812 */ /* 0x000fc800078ec0ff */
[----:B------:R0:W-:Y:S04]  /*b4c10*/  STL.64 [R1+0x718], R8 ;  /* 0x0007180801007387 */ /* 0x0001e80000100a00 */
[----:B------:R-:W4:Y:S04]  /*b4c20*/  LDL.LU R18, [R1+0xb8] ;  /* 0x0000b80001127983 */ /* 0x000f280000300800 */
[----:B------:R-:W4:Y:S04]  /*b4c30*/  LDL.LU R3, [R1+0x280] ;  /* 0x0002800001037983 */ /* 0x000f280000300800 */
[----:B------:R-:W4:Y:S01]  /*b4c40*/  LDL.LU R28, [R1+0xb4] ;  /* 0x0000b400011c7983 */ /* 0x000f220000300800 */
[----:B------:R-:W-:-:S02]  /*b4c50*/  SHF.R.U32.HI R17, RZ, 0x8, R4 ;  /* 0x00000008ff117819 */ /* 0x000fc40000011604 */
[----:B0-----:R-:W-:Y:S02]  /*b4c60*/  LOP3.LUT R9, R2, 0xffff, RZ, 0xc0, !PT ;  /* 0x0000ffff02097812 */ /* 0x001fe400078ec0ff */
[----:B------:R-:W4:Y:S04]  /*b4c70*/  LDL.LU R2, [R1+0x294] ;  /* 0x0002940001027983 */ /* 0x000f280000300800 */
[----:B------:R-:W4:Y:S04]  /*b4c80*/  LDL.LU R8, [R1+0x98] ;  /* 0x0000980001087983 */ /* 0x000f280000300800 */
[----:B------:R-:W4:Y:S04]  /*b4c90*/  LDL.LU R4, [R1+0x258] ;  /* 0x0002580001047983 */ /* 0x000f280000300800 */
[----:B------:R-:W4:Y:S01]  /*b4ca0*/  LDL.LU R29, [R1+0x11e0] ;  /* 0x0011e000011d7983 */ /* 0x000f220000300800 */
[----:B------:R-:W-:-:S03]  /*b4cb0*/  PRMT R26, R26, 0x3340, R9 ;  /* 0x000033401a1a7816 */ /* 0x000fc60000000009 */
[----:B------:R-:W4:Y:S01]  /*b4cc0*/  LDL.LU R9, [R1+0x36c8] ;  /* 0x0036c80001097983 */ /* 0x000f220000300800 */
[----:B------:R-:W-:-:S03]  /*b4cd0*/  LOP3.LUT R17, R17, 0xffff, RZ, 0xc0, !PT ;  /* 0x0000ffff11117812 */ /* 0x000fc600078ec0ff */
[----:B------:R0:W-:Y:S04]  /*b4ce0*/  STL [R1+0x367c], R26 ;  /* 0x00367c1a01007387 */ /* 0x0001e80000100800 */
[----:B------:R2:W-:Y:S01]  /*b4cf0*/  STL [R1+0x35e4], R0 ;  /* 0x0035e40001007387 */ /* 0x0005e20000100800 */
[----:B0-----:R-:W-:-:S05]  /*b4d00*/  PRMT R26, R17, 0x3340, R0 ;  /* 0x00003340111a7816 */ /* 0x001fca0000000000 */
[----:B------:R-:W-:Y:S01]  /*b4d10*/  STL [R1+0x24], R26 ;  /* 0x0000241a01007387 */ /* 0x000fe20000100800 */
[----:B--2---:R-:W-:Y:S02]  /*b4d20*/  SHF.R.S32.HI R0, RZ, 0x1f, R7 ;  /* 0x0000001fff007819 */ /* 0x004fe40000011407 */
[----:B---3--:R-:W-:-:S05]  /*b4d30*/  PRMT R17, R21, 0x5410, R20 ;  /* 0x0000541015117816 */ /* 0x008fca0000000014 */
[----:B------:R0:W-:Y:S01]  /*b4d40*/  STL [R1+0x48], R17 ;  /* 0x0000481101007387 */ /* 0x0001e20000100800 */
[----:B----4-:R-:W-:Y:S02]  /*b4d50*/  PRMT R6, R23, 0x5410, R6 ;  /* 0x0000541017067816 */ /* 0x010fe40000000006 */
[----:B0-----:R-:W-:Y:S02]  /*b4d60*/  PRMT R17, R24, 0x5410, R19 ;  /* 0x0000541018117816 */ /* 0x001fe40000000013 */
[----:B------:R-:W-:Y:S02]  /*b4d70*/  PRMT R5, R22, 0x5410, R5 ;  /* 0x0000541016057816 */ /* 0x000fe40000000005 */
[----:B------:R-:W-:-:S05]  /*b4d80*/  IADD3 R20, P3, PT, R7, R9, RZ ;  /* 0x0000000907147210 */ /* 0x000fca0007f7e0ff */
[----:B------:R-:W-:-:S05]  /*b4d90*/  IMAD.X R21, R0, 0x1, R10, P3 ;  /* 0x0000000100157824 */ /* 0x000fca00018e060a */
[----:B------:R0:W-:Y:S04]  /*b4da0*/  STL.64 [R1+0x738], R20 ;  /* 0x0007381401007387 */ /* 0x0001e80000100a00 */
[----:B------:R-:W-:Y:S04]  /*b4db0*/  STL [R1+0xac], R17 ;  /* 0x0000ac1101007387 */ /* 0x000fe80000100800 */
[----:B------:R1:W-:Y:S01]  /*b4dc0*/  STL [R1+0x84], R6 ;  /* 0x0000840601007387 */ /* 0x0003e20000100800 */
[----:B0-----:R-:W-:-:S05]  /*b4dd0*/  IADD3 R20, P3, PT, R7, R11, RZ ;  /* 0x0000000b07147210 */ /* 0x001fca0007f7e0ff */
[----:B------:R-:W-:Y:S01]  /*b4de0*/  IMAD.X R21, R0, 0x1, R12, P3 ;  /* 0x0000000100157824 */ /* 0x000fe200018e060c */
[----:B-1----:R-:W-:-:S04]  /*b4df0*/  PRMT R6, R27, 0x5410, R25 ;  /* 0x000054101b067816 */ /* 0x002fc80000000019 */
[----:B------:R0:W-:Y:S04]  /*b4e00*/  STL.64 [R1+0x748], R20 ;  /* 0x0007481401007387 */ /* 0x0001e80000100a00 */
[----:B------:R-:W-:Y:S04]  /*b4e10*/  STL [R1+0xd8], R6 ;  /* 0x0000d80601007387 */ /* 0x000fe80000100800 */
[----:B------:R1:W-:Y:S04]  /*b4e20*/  STL [R1+0xa8], R5 ;  /* 0x0000a80501007387 */ /* 0x0003e80000100800 */
[----:B------:R-:W2:Y:S04]  /*b4e30*/  LDL.LU R25, [R1+0xa4] ;  /* 0x0000a40001197983 */ /* 0x000ea80000300800 */
[----:B------:R-:W2:Y:S01]  /*b4e40*/  LDL.LU R27, [R1+0x25c] ;  /* 0x00025c00011b7983 */ /* 0x000ea20000300800 */
[----:B0-----:R-:W-:-:S03]  /*b4e50*/  IADD3 R20, P3, PT, R7, R13, RZ ;  /* 0x0000000d07147210 */ /* 0x001fc60007f7e0ff */
[----:B-1----:R-:W3:Y:S02]  /*b4e60*/  LDL.LU R5, [R1+0x80] ;  /* 0x0000800001057983 */ /* 0x002ee40000300800 */
[----:B------:R-:W-:-:S05]  /*b4e70*/  IMAD.X R21, R0, 0x1, R14, P3 ;  /* 0x0000000100157824 */ /* 0x000fca00018e060e */
[----:B------:R-:W-:Y:S04]  /*b4e80*/  STL.64 [R1+0x768], R20 ;  /* 0x0007681401007387 */ /* 0x000fe80000100a00 */
[----:B------:R-:W4:Y:S04]  /*b4e90*/  LDL.LU R22, [R1+0x250] ;  /* 0x0002500001167983 */ /* 0x000f280000300800 */
[----:B------:R-:W4:Y:S01]  /*b4ea0*/  LDL.LU R23, [R1+0x11e4] ;  /* 0x0011e40001177983 */ /* 0x000f220000300800 */
[----:B------:R-:W-:Y:S02]  /*b4eb0*/  IADD3 R6, P3, PT, R7, R15, RZ ;  /* 0x0000000f07067210 */ /* 0x000fe40007f7e0ff */
[----:B------:R-:W-:-:S02]  /*b4ec0*/  PRMT R3, R3, 0x5410, R18 ;  /* 0x0000541003037816 */ /* 0x000fc40000000012 */
[----:B------:R-:W-:Y:S01]  /*b4ed0*/  PRMT R2, R2, 0x5410, R28 ;  /* 0x0000541002027816 */ /* 0x000fe2000000001c */
[----:B------:R-:W-:Y:S01]  /*b4ee0*/  IMAD.X R7, R0, 0x1, R16, P3 ;  /* 0x0000000100077824 */ /* 0x000fe200018e0610 */
[----:B------:R-:W-:Y:S01]  /*b4ef0*/  PRMT R0, R4, 0x5410, R8 ;  /* 0x0000541004007816 */ /* 0x000fe20000000008 */
[----:B----4-:R0:W-:Y:S04]  /*b4f00*/  STL.64 [R1+0x36c0], R22 ;  /* 0x0036c01601007387 */ /* 0x0101e80000100a00 */
[----:B0-----:R-:W4:Y:S04]  /*b4f10*/  LDL.LU R22, [R1+0xb0] ;  /* 0x0000b00001167983 */ /* 0x001f280000300800 */
[----:B------:R-:W4:Y:S04]  /*b4f20*/  LDL.LU R23, [R1+0x288] ;  /* 0x0002880001177983 */ /* 0x000f280000300800 */
[----:B------:R-:W-:Y:S04]  /*b4f30*/  STL.64 [R1+0x760], R6 ;  /* 0x0007600601007387 */ /* 0x000fe80000100a00 */
[----:B------:R0:W-:Y:S04]  /*b4f40*/  STL [R1+0x8cc], R3 ;  /* 0x0008cc0301007387 */ /* 0x0001e80000100800 */
[----:B------:R-:W3:Y:S04]  /*b4f50*/  LDL.LU R18, [R1+0xa0] ;  /* 0x0000a00001127983 */ /* 0x000ee80000300800 */
[----:B------:R1:W-:Y:S04]  /*b4f60*/  STL [R1+0x9c], R2 ;  /* 0x00009c0201007387 */ /* 0x0003e80000100800 */
[----:B0-----:R-:W3:Y:S04]  /*b4f70*/  LDL.LU R3, [R1+0x228] ;  /* 0x0002280001037983 */ /* 0x001ee80000300800 */
[----:B------:R-:W-:Y:S04]  /*b4f80*/  STL [R1+0xb4], R0 ;  /* 0x0000b40001007387 */ /* 0x000fe80000100800 */
[----:B------:R-:W3:Y:S04]  /*b4f90*/  LDL.LU R4, [R1+0x90] ;  /* 0x0000900001047983 */ /* 0x000ee80000300800 */
[----:B-1----:R-:W3:Y:S01]  /*b4fa0*/  LDL.LU R2, [R1+0x21c] ;  /* 0x00021c0001027983 */ /* 0x002ee20000300800 */
[----:B------:R-:W-:-:S02]  /*b4fb0*/  SHF.R.S32.HI R8, RZ, 0x1f, R29 ;  /* 0x0000001fff087819 */ /* 0x000fc4000001141d */
[----:B------:R-:W-:-:S05]  /*b4fc0*/  IADD3 R6, P3, PT, R29, R9, RZ ;  /* 0x000000091d067210 */ /* 0x000fca0007f7e0ff */
[C---:B------:R-:W-:Y:S01]  /*b4fd0*/  IMAD.X R7, R8.reuse, 0x1, R10, P3 ;  /* 0x0000000108077824 */ /* 0x040fe200018e060a */
[----:B--2---:R-:W-:Y:S02]  /*b4fe0*/  PRMT R25, R27, 0x5410, R25 ;  /* 0x000054101b197816 */ /* 0x004fe40000000019 */
[----:B----4-:R-:W-:Y:S02]  /*b4ff0*/  PRMT R23, R23, 0x5410, R22 ;  /* 0x0000541017177816 */ /* 0x010fe40000000016 */
[----:B------:R-:W-:Y:S01]  /*b5000*/  IADD3 R22, P3, PT, R29, R11, RZ ;  /* 0x0000000b1d167210 */ /* 0x000fe20007f7e0ff */
[----:B---3--:R0:W-:Y:S04]  /*b5010*/  STL.64 [R1+0x36b8], R2 ;  /* 0x0036b80201007387 */ /* 0x0081e80000100a00 */
[----:B0-----:R-:W2:Y:S04]  /*b5020*/  LDL.LU R2, [R1+0x68] ;  /* 0x0000680001027983 */ /* 0x001ea80000300800 */
[----:B------:R-:W2:Y:S04]  /*b5030*/  LDL.LU R3, [R1+0x254] ;  /* 0x0002540001037983 */ /* 0x000ea80000300800 */
[----:B------:R-:W3:Y:S04]  /*b5040*/  LDL.LU R0, [R1+0x44] ;  /* 0x0000440001007983 */ /* 0x000ee80000300800 */
[----:B------:R-:W3:Y:S04]  /*b5050*/  LDL.LU R28, [R1+0x20c] ;  /* 0x00020c00011c7983 */ /* 0x000ee80000300800 */
[----:B------:R-:W4:Y:S04]  /*b5060*/  LDL.LU R26, [R1+0x7c] ;  /* 0x00007c00011a7983 */ /* 0x000f280000300800 */
[----:B------:R-:W4:Y:S04]  /*b5070*/  LDL.LU R17, [R1+0x204] ;  /* 0x0002040001117983 */ /* 0x000f280000300800 */
[----:B------:R-:W3:Y:S04]  /*b5080*/  LDL.LU R20, [R1+0x78] ;  /* 0x0000780001147983 */ /* 0x000ee80000300800 */
[----:B------:R0:W-:Y:S04]  /*b5090*/  STL.64 [R1+0x758], R6 ;  /* 0x0007580601007387 */ /* 0x0001e80000100a00 */
[----:B------:R-:W3:Y:S04]  /*b50a0*/  LDL.LU R21, [R1+0x1b4] ;  /* 0x0001b40001157983 */ /* 0x000ee80000300800 */
[----:B------:R-:W3:Y:S04]  /*b50b0*/  LDL.LU R19, [R1+0x8c] ;  /* 0x00008c0001137983 */ /* 0x000ee80000300800 */
[----:B------:R-:W3:Y:S04]  /*b50c0*/  LDL.LU R24, [R1+0x1e4] ;  /* 0x0001e40001187983 */ /* 0x000ee80000300800 */
[----:B0-----:R-:W3:Y:S04]  /*b50d0*/  LDL.LU R6, [R1+0x74] ;  /* 0x0000740001067983 */ /* 0x001ee80000300800 */
[----:B------:R-:W3:Y:S04]  /*b50e0*/  LDL.LU R7, [R1+0x198] ;  /* 0x0001980001077983 */ /* 0x000ee80000300800 */
[----:B------:R0:W-:Y:S04]  /*b50f0*/  STL [R1+0x98], R23 ;  /* 0x0000981701007387 */ /* 0x0001e80000100800 */
[----:B------:R-:W-:Y:S01]  /*b5100*/  STL [R1+0x258], R25 ;  /* 0x0002581901007387 */ /* 0x000fe20000100800 */
[----:B0-----:R-:W-:-:S05]  /*b5110*/  IMAD.X R23, R8, 0x1, R12, P3 ;  /* 0x0000000108177824 */ /* 0x001fca00018e060c */
[----:B------:R0:W-:Y:S04]  /*b5120*/  STL.64 [R1+0x770], R22 ;  /* 0x0007701601007387 */ /* 0x0001e80000100a00 */
[----:B0-----:R-:W3:Y:S04]  /*b5130*/  LDL.LU.64 R22, [R1+0x36c0] ;  /* 0x0036c00001167983 */ /* 0x001ee80000300a00 */
[----:B------:R-:W4:Y:S04]  /*b5140*/  LDL.LU R25, [R1+0x94] ;  /* 0x0000940001197983 */ /* 0x000f280000300800 */
[----:B------:R-:W4:Y:S01]  /*b5150*/  LDL.LU R27, [R1+0x1d8] ;  /* 0x0001d800011b7983 */ /* 0x000f220000300800 */
[----:B--2---:R-:W-:-:S02]  /*b5160*/  PRMT R3, R3, 0x5410, R2 ;  /* 0x0000541003037816 */ /* 0x004fc40000000002 */
[----:B------:R-:W-:Y:S02]  /*b5170*/  IADD3 R2, P3, PT, R29, R13, RZ ;  /* 0x0000000d1d027210 */ /* 0x000fe40007f7e0ff */
[----:B---3--:R-:W-:-:S05]  /*b5180*/  PRMT R5, R22, 0x5410, R5 ;  /* 0x0000541016057816 */ /* 0x008fca0000000005 */
[----:B------:R0:W-:Y:S04]  /*b5190*/  STL [R1+0x25c], R5 ;  /* 0x00025c0501007387 */ /* 0x0001e80000100800 */
[----:B0-----:R-:W2:Y:S04]  /*b51a0*/  LDL.LU R5, [R1+0x64] ;  /* 0x0000640001057983 */ /* 0x001ea80000300800 */
[----:B------:R-:W2:Y:S04]  /*b51b0*/  LDL.LU R22, [R1+0x188] ;  /* 0x0001880001167983 */ /* 0x000ea80000300800 */
[----:B------:R0:W-:Y:S02]  /*b51c0*/  STL [R1+0x2ec], R3 ;  /* 0x0002ec0301007387 */ /* 0x0001e40000100800 */
[----:B0-----:R-:W-:-:S05]  /*b51d0*/  IMAD.X R3, R8, 0x1, R14, P3 ;  /* 0x0000000108037824 */ /* 0x001fca00018e060e */
[----:B------:R0:W-:Y:S02]  /*b51e0*/  STL.64 [R1+0x788], R2 ;  /* 0x0007880201007387 */ /* 0x0001e40000100a00 */
[----:B0-----:R-:W-:Y:S02]  /*b51f0*/  IADD3 R2, P3, PT, R29, R15, RZ ;  /* 0x0000000f1d027210 */ /* 0x001fe40007f7e0ff */
[----:B------:R-:W3:Y:S03]  /*b5200*/  LDL.LU R29, [R1+0x40] ;  /* 0x00004000011d7983 */ /* 0x000ee60000300800 */
[----:B------:R-:W-:-:S05]  /*b5210*/  IMAD.X R3, R8, 0x1, R16, P3 ;  /* 0x0000000108037824 */ /* 0x000fca00018e0610 */
[----:B------:R0:W-:Y:S04]  /*b5220*/  STL.64 [R1+0x780], R2 ;  /* 0x0007800201007387 */ /* 0x0001e80000100a00 */
[----:B0-----:R-:W2:Y:S04]  /*b5230*/  LDL.LU.64 R2, [R1+0x36b8] ;  /* 0x0036b80001027983 */ /* 0x001ea80000300a00 */
[----:B------:R-:W3:Y:S01]  /*b5240*/  LDL R8, [R1+0x11e8] ;  /* 0x0011e80001087983 */ /* 0x000ee20000100800 */
[----:B--2---:R-:W-:-:S03]  /*b5250*/  PRMT R3, R3, 0x5410, R18 ;  /* 0x0000541003037816 */ /* 0x004fc60000000012 */
[----:B------:R-:W2:Y:S04]  /*b5260*/  LDL.LU R18, [R1+0x36b4] ;  /* 0x0036b40001127983 */ /* 0x000ea80000300800 */
[----:B------:R0:W-:Y:S04]  /*b5270*/  STL [R1+0x2dc], R3 ;  /* 0x0002dc0301007387 */ /* 0x0001e80000100800 */
[----:B0-----:R-:W2:Y:S01]  /*b5280*/  LDL.LU R3, [R1+0x36b0] ;  /* 0x0036b00001037983 */ /* 0x001ea20000300800 */
[----:B------:R-:W-:-:S03]  /*b5290*/  PRMT R2, R2, 0x5410, R4 ;  /* 0x0000541002027816 */ /* 0x000fc60000000004 */
[----:B------:R-:W3:Y:S01]  /*b52a0*/  LDL.LU R4, [R1+0x36ac] ;  /* 0x0036ac0001047983 */ /* 0x000ee20000300800 */
[----:B------:R-:W-:Y:S02]  /*b52b0*/  PRMT R28, R28, 0x5410, R0 ;  /* 0x000054101c1c7816 */ /* 0x000fe40000000000 */
[----:B------:R-:W-:Y:S01]  /*b52c0*/  SHF.R.S32.HI R0, RZ, 0x1f, R23 ;  /* 0x0000001fff007819 */ /* 0x000fe20000011417 */
[----:B------:R0:W-:Y:S02]  /*b52d0*/  STL [R1+0x362c], R2 ;  /* 0x00362c0201007387 */ /* 0x0001e40000100800 */
[----:B0-----:R-:W-:Y:S02]  /*b52e0*/  IADD3 R2, P3, PT, R23, R9, RZ ;  /* 0x0000000917027210 */ /* 0x001fe40007f7e0ff */
[----:B----4-:R-:W-:Y:S02]  /*b52f0*/  PRMT R26, R17, 0x5410, R26 ;  /* 0x00005410111a7816 */ /* 0x010fe4000000001a */
[----:B------:R-:W-:-:S02]  /*b5300*/  PRMT R17, R21, 0x5410, R20 ;  /* 0x0000541015117816 */ /* 0x000fc40000000014 */
[----:B------:R-:W-:Y:S01]  /*b5310*/  PRMT R6, R7, 0x5410, R6 ;  /* 0x0000541007067816 */ /* 0x000fe20000000006 */
[----:B--2---:R0:W-:Y:S04]  /*b5320*/  STL [R1+0x3648], R3 ;  /* 0x0036480301007387 */ /* 0x0041e80000100800 */
[----:B------:R-:W-:Y:S01]  /*b5330*/  STL [R1+0x3630], R28 ;  /* 0x0036301c01007387 */ /* 0x000fe20000100800 */
[----:B0-----:R-:W-:-:S05]  /*b5340*/  IMAD.X R3, R0, 0x1, R10, P3 ;  /* 0x0000000100037824 */ /* 0x001fca00018e060a */
        /* <DEDUP_REMOVED lines=8> */
[----:B------:R-:W-:Y:S01]  /*b53d0*/  STL [R1+0x8c], R6 ;  /* 0x00008c0601007387 */ /* 0x000fe20000100800 */
[----:B0-----:R-:W-:-:S05]  /*b53e0*/  IADD3 R2, P3, PT, R23, R13, RZ ;  /* 0x0000000d17027210 */ /* 0x001fca0007f7e0ff */
[----:B------:R-:W-:-:S05]  /*b53f0*/  IMAD.X R3, R0, 0x1, R14, P3 ;  /* 0x0000000100037824 */ /* 0x000fca00018e060e */
[----:B------:R0:W-:Y:S04]  /*b5400*/  STL.64 [R1+0x7f0], R2 ;  /* 0x0007f00201007387 */ /* 0x0001e80000100a00 */
[----:B0-----:R-:W2:Y:S01]  /*b5410*/  LDL.LU R2, [R1+0x11ec] ;  /* 0x0011ec0001027983 */ /* 0x001ea20000300800 */
[----:B------:R-:W-:-:S05]  /*b5420*/  IADD3 R6, P3, PT, R23, R15, RZ ;  /* 0x0000000f17067210 */ /* 0x000fca0007f7e0ff */
[----:B------:R-:W-:Y:S01]  /*b5430*/  IMAD.X R7, R0, 0x1, R16, P3 ;  /* 0x0000000100077824 */ /* 0x000fe200018e0610 */
[----:B------:R-:W-:Y:S02]  /*b5440*/  PRMT R0, R27, 0x5410, R25 ;  /* 0x000054101b007816 */ /* 0x000fe40000000019 */
[----:B------:R-:W-:Y:S01]  /*b5450*/  PRMT R19, R22, 0x5410, R5 ;  /* 0x0000541016137816 */ /* 0x000fe20000000005 */
[----:B--2---:R-:W-:Y:S04]  /*b5460*/  STL [R1+0x3680], R2 ;  /* 0x0036800201007387 */ /* 0x004fe80000100800 */
[----:B------:R-:W-:Y:S04]  /*b5470*/  STL.64 [R1+0x36a0], R14 ;  /* 0x0036a00e01007387 */ /* 0x000fe80000100a00 */
[----:B------:R0:W-:Y:S04]  /*b5480*/  STL.64 [R1+0x7e0], R6 ;  /* 0x0007e00601007387 */ /* 0x0001e80000100a00 */
[----:B0-----:R-:W2:Y:S04]  /*b5490*/  LDL.LU R6, [R1+0x60] ;  /* 0x0000600001067983 */ /* 0x001ea80000300800 */
[----:B------:R0:W-:Y:S04]  /*b54a0*/  STL [R1+0x44], R0 ;  /* 0x0000440001007387 */ /* 0x0001e80000100800 */
[----:B------:R-:W4:Y:S04]  /*b54b0*/  LDL.LU R27, [R1+0x30] ;  /* 0x00003000011b7983 */ /* 0x000f280000300800 */
[----:B------:R-:W4:Y:S04]  /*b54c0*/  LDL.LU R22, [R1+0x15c] ;  /* 0x00015c0001167983 */ /* 0x000f280000300800 */
[----:B------:R-:W-:Y:S01]  /*b54d0*/  STL.64 [R1+0x3650], R18 ;  /* 0x0036501201007387 */ /* 0x000fe20000100a00 */
[----:B---3--:R-:W-:-:S02]  /*b54e0*/  IADD3 R2, P3, PT, R8, R9, RZ ;  /* 0x0000000908027210 */ /* 0x008fc40007f7e0ff */
[----:B0-----:R-:W-:Y:S02]  /*b54f0*/  PRMT R0, R4, 0x5410, R29 ;  /* 0x0000541004007816 */ /* 0x001fe4000000001d */
[----:B------:R-:W2:Y:S04]  /*b5500*/  LDL.LU R4, [R1+0x36a8] ;  /* 0x0036a80001047983 */ /* 0x000ea80000300800 */
[----:B------:R0:W-:Y:S04]  /*b5510*/  STL [R1+0x3690], R0 ;  /* 0x0036900001007387 */ /* 0x0001e80000100800 */
[----:B------:R-:W3:Y:S04]  /*b5520*/  LDL.LU R7, [R1+0x3c] ;  /* 0x00003c0001077983 */ /* 0x000ee80000300800 */
[----:B------:R-:W3:Y:S01]  /*b5530*/  LDL.LU R25, [R1+0x130] ;  /* 0x0001300001197983 */ /* 0x000ee20000300800 */
[----:B0-----:R-:W-:-:S05]  /*b5540*/  SHF.R.S32.HI R0, RZ, 0x1f, R8 ;  /* 0x0000001fff007819 */ /* 0x001fca0000011408 */
[----:B------:R-:W-:-:S05]  /*b5550*/  IMAD.X R3, R0, 0x1, R10, P3 ;  /* 0x0000000100037824 */ /* 0x000fca00018e060a */
        /* <DEDUP_REMOVED lines=19> */
[----:B------:R-:W-:-:S02]  /*b5690*/  PRMT R4, R4, 0x5410, R6 ;  /* 0x0000541004047816 */ /* 0x000fc40000000006 */
[----:B----4-:R-:W-:Y:S02]  /*b56a0*/  PRMT R6, R22, 0x5410, R27 ;  /* 0x0000541016067816 */ /* 0x010fe4000000001b */
[----:B------:R-:W-:-:S05]  /*b56b0*/  IADD3 R14, P3, PT, R9, R11, RZ ;  /* 0x0000000b090e7210 */ /* 0x000fca0007f7e0ff */
[----:B------:R-:W-:Y:S01]  /*b56c0*/  IMAD.X R15, R0, 0x1, R12, P3 ;  /* 0x00000001000f7824 */ /* 0x000fe200018e060c */
[----:B--2---:R0:W-:Y:S04]  /*b56d0*/  STL.64 [R1+0x3698], R18 ;  /* 0x0036981201007387 */ /* 0x0041e80000100a00 */
[----:B0-----:R-:W2:Y:S04]  /*b56e0*/  LDL.LU R19, [R1+0x5c] ;  /* 0x00005c0001137983 */ /* 0x001ea80000300800 */
[----:B------:R-:W4:Y:S04]  /*b56f0*/  LDL.LU R3, [R1+0x150] ;  /* 0x0001500001037983 */ /* 0x000f280000300800 */
[----:B------:R-:W4:Y:S04]  /*b5700*/  LDL.LU R17, [R1+0x50] ;  /* 0x0000500001117983 */ /* 0x000f280000300800 */
[----:B------:R-:W4:Y:S04]  /*b5710*/  LDL.LU R20, [R1+0x148] ;  /* 0x0001480001147983 */ /* 0x000f280000300800 */
[----:B------:R0:W-:Y:S04]  /*b5720*/  STL [R1+0x90], R6 ;  /* 0x0000900601007387 */ /* 0x0001e80000100800 */
[----:B------:R-:W4:Y:S04]  /*b5730*/  LDL.LU R21, [R1+0x20] ;  /* 0x0000200001157983 */ /* 0x000f280000300800 */
[----:B------:R-:W4:Y:S04]  /*b5740*/  LDL.LU R27, [R1+0x13c] ;  /* 0x00013c00011b7983 */ /* 0x000f280000300800 */
[----:B0-----:R-:W4:Y:S04]  /*b5750*/  LDL.LU R6, [R1+0x1c] ;  /* 0x00001c0001067983 */ /* 0x001f280000300800 */
[----:B------:R-:W4:Y:S04]  /*b5760*/  LDL.LU R22, [R1+0xfc] ;  /* 0x0000fc0001167983 */ /* 0x000f280000300800 */
[----:B------:R-:W4:Y:S04]  /*b5770*/  LDL.LU R28, [R1+0x11f0] ;  /* 0x0011f000011c7983 */ /* 0x000f280000300800 */
[----:B------:R0:W-:Y:S04]  /*b5780*/  STL.64 [R1+0x808], R14 ;  /* 0x0008080e01007387 */ /* 0x0001e80000100a00 */
[----:B0-----:R-:W4:Y:S01]  /*b5790*/  LDL.LU.64 R14, [R1+0x36a0] ;  /* 0x0036a000010e7983 */ /* 0x001f220000300a00 */
[----:B------:R-:W-:-:S02]  /*b57a0*/  PRMT R26, R26, 0x5410, R2 ;  /* 0x000054101a1a7816 */ /* 0x000fc40000000002 */
[----:B--2---:R-:W-:Y:S02]  /*b57b0*/  PRMT R18, R8, 0x5410, R19 ;  /* 0x0000541008127816 */ /* 0x004fe40000000013 */
[----:B---3--:R-:W-:Y:S02]  /*b57c0*/  PRMT R8, R25, 0x5410, R7 ;  /* 0x0000541019087816 */ /* 0x008fe40000000007 */
[----:B------:R-:W2:Y:S04]  /*b57d0*/  LDL.LU R7, [R1+0x34] ;  /* 0x0000340001077983 */ /* 0x000ea80000300800 */
[----:B------:R0:W-:Y:S04]  /*b57e0*/  STL [R1+0x94], R18 ;  /* 0x0000941201007387 */ /* 0x0001e80000100800 */
[----:B------:R-:W2:Y:S04]  /*b57f0*/  LDL.LU R25, [R1+0x118] ;  /* 0x0001180001197983 */ /* 0x000ea80000300800 */
[----:B------:R1:W-:Y:S01]  /*b5800*/  STL [R1+0xa0], R8 ;  /* 0x0000a00801007387 */ /* 0x0003e20000100800 */
[----:B0-----:R-:W-:-:S05]  /*b5810*/  IADD3 R18, P3, PT, R9, R13, RZ ;  /* 0x0000000d09127210 */ /* 0x001fca0007f7e0ff */
[----:B----4-:R-:W-:Y:S01]  /*b5820*/  IMAD.X R19, R0, 0x1, R14, P3 ;  /* 0x0000000100137824 */ /* 0x010fe200018e060e */
[----:B-1----:R-:W-:-:S04]  /*b5830*/  IADD3 R8, P3, PT, R9, R15, RZ ;  /* 0x0000000f09087210 */ /* 0x002fc80007f7e0ff */
[----:B------:R0:W-:Y:S01]  /*b5840*/  STL.64 [R1+0x800], R18 ;  /* 0x0008001201007387 */ /* 0x0001e20000100a00 */
[----:B------:R-:W-:-:S03]  /*b5850*/  IMAD.X R9, R0, 0x1, R16, P3 ;  /* 0x0000000100097824 */ /* 0x000fc600018e0610 */
[----:B0-----:R-:W3:Y:S04]  /*b5860*/  LDL.LU.64 R18, [R1+0x3698] ;  /* 0x0036980001127983 */ /* 0x001ee80000300a00 */
[----:B------:R-:W4:Y:S04]  /*b5870*/  LDL.LU R0, [R1+0x3690] ;  /* 0x0036900001007983 */ /* 0x000f280000300800 */
[----:B------:R0:W-:Y:S04]  /*b5880*/  STL.64 [R1+0x810], R8 ;  /* 0x0008100801007387 */ /* 0x0001e80000100a00 */
[----:B0-----:R-:W2:Y:S04]  /*b5890*/  LDL.LU.64 R8, [R1+0x3688] ;  /* 0x0036880001087983 */ /* 0x001ea80000300a00 */
[----:B------:R-:W4:Y:S04]  /*b58a0*/  LDL.LU R2, [R1+0x3680] ;  /* 0x0036800001027983 */ /* 0x000f280000300800 */
[----:B------:R0:W-:Y:S04]  /*b58b0*/  STL [R1+0x130], R26 ;  /* 0x0001301a01007387 */ /* 0x0001e80000100800 */
[----:B0-----:R-:W4:Y:S01]  /*b58c0*/  LDL.LU R26, [R1+0x367c] ;  /* 0x00367c00011a7983 */ /* 0x001f220000300800 */
[----:B---3--:R-:W-:-:S03]  /*b58d0*/  PRMT R18, R18, 0x5410, R24 ;  /* 0x0000541012127816 */ /* 0x008fc60000000018 */
[----:B------:R-:W3:Y:S04]  /*b58e0*/  LDL.LU R24, [R1+0x3678] ;  /* 0x0036780001187983 */ /* 0x000ee80000300800 */
[----:B------:R0:W-:Y:S01]  /*b58f0*/  STL [R1+0x58], R18 ;  /* 0x0000581201007387 */ /* 0x0001e20000100800 */
[----:B--2---:R-:W-:Y:S02]  /*b5900*/  PRMT R19, R8, 0x5410, R19 ;  /* 0x0000541008137816 */ /* 0x004fe40000000013 */
[----:B----4-:R-:W-:Y:S02]  /*b5910*/  SHF.R.S32.HI R8, RZ, 0x1f, R2 ;  /* 0x0000001fff087819 */ /* 0x010fe40000011402 */
[----:B0-----:R-:W-:Y:S01]  /*b5920*/  IADD3 R18, P3, PT, R2, R9, RZ ;  /* 0x0000000902127210 */ /* 0x001fe20007f7e0ff */
[----:B------:R0:W-:Y:S04]  /*b5930*/  STL [R1+0x5c], R19 ;  /* 0x00005c1301007387 */ /* 0x0001e80000100800 */
[----:B0-----:R-:W-:-:S05]  /*b5940*/  IMAD.X R19, R8, 0x1, R10, P3 ;  /* 0x0000000108137824 */ /* 0x001fca00018e060a */
[----:B------:R0:W-:Y:S04]  /*b5950*/  STL.64 [R1+0x7f8], R18 ;  /* 0x0007f81201007387 */ /* 0x0001e80000100a00 */
[----:B0-----:R-:W2:Y:S01]  /*b5960*/  LDL.LU.64 R18, [R1+0x3670] ;  /* 0x0036700001127983 */ /* 0x001ea20000300a00 */
[----:B------:R-:W-:-:S03]  /*b5970*/  PRMT R5, R5, 0x5410, R23 ;  /* 0x0000541005057816 */ /* 0x000fc60000000017 */
[----:B------:R-:W4:Y:S04]  /*b5980*/  LDL.LU R23, [R1+0x366c] ;  /* 0x00366c0001177983 */ /* 0x000f280000300800 */
[----:B------:R0:W-:Y:S04]  /*b5990*/  STL [R1+0x12c], R5 ;  /* 0x00012c0501007387 */ /* 0x0001e80000100800 */
[----:B0-----:R-:W3:Y:S01]  /*b59a0*/  LDL.LU R5, [R1+0x3668] ;  /* 0x0036680001057983 */ /* 0x001ee20000300800 */
[----:B--2---:R-:W-:Y:S02]  /*b59b0*/  PRMT R19, R19, 0x5410, R18 ;  /* 0x0000541013137816 */ /* 0x004fe40000000012 */
[----:B------:R-:W-:-:S03]  /*b59c0*/  IADD3 R18, P3, PT, R2, R11, RZ ;  /* 0x0000000b02127210 */ /* 0x000fc60007f7e0ff */
[----:B------:R0:W-:Y:S02]  /*b59d0*/  STL [R1+0x10c], R19 ;  /* 0x00010c1301007387 */ /* 0x0001e40000100800 */
[----:B0-----:R-:W-:-:S05]  /*b59e0*/  IMAD.X R19, R8, 0x1, R12, P3 ;  /* 0x0000000108137824 */ /* 0x001fca00018e060c */
[----:B------:R0:W-:Y:S04]  /*b59f0*/  STL.64 [R1+0x828], R18 ;  /* 0x0008281201007387 */ /* 0x0001e80000100a00 */
[----:B0-----:R-:W2:Y:S01]  /*b5a00*/  LDL.LU.64 R18, [R1+0x3660] ;  /* 0x0036600001127983 */ /* 0x001ea20000300a00 */
[----:B------:R-:W-:Y:S02]  /*b5a10*/  PRMT R17, R20, 0x5410, R17 ;  /* 0x0000541014117816 */ /* 0x000fe40000000011 */
[----:B------:R-:W-:Y:S02]  /*b5a20*/  PRMT R27, R27, 0x5410, R21 ;  /* 0x000054101b1b7816 */ /* 0x000fe40000000015 */
[----:B--2---:R-:W-:Y:S02]  /*b5a30*/  PRMT R18, R18, 0x5410, R29 ;  /* 0x0000541012127816 */ /* 0x004fe4000000001d */
[----:B------:R-:W2:Y:S04]  /*b5a40*/  LDL.LU R29, [R1+0x3658] ;  /* 0x00365800011d7983 */ /* 0x000ea80000300800 */
[----:B------:R0:W-:Y:S01]  /*b5a50*/  STL [R1+0x128], R18 ;  /* 0x0001281201007387 */ /* 0x0001e20000100800 */
[----:B------:R-:W-:-:S02]  /*b5a60*/  PRMT R3, R3, 0x5410, R19 ;  /* 0x0000541003037816 */ /* 0x000fc40000000013 */
[----:B0-----:R-:W-:-:S05]  /*b5a70*/  IADD3 R18, P3, PT, R2, R13, RZ ;  /* 0x0000000d02127210 */ /* 0x001fca0007f7e0ff */
[----:B------:R-:W-:Y:S01]  /*b5a80*/  IMAD.X R19, R8, 0x1, R14, P3 ;  /* 0x0000000108137824 */ /* 0x000fe200018e060e */
[----:B------:R-:W-:Y:S01]  /*b5a90*/  IADD3 R2, P3, PT, R2, R15, RZ ;  /* 0x0000000f02027210 */ /* 0x000fe20007f7e0ff */
[----:B------:R0:W-:Y:S04]  /*b5aa0*/  STL [R1+0x124], R3 ;  /* 0x0001240301007387 */ /* 0x0001e80000100800 */
[----:B------:R1:W-:Y:S01]  /*b5ab0*/  STL.64 [R1+0x7c0], R18 ;  /* 0x0007c01201007387 */ /* 0x0003e20000100a00 */
[----:B0-----:R-:W-:-:S03]  /*b5ac0*/  IMAD.X R3, R8, 0x1, R16, P3 ;  /* 0x0000000108037824 */ /* 0x001fc600018e0610 */
[----:B-1----:R-:W3:Y:S04]  /*b5ad0*/  LDL.LU.64 R18, [R1+0x3650] ;  /* 0x0036500001127983 */ /* 0x002ee80000300a00 */
[----:B------:R-:W2:Y:S04]  /*b5ae0*/  LDL.LU R8, [R1+0x364c] ;  /* 0x00364c0001087983 */ /* 0x000ea80000300800 */
[----:B------:R0:W-:Y:S04]  /*b5af0*/  STL.64 [R1+0x5f0], R2 ;  /* 0x0005f00201007387 */ /* 0x0001e80000100a00 */
[----:B0-----:R-:W2:Y:S04]  /*b5b00*/  LDL.LU R3, [R1+0x3648] ;  /* 0x0036480001037983 */ /* 0x001ea80000300800 */
[----:B------:R-:W-:Y:S04]  /*b5b10*/  STL [R1+0x35e8], R17 ;  /* 0x0035e81101007387 */ /* 0x000fe80000100800 */
[----:B------:R0:W-:Y:S04]  /*b5b20*/  STL [R1+0x35ec], R27 ;  /* 0x0035ec1b01007387 */ /* 0x0001e80000100800 */
[----:B0-----:R-:W2:Y:S01]  /*b5b30*/  LDL.LU R27, [R1+0x11f4] ;  /* 0x0011f400011b7983 */ /* 0x001ea20000300800 */
[----:B------:R-:W-:-:S02]  /*b5b40*/  SHF.R.S32.HI R17, RZ, 0x1f, R28 ;  /* 0x0000001fff117819 */ /* 0x000fc4000001141c */
[----:B------:R-:W-:Y:S02]  /*b5b50*/  IADD3 R20, P3, PT, R28, R9, RZ ;  /* 0x000000091c147210 */ /* 0x000fe40007f7e0ff */
[----:B------:R-:W-:Y:S02]  /*b5b60*/  PRMT R22, R22, 0x5410, R6 ;  /* 0x0000541016167816 */ /* 0x000fe40000000006 */
[----:B------:R-:W-:Y:S01]  /*b5b70*/  PRMT R6, R25, 0x5410, R7 ;  /* 0x0000541019067816 */ /* 0x000fe20000000007 */
[----:B------:R-:W-:Y:S02]  /*b5b80*/  IMAD.X R21, R17, 0x1, R10, P3 ;  /* 0x0000000111157824 */ /* 0x000fe400018e060a */
[----:B------:R-:W-:Y:S04]  /*b5b90*/  STL [R1+0x35f0], R22 ;  /* 0x0035f01601007387 */ /* 0x000fe80000100800 */
[----:B------:R0:W-:Y:S04]  /*b5ba0*/  STL.64 [R1+0x568], R20 ;  /* 0x0005681401007387 */ /* 0x0001e80000100a00 */
[----:B0-----:R-:W3:Y:S04]  /*b5bb0*/  LDL.LU.64 R20, [R1+0x3640] ;  /* 0x0036400001147983 */ /* 0x001ee80000300a00 */
[----:B------:R-:W3:Y:S04]  /*b5bc0*/  LDL.LU R2, [R1+0xd4] ;  /* 0x0000d40001027983 */ /* 0x000ee80000300800 */
[----:B------:R0:W-:Y:S04]  /*b5bd0*/  STL [R1+0xfc], R6 ;  /* 0x0000fc0601007387 */ /* 0x0001e80000100800 */
[----:B------:R1:W-:Y:S01]  /*b5be0*/  STL [R1+0x35f4], R9 ;  /* 0x0035f40901007387 */ /* 0x0003e20000100800 */
[----:B--2---:R-:W-:-:S02]  /*b5bf0*/  SHF.R.S32.HI R22, RZ, 0x1f, R27 ;  /* 0x0000001fff167819 */ /* 0x004fc4000001141b */
[----:B0-----:R-:W-:Y:S02]  /*b5c00*/  IADD3 R6, P3, PT, R27, R9, RZ ;  /* 0x000000091b067210 */ /* 0x001fe40007f7e0ff */
[----:B-1----:R-:W2:Y:S03]  /*b5c10*/  LDL.LU R9, [R1+0x4c] ;  /* 0x00004c0001097983 */ /* 0x002ea60000300800 */
[----:B------:R-:W-:-:S05]  /*b5c20*/  IMAD.X R7, R22, 0x1, R10, P3 ;  /* 0x0000000116077824 */ /* 0x000fca00018e060a */
[----:B------:R0:W-:Y:S04]  /*b5c30*/  STL.64 [R1+0x4b0], R6 ;  /* 0x0004b00601007387 */ /* 0x0001e80000100a00 */
[----:B0-----:R-:W3:Y:S04]  /*b5c40*/  LDL.LU.64 R6, [R1+0x3638] ;  /* 0x0036380001067983 */ /* 0x001ee80000300a00 */
[----:B------:R-:W3:Y:S04]  /*b5c50*/  LDL.LU R25, [R1+0xd0] ;  /* 0x0000d00001197983 */ /* 0x000ee80000300800 */
[----:B------:R0:W-:Y:S04]  /*b5c60*/  STL [R1+0x35f8], R10 ;  /* 0x0035f80a01007387 */ /* 0x0001e80000100800 */
[----:B0-----:R-:W3:Y:S01]  /*b5c70*/  LDL.LU R10, [R1+0x6c] ;  /* 0x00006c00010a7983 */ /* 0x001ee20000300800 */
[----:B--2---:R-:W-:-:S02]  /*b5c80*/  PRMT R8, R8, 0x5410, R9 ;  /* 0x0000541008087816 */ /* 0x004fc40000000009 */
[----:B---3--:R-:W-:-:S05]  /*b5c90*/  PRMT R21, R21, 0x5410, R10 ;  /* 0x0000541015157816 */ /* 0x008fca000000000a */
[----:B------:R-:W-:Y:S04]  /*b5ca0*/  STL [R1+0x35fc], R21 ;  /* 0x0035fc1501007387 */ /* 0x000fe80000100800 */
[----:B------:R0:W-:Y:S02]  /*b5cb0*/  STL [R1+0x3600], R8 ;  /* 0x0036000801007387 */ /* 0x0001e40000100800 */
[----:B0-----:R-:W-:-:S05]  /*b5cc0*/  IADD3 R8, P3, PT, R28, R11, RZ ;  /* 0x0000000b1c087210 */ /* 0x001fca0007f7e0ff */
[----:B------:R-:W-:-:S05]  /*b5cd0*/  IMAD.X R9, R17, 0x1, R12, P3 ;  /* 0x0000000111097824 */ /* 0x000fca00018e060c */
[----:B------:R0:W-:Y:S04]  /*b5ce0*/  STL.64 [R1+0x470], R8 ;  /* 0x0004700801007387 */ /* 0x0001e80000100a00 */
[----:B------:R-:W-:Y:S04]  /*b5cf0*/  STL [R1+0x3604], R11 ;  /* 0x0036040b01007387 */ /* 0x000fe80000100800 */
[----:B------:R-:W-:Y:S01]  /*b5d00*/  STL [R1+0x3608], R12 ;  /* 0x0036080c01007387 */ /* 0x000fe20000100800 */
[----:B0-----:R-:W-:-:S05]  /*b5d10*/  IADD3 R8, P3, PT, R27, R11, RZ ;  /* 0x0000000b1b087210 */ /* 0x001fca0007f7e0ff */
[----:B------:R-:W-:-:S05]  /*b5d20*/  IMAD.X R9, R22, 0x1, R12, P3 ;  /* 0x0000000116097824 */ /* 0x000fca00018e060c */
[----:B------:R0:W-:Y:S04]  /*b5d30*/  STL.64 [R1+0x388], R8 ;  /* 0x0003880801007387 */ /* 0x0001e80000100a00 */
[----:B------:R-:W2:Y:S01]  /*b5d40*/  LDL.LU R21, [R1+0xc8] ;  /* 0x0000c80001157983 */ /* 0x000ea20000300800 */
[----:B0-----:R-:W-:-:S05]  /*b5d50*/  IADD3 R8, P3, PT, R28, R13, RZ ;  /* 0x0000000d1c087210 */ /* 0x001fca0007f7e0ff */
[----:B------:R-:W-:-:S05]  /*b5d60*/  IMAD.X R9, R17, 0x1, R14, P3 ;  /* 0x0000000111097824 */ /* 0x000fca00018e060e */
[----:B------:R0:W-:Y:S04]  /*b5d70*/  STL.64 [R1+0x308], R8 ;  /* 0x0003080801007387 */ /* 0x0001e80000100a00 */
[----:B------:R-:W-:Y:S04]  /*b5d80*/  STL [R1+0x360c], R13 ;  /* 0x00360c0d01007387 */ /* 0x000fe80000100800 */
[----:B------:R-:W-:Y:S01]  /*b5d90*/  STL [R1+0x3610], R14 ;  /* 0x0036100e01007387 */ /* 0x000fe20000100800 */
[----:B0-----:R-:W-:-:S05]  /*b5da0*/  IADD3 R8, P3, PT, R27, R13, RZ ;  /* 0x0000000d1b087210 */ /* 0x001fca0007f7e0ff */
[----:B------:R-:W-:-:S05]  /*b5db0*/  IMAD.X R9, R22, 0x1, R14, P3 ;  /* 0x0000000116097824 */ /* 0x000fca00018e060e */
[----:B------:R0:W-:Y:S02]  /*b5dc0*/  STL.64 [R1+0x300], R8 ;  /* 0x0003000801007387 */ /* 0x0001e40000100a00 */
[----:B0-----:R-:W-:-:S05]  /*b5dd0*/  IADD3 R8, P3, PT, R27, R15, RZ ;  /* 0x0000000f1b087210 */ /* 0x001fca0007f7e0ff */
[----:B------:R-:W-:-:S05]  /*b5de0*/  IMAD.X R9, R22, 0x1, R16, P3 ;  /* 0x0000000116097824 */ /* 0x000fca00018e0610 */
[----:B------:R0:W-:Y:S04]  /*b5df0*/  STL.64 [R1+0x2f8], R8 ;  /* 0x0002f80801007387 */ /* 0x0001e80000100a00 */
[----:B------:R-:W-:Y:S04]  /*b5e00*/  STL [R1+0x3614], R15 ;  /* 0x0036140f01007387 */ /* 0x000fe80000100800 */
[----:B------:R-:W4:Y:S01]  /*b5e10*/  LDL.LU R10, [R1+0xc4] ;  /* 0x0000c400010a7983 */ /* 0x000f220000300800 */
[----:B0-----:R-:W-:-:S05]  /*b5e20*/  IADD3 R8, P3, PT, R28, R15, RZ ;  /* 0x0000000f1c087210 */ /* 0x001fca0007f7e0ff */
[----:B------:R-:W-:Y:S01]  /*b5e30*/  IMAD.X R9, R17, 0x1, R16, P3 ;  /* 0x0000000111097824 */ /* 0x000fe200018e0610 */
[----:B------:R-:W-:-:S04]  /*b5e40*/  PRMT R29, R29, 0x5410, R2 ;  /* 0x000054101d1d7816 */ /* 0x000fc80000000002 */
[----:B------:R0:W-:Y:S01]  /*b5e50*/  STL.64 [R1+0x2f0], R8 ;  /* 0x0002f00801007387 */ /* 0x0001e20000100a00 */
[----:B------:R-:W-:-:S03]  /*b5e60*/  PRMT R3, R3, 0x5410, R25 ;  /* 0x0000541003037816 */ /* 0x000fc60000000019 */
[----:B0-----:R-:W3:Y:S04]  /*b5e70*/  LDL.LU R9, [R1+0xbc] ;  /* 0x0000bc0001097983 */ /* 0x001ee80000300800 */
[----:B------:R-:W-:Y:S04]  /*b5e80*/  STL [R1+0x3618], R16 ;  /* 0x0036181001007387 */ /* 0x000fe80000100800 */
[----:B------:R-:W3:Y:S04]  /*b5e90*/  LDL.LU R22, [R1+0x24] ;  /* 0x0000240001167983 */ /* 0x000ee80000300800 */
[----:B------:R-:W3:Y:S04]  /*b5ea0*/  LDL.LU R2, [R1+0x120] ;  /* 0x0001200001027983 */ /* 0x000ee80000300800 */
[----:B------:R-:W-:Y:S04]  /*b5eb0*/  STL [R1+0x361c], R29 ;  /* 0x00361c1d01007387 */ /* 0x000fe80000100800 */
[----:B------:R-:W3:Y:S04]  /*b5ec0*/  LDL.LU R28, [R1+0xad8] ;  /* 0x000ad800011c7983 */ /* 0x000ee80000300800 */
[----:B------:R-:W3:Y:S04]  /*b5ed0*/  LDL.LU R27, [R1+0xad4] ;  /* 0x000ad400011b7983 */ /* 0x000ee80000300800 */
[----:B------:R-:W3:Y:S04]  /*b5ee0*/  LDL.LU R17, [R1+0xe0] ;  /* 0x0000e00001117983 */ /* 0x000ee80000300800 */
[----:B------:R0:W-:Y:S01]  /*b5ef0*/  STL [R1+0x3620], R3 ;  /* 0x0036200301007387 */ /* 0x0001e20000100800 */
[----:B------:R-:W-:-:S03]  /*b5f00*/  PRMT R5, R5, 0x5410, R18 ;  /* 0x0000541005057816 */ /* 0x000fc60000000012 */
        /* <DEDUP_REMOVED lines=8> */
[----:B------:R0:W-:Y:S04]  /*b5f90*/  STL [R1+0x3624], R5 ;  /* 0x0036240501007387 */ /* 0x0001e80000100800 */
[----:B0-----:R-:W3:Y:S04]  /*b5fa0*/  LDL.LU R5, [R1+0x11c] ;  /* 0x00011c0001057983 */ /* 0x001ee80000300800 */
[----:B------:R-:W3:Y:S04]  /*b5fb0*/  LDL.LU R12, [R1+0xabc] ;  /* 0x000abc00010c7983 */ /* 0x000ee80000300800 */
[----:B------:R-:W3:Y:S04]  /*b5fc0*/  LDL.LU R11, [R1+0xd8] ;  /* 0x0000d800010b7983 */ /* 0x000ee80000300800 */
[----:B------:R-:W3:Y:S01]  /*b5fd0*/  LDL.LU R8, [R1+0xab4] ;  /* 0x000ab40001087983 */ /* 0x000ee20000300800 */
[----:B------:R-:W-:-:S02]  /*b5fe0*/  PRMT R24, R7, 0x5410, R24 ;  /* 0x0000541007187816 */ /* 0x000fc40000000018 */
[----:B--2---:R-:W-:Y:S02]  /*b5ff0*/  PRMT R6, R6, 0x5410, R21 ;  /* 0x0000541006067816 */ /* 0x004fe40000000015 */
[----:B------:R-:W2:Y:S04]  /*b6000*/  LDL.LU R21, [R1+0x9c] ;  /* 0x00009c0001157983 */ /* 0x000ea80000300800 */
[----:B------:R0:W-:Y:S04]  /*b6010*/  STL [R1+0x3628], R6 ;  /* 0x0036280601007387 */ /* 0x0001e80000100800 */
[----:B0-----:R-:W2:Y:S04]  /*b6020*/  LDL.LU R6, [R1+0x48] ;  /* 0x0000480001067983 */ /* 0x001ea80000300800 */
[----:B------:R-:W2:Y:S01]  /*b6030*/  LDL.LU R7, [R1+0x138] ;  /* 0x0001380001077983 */ /* 0x000ea20000300800 */
[----:B----4-:R-:W-:-:S03]  /*b6040*/  PRMT R23, R23, 0x5410, R10 ;  /* 0x0000541017177816 */ /* 0x010fc6000000000a */
[----:B------:R-:W4:Y:S01]  /*b6050*/  LDL.LU R10, [R1+0x2c0] ;  /* 0x0002c000010a7983 */ /* 0x000f220000300800 */
[----:B---3--:R-:W-:Y:S02]  /*b6060*/  LOP3.LUT R2, R2, 0xffff, RZ, 0xc0, !PT ;  /* 0x0000ffff02027812 */ /* 0x008fe400078ec0ff */
[----:B------:R-:W-:Y:S02]  /*b6070*/  PRMT R20, R20, 0x5410, R9 ;  /* 0x0000541014147816 */ /* 0x000fe40000000009 */
[----:B------:R-:W-:Y:S01]  /*b6080*/  PRMT R26, R26, 0x5410, R22 ;  /* 0x000054101a1a7816 */ /* 0x000fe20000000016 */
[----:B------:R-:W3:Y:S01]  /*b6090*/  LDL.LU R9, [R1+0x98] ;  /* 0x0000980001097983 */ /* 0x000ee20000300800 */
[----:B------:R-:W-:-:S03]  /*b60a0*/  PRMT R28, R28, 0x4210, R2 ;  /* 0x000042101c1c7816 */ /* 0x000fc60000000002 */
[----:B------:R-:W3:Y:S04]  /*b60b0*/  LDL.LU R22, [R1+0x134] ;  /* 0x0001340001167983 */ /* 0x000ee80000300800 */
[----:B------:R0:W-:Y:S04]  /*b60c0*/  STL [R1+0x2e0], R28 ;  /* 0x0002e01c01007387 */ /* 0x0001e80000100800 */
[----:B0-----:R-:W3:Y:S01]  /*b60d0*/  LDL.LU R28, [R1+0x3630] ;  /* 0x00363000011c7983 */ /* 0x001ee20000300800 */
[----:B------:R-:W-:-:S04]  /*b60e0*/  LOP3.LUT R5, R5, 0xffff, RZ, 0xc0, !PT ;  /* 0x0000ffff05057812 */ /* 0x000fc800078ec0ff */
[--C-:B------:R-:W-:Y:S02]  /*b60f0*/  PRMT R3, R3, 0x5210, R5.reuse ;  /* 0x0000521003037816 */ /* 0x100fe40000000005 */
[----:B--2---:R-:W-:Y:S02]  /*b6100*/  PRMT R6, R6, 0x5210, R2 ;  /* 0x0000521006067816 */ /* 0x004fe40000000002 */
[----:B------:R-:W2:Y:S04]  /*b6110*/  LDL.LU R2, [R1+0x362c] ;  /* 0x00362c0001027983 */ /* 0x000ea80000300800 */
[----:B------:R0:W-:Y:S02]  /*b6120*/  STL [R1+0x290], R6 ;  /* 0x0002900601007387 */ /* 0x0001e40000100800 */
[----:B0-----:R-:W-:-:S02]  /*b6130*/  PRMT R6, R27, 0x4210, R5 ;  /* 0x000042101b067816 */ /* 0x001fc40000000005 */
[----:B------:R-:W-:Y:S01]  /*b6140*/  LOP3.LUT R5, R17, 0xffff, RZ, 0xc0, !PT ;  /* 0x0000ffff11057812 */ /* 0x000fe200078ec0ff */
[----:B------:R-:W2:Y:S04]  /*b6150*/  LDL.LU R27, [R1+0x2c4] ;  /* 0x0002c400011b7983 */ /* 0x000ea80000300800 */
[----:B------:R0:W-:Y:S04]  /*b6160*/  STL [R1+0x2e4], R6 ;  /* 0x0002e40601007387 */ /* 0x0001e80000100800 */
[----:B------:R-:W2:Y:S04]  /*b6170*/  LDL.LU R17, [R1+0xb4] ;  /* 0x0000b40001117983 */ /* 0x000ea80000300800 */
[----:B------:R1:W-:Y:S01]  /*b6180*/  STL [R1+0x294], R3 ;  /* 0x0002940301007387 */ /* 0x0003e20000100800 */
[----:B------:R-:W-:-:S02]  /*b6190*/  PRMT R16, R16, 0x4210, R5 ;  /* 0x0000421010107816 */ /* 0x000fc40000000005 */
[----:B0-----:R-:W-:Y:S02]  /*b61a0*/  PRMT R6, R15, 0x5210, R5 ;  /* 0x000052100f067816 */ /* 0x001fe40000000005 */
[----:B-1----:R-:W-:Y:S01]  /*b61b0*/  LOP3.LUT R3, R29, 0xffff, RZ, 0xc0, !PT ;  /* 0x0000ffff1d037812 */ /* 0x002fe200078ec0ff */
[----:B------:R-:W-:Y:S03]  /*b61c0*/  STL [R1+0x2e8], R16 ;  /* 0x0002e81001007387 */ /* 0x000fe60000100800 */
[--C-:B------:R-:W-:Y:S02]  /*b61d0*/  PRMT R5, R18, 0x4210, R3.reuse ;  /* 0x0000421012057816 */ /* 0x100fe40000000003 */
[----:B------:R-:W2:Y:S04]  /*b61e0*/  LDL.LU R18, [R1+0x160] ;  /* 0x0001600001127983 */ /* 0x000ea80000300800 */
[----:B------:R0:W-:Y:S04]  /*b61f0*/  STL [R1+0x298], R6 ;  /* 0x0002980601007387 */ /* 0x0001e80000100800 */
[----:B------:R1:W-:Y:S01]  /*b6200*/  STL [R1+0x2d0], R5 ;  /* 0x0002d00501007387 */ /* 0x0003e20000100800 */
[----:B0-----:R-:W-:-:S02]  /*b6210*/  PRMT R6, R14, 0x5210, R3 ;  /* 0x000052100e067816 */ /* 0x001fc40000000003 */
[----:B-1----:R-:W-:Y:S02]  /*b6220*/  LOP3.LUT R5, R13, 0xffff, RZ, 0xc0, !PT ;  /* 0x0000ffff0d057812 */ /* 0x002fe400078ec0ff */
[----:B------:R-:W-:Y:S01]  /*b6230*/  LOP3.LUT R3, R25, 0xffff, RZ, 0xc0, !PT ;  /* 0x0000ffff19037812 */ /* 0x000fe200078ec0ff */
[----:B------:R0:W-:Y:S04]  /*b6240*/  STL [R1+0x280], R6 ;  /* 0x0002800601007387 */ /* 0x0001e80000100800 */
[----:B------:R-:W2:Y:S01]  /*b6250*/  LDL.LU R25, [R1+0xaac] ;  /* 0x000aac0001197983 */ /* 0x000ea20000300800 */
[--C-:B------:R-:W-:Y:S02]  /*b6260*/  PRMT R12, R12, 0x4210, R5.reuse ;  /* 0x000042100c0c7816 */ /* 0x100fe40000000005 */
[----:B0-----:R-:W-:-:S02]  /*b6270*/  PRMT R6, R11, 0x5210, R5 ;  /* 0x000052100b067816 */ /* 0x001fc40000000005 */
[--C-:B------:R-:W-:Y:S02]  /*b6280*/  PRMT R5, R8, 0x4210, R3.reuse ;  /* 0x0000421008057816 */ /* 0x100fe40000000003 */
[----:B------:R-:W-:Y:S01]  /*b6290*/  PRMT R3, R21, 0x5210, R3 ;  /* 0x0000521015037816 */ /* 0x000fe20000000003 */
[----:B------:R-:W-:Y:S04]  /*b62a0*/  STL [R1+0x2d4], R12 ;  /* 0x0002d40c01007387 */ /* 0x000fe80000100800 */
[----:B------:R-:W-:Y:S04]  /*b62b0*/  STL [R1+0x284], R6 ;  /* 0x0002840601007387 */ /* 0x000fe80000100800 */
[----:B------:R-:W2:Y:S04]  /*b62c0*/  LDL.LU R15, [R1+0x14c] ;  /* 0x00014c00010f7983 */ /* 0x000ea80000300800 */
[----:B------:R-:W-:Y:S04]  /*b62d0*/  STL [R1+0x2d8], R5 ;  /* 0x0002d80501007387 */ /* 0x000fe80000100800 */
[----:B------:R0:W-:Y:S02]  /*b62e0*/  STL [R1+0x288], R3 ;  /* 0x0002880301007387 */ /* 0x0001e40000100800 */
[----:B0-----:R-:W-:-:S02]  /*b62f0*/  LOP3.LUT R3, R7, 0xffff, RZ, 0xc0, !PT ;  /* 0x0000ffff07037812 */ /* 0x001fc400078ec0ff */
[----:B------:R-:W2:Y:S04]  /*b6300*/  LDL.LU R7, [R1+0xaa8] ;  /* 0x000aa80001077983 */ /* 0x000ea80000300800 */
[----:B------:R-:W2:Y:S01]  /*b6310*/  LDL.LU R14, [R1+0xe4] ;  /* 0x0000e400010e7983 */ /* 0x000ea20000300800 */
[----:B----4-:R-:W-:-:S05]  /*b6320*/  PRMT R5, R10, 0x4210, R3 ;  /* 0x000042100a057816 */ /* 0x010fca0000000003 */
[----:B------:R-:W-:Y:S01]  /*b6330*/  STL [R1+0x2c0], R5 ;  /* 0x0002c00501007387 */ /* 0x000fe20000100800 */
[----:B---3--:R-:W-:-:S05]  /*b6340*/  PRMT R3, R9, 0x5210, R3 ;  /* 0x0000521009037816 */ /* 0x008fca0000000003 */
[----:B------:R0:W-:Y:S04]  /*b6350*/  STL [R1+0x250], R3 ;  /* 0x0002500301007387 */ /* 0x0001e80000100800 */
[----:B------:R-:W3:Y:S04]  /*b6360*/  LDL.LU R13, [R1+0x2b8] ;  /* 0x0002b800010d7983 */ /* 0x000ee80000300800 */
[----:B------:R-:W4:Y:S04]  /*b6370*/  LDL.LU R12, [R1+0x7c] ;  /* 0x00007c00010c7983 */ /* 0x000f280000300800 */
[----:B------:R-:W3:Y:S04]  /*b6380*/  LDL.LU R11, [R1+0x218] ;  /* 0x00021800010b7983 */ /* 0x000ee80000300800 */
[----:B------:R-:W4:Y:S04]  /*b6390*/  LDL.LU R8, [R1+0xaa4] ;  /* 0x000aa40001087983 */ /* 0x000f280000300800 */
[----:B------:R-:W4:Y:S01]  /*b63a0*/  LDL.LU R21, [R1+0x78] ;  /* 0x0000780001157983 */ /* 0x000f220000300800 */
[----:B0-----:R-:W-:-:S04]  /*b63b0*/  LOP3.LUT R3, R22, 0xffff, RZ, 0xc0, !PT ;  /* 0x0000ffff16037812 */ /* 0x001fc800078ec0ff */
[--C-:B--2---:R-:W-:Y:S02]  /*b63c0*/  PRMT R5, R27, 0x4210, R3.reuse ;  /* 0x000042101b057816 */ /* 0x104fe40000000003 */
[----:B------:R-:W-:-:S03]  /*b63d0*/  PRMT R3, R17, 0x5210, R3 ;  /* 0x0000521011037816 */ /* 0x000fc60000000003 */
[----:B------:R-:W-:Y:S04]  /*b63e0*/  STL [R1+0x2c4], R5 ;  /* 0x0002c40501007387 */ /* 0x000fe80000100800 */
[----:B------:R-:W2:Y:S04]  /*b63f0*/  LDL.LU R10, [R1+0x214] ;  /* 0x00021400010a7983 */ /* 0x000ea80000300800 */
[----:B------:R-:W2:Y:S04]  /*b6400*/  LDL.LU R9, [R1+0xaa0] ;  /* 0x000aa00001097983 */ /* 0x000ea80000300800 */
[----:B------:R0:W-:Y:S04]  /*b6410*/  STL [R1+0x254], R3 ;  /* 0x0002540301007387 */ /* 0x0001e80000100800 */
[----:B------:R-:W2:Y:S04]  /*b6420*/  LDL.LU R22, [R1+0x44] ;  /* 0x0000440001167983 */ /* 0x000ea80000300800 */
[----:B------:R-:W2:Y:S01]  /*b6430*/  LDL.LU R27, [R1+0x1c0] ;  /* 0x0001c000011b7983 */ /* 0x000ea20000300800 */
[----:B0-----:R-:W-:-:S03]  /*b6440*/  LOP3.LUT R3, R18, 0xffff, RZ, 0xc0, !PT ;  /* 0x0000ffff12037812 */ /* 0x001fc600078ec0ff */
[----:B------:R-:W2:Y:S04]  /*b6450*/  LDL.LU R18, [R1+0xa9c] ;  /* 0x000a9c0001127983 */ /* 0x000ea80000300800 */
[----:B------:R-:W2:Y:S01]  /*b6460*/  LDL.LU R17, [R1+0x8c] ;  /* 0x00008c0001117983 */ /* 0x000ea20000300800 */
[--C-:B------:R-:W-:Y:S02]  /*b6470*/  PRMT R5, R25, 0x4210, R3.reuse ;  /* 0x0000421019057816 */ /* 0x100fe40000000003 */
[----:B------:R-:W-:-:S03]  /*b6480*/  PRMT R3, R2, 0x5210, R3 ;  /* 0x0000521002037816 */ /* 0x000fc60000000003 */
[----:B------:R-:W-:Y:S04]  /*b6490*/  STL [R1+0x2b0], R5 ;  /* 0x0002b00501007387 */ /* 0x000fe80000100800 */
[----:B------:R-:W2:Y:S04]  /*b64a0*/  LDL.LU R25, [R1+0x174] ;  /* 0x0001740001197983 */ /* 0x000ea80000300800 */
[----:B------:R-:W2:Y:S04]  /*b64b0*/  LDL.LU R2, [R1+0xa98] ;  /* 0x000a980001027983 */ /* 0x000ea80000300800 */
[----:B------:R0:W-:Y:S02]  /*b64c0*/  STL [R1+0x220], R3 ;  /* 0x0002200301007387 */ /* 0x0001e40000100800 */
[----:B0-----:R-:W-:-:S04]  /*b64d0*/  LOP3.LUT R3, R15, 0xffff, RZ, 0xc0, !PT ;  /* 0x0000ffff0f037812 */ /* 0x001fc800078ec0ff */
[--C-:B------:R-:W-:Y:S02]  /*b64e0*/  PRMT R5, R7, 0x4210, R3.reuse ;  /* 0x0000421007057816 */ /* 0x100fe40000000003 */
[----:B------:R-:W2:Y:S01]  /*b64f0*/  LDL.LU R7, [R1+0x170] ;  /* 0x0001700001077983 */ /* 0x000ea20000300800 */
[----:B------:R-:W-:-:S03]  /*b6500*/  PRMT R3, R28, 0x5210, R3 ;  /* 0x000052101c037816 */ /* 0x000fc60000000003 */
[----:B------:R-:W-:Y:S04]  /*b6510*/  STL [R1+0x2b4], R5 ;  /* 0x0002b40501007387 */ /* 0x000fe80000100800 */
[----:B------:R-:W2:Y:S04]  /*b6520*/  LDL.LU R28, [R1+0xa90] ;  /* 0x000a9000011c7983 */ /* 0x000ea80000300800 */
[----:B------:R0:W-:Y:S02]  /*b6530*/  STL [R1+0x224], R3 ;  /* 0x0002240301007387 */ /* 0x0001e40000100800 */
[----:B0-----:R-:W-:-:S04]  /*b6540*/  LOP3.LUT R3, R14, 0xffff, RZ, 0xc0, !PT ;  /* 0x0000ffff0e037812 */ /* 0x001fc800078ec0ff */
[--C-:B---3--:R-:W-:Y:S02]  /*b6550*/  PRMT R6, R13, 0x4210, R3.reuse ;  /* 0x000042100d067816 */ /* 0x108fe40000000003 */
[----:B----4-:R-:W-:Y:S02]  /*b6560*/  PRMT R5, R12, 0x5210, R3 ;  /* 0x000052100c057816 */ /* 0x010fe40000000003 */
[----:B------:R-:W-:Y:S01]  /*b6570*/  LOP3.LUT R3, R11, 0xffff, RZ, 0xc0, !PT ;  /* 0x0000ffff0b037812 */ /* 0x000fe200078ec0ff */
[----:B------:R0:W-:Y:S04]  /*b6580*/  STL [R1+0x2b8], R6 ;  /* 0x0002b80601007387 */ /* 0x0001e80000100800 */
[----:B------:R1:W-:Y:S01]  /*b6590*/  STL [R1+0x228], R5 ;  /* 0x0002280501007387 */ /* 0x0003e20000100800 */
[----:B0-----:R-:W-:-:S02]  /*b65a0*/  PRMT R6, R8, 0x4210, R3 ;  /* 0x0000421008067816 */ /* 0x001fc40000000003 */
[----:B-1----:R-:W-:-:S03]  /*b65b0*/  PRMT R5, R21, 0x5210, R3 ;  /* 0x0000521015057816 */ /* 0x002fc60000000003 */
[----:B------:R0:W-:Y:S04]  /*b65c0*/  STL [R1+0x2a0], R6 ;  /* 0x0002a00601007387 */ /* 0x0001e80000100800 */
[----:B------:R1:W-:Y:S01]  /*b65d0*/  STL [R1+0x210], R5 ;  /* 0x0002100501007387 */ /* 0x0003e20000100800 */
[----:B--2---:R-:W-:-:S04]  /*b65e0*/  LOP3.LUT R3, R10, 0xffff, RZ, 0xc0, !PT ;  /* 0x0000ffff0a037812 */ /* 0x004fc800078ec0ff */
[--C-:B0-----:R-:W-:Y:S02]  /*b65f0*/  PRMT R6, R9, 0x4210, R3.reuse ;  /* 0x0000421009067816 */ /* 0x101fe40000000003 */
[----:B-1----:R-:W-:Y:S02]  /*b6600*/  PRMT R5, R22, 0x5210, R3 ;  /* 0x0000521016057816 */ /* 0x002fe40000000003 */
[----:B------:R-:W-:Y:S01]  /*b6610*/  LOP3.LUT R3, R27, 0xffff, RZ, 0xc0, !PT ;  /* 0x0000ffff1b037812 */ /* 0x000fe200078ec0ff */
[----:B------:R0:W-:Y:S04]  /*b6620*/  STL [R1+0x2a4], R6 ;  /* 0x0002a40601007387 */ /* 0x0001e80000100800 */
[----:B------:R1:W-:Y:S01]  /*b6630*/  STL [R1+0x214], R5 ;  /* 0x0002140501007387 */ /* 0x0003e20000100800 */
[----:B0-----:R-:W-:-:S02]  /*b6640*/  PRMT R6, R18, 0x4210, R3 ;  /* 0x0000421012067816 */ /* 0x001fc40000000003 */
[----:B-1----:R-:W-:Y:S01]  /*b6650*/  PRMT R5, R17, 0x5210, R3 ;  /* 0x0000521011057816 */ /* 0x002fe20000000003 */
[----:B------:R-:W2:Y:S04]  /*b6660*/  LDL.LU R18, [R1+0xe8] ;  /* 0x0000e80001127983 */ /* 0x000ea80000300800 */
[----:B------:R-:W-:Y:S04]  /*b6670*/  STL [R1+0x2a8], R6 ;  /* 0x0002a80601007387 */ /* 0x000fe80000100800 */
[----:B------:R0:W-:Y:S01]  /*b6680*/  STL [R1+0x218], R5 ;  /* 0x0002180501007387 */ /* 0x0001e20000100800 */
[----:B------:R-:W-:-:S04]  /*b6690*/  LOP3.LUT R3, R25, 0xffff, RZ, 0xc0, !PT ;  /* 0x0000ffff19037812 */ /* 0x000fc800078ec0ff */
[--C-:B0-----:R-:W-:Y:S02]  /*b66a0*/  PRMT R5, R2, 0x4210, R3.reuse ;  /* 0x0000421002057816 */ /* 0x101fe40000000003 */
[----:B------:R-:W3:Y:S04]  /*b66b0*/  LDL.LU R2, [R1+0xa94] ;  /* 0x000a940001027983 */ /* 0x000ee80000300800 */
[----:B------:R-:W-:Y:S01]  /*b66c0*/  STL [R1+0x110], R5 ;  /* 0x0001100501007387 */ /* 0x000fe20000100800 */
[----:B------:R-:W-:-:S05]  /*b66d0*/  PRMT R3, R19, 0x5210, R3 ;  /* 0x0000521013037816 */ /* 0x000fca0000000003 */
[----:B------:R0:W-:Y:S04]  /*b66e0*/  STL [R1+0xe0], R3 ;  /* 0x0000e00301007387 */ /* 0x0001e80000100800 */
[----:B0-----:R-:W4:Y:S01]  /*b66f0*/  LDL.LU R3, [R1+0x2ac] ;  /* 0x0002ac0001037983 */ /* 0x001f220000300800 */
[----:B------:R-:W-:-:S04]  /*b6700*/  LOP3.LUT R5, R7, 0xffff, RZ, 0xc0, !PT ;  /* 0x0000ffff07057812 */ /* 0x000fc800078ec0ff */
[--C-:B------:R-:W-:Y:S02]  /*b6710*/  PRMT R6, R28, 0x4210, R5.reuse ;  /* 0x000042101c067816 */ /* 0x100fe40000000005 */
[----:B------:R-:W-:-:S03]  /*b6720*/  PRMT R0, R0, 0x5210, R5 ;  /* 0x0000521000007816 */ /* 0x000fc60000000005 */
[----:B------:R-:W-:Y:S04]  /*b6730*/  STL [R1+0x114], R6 ;  /* 0x0001140601007387 */ /* 0x000fe80000100800 */
[----:B------:R-:W4:Y:S04]  /*b6740*/  LDL.LU R5, [R1+0xa08] ;  /* 0x000a080001057983 */ /* 0x000f280000300800 */
[----:B------:R-:W4:Y:S04]  /*b6750*/  LDL.LU R29, [R1+0x90] ;  /* 0x00009000011d7983 */ /* 0x000f280000300800 */
[----:B------:R0:W-:Y:S04]  /*b6760*/  STL [R1+0xe4], R0 ;  /* 0x0000e40001007387 */ /* 0x0001e80000100800 */
        /* <DEDUP_REMOVED lines=12> */
[----:B0-----:R-:W4:Y:S04]  /*b6830*/  LDL.LU R0, [R1+0x1bc] ;  /* 0x0001bc0001007983 */ /* 0x001f280000300800 */
[----:B------:R-:W4:Y:S04]  /*b6840*/  LDL.LU R17, [R1+0x1ec] ;  /* 0x0001ec0001117983 */ /* 0x000f280000300800 */
[----:B------:R-:W4:Y:S04]  /*b6850*/  LDL.LU R25, [R1+0x1b8] ;  /* 0x0001b80001197983 */ /* 0x000f280000300800 */
[----:B------:R-:W4:Y:S04]  /*b6860*/  LDL.LU R19, [R1+0x1dc] ;  /* 0x0001dc0001137983 */ /* 0x000f280000300800 */
[----:B------:R-:W4:Y:S04]  /*b6870*/  LDL.LU R28, [R1+0xec] ;  /* 0x0000ec00011c7983 */ /* 0x000f280000300800 */
[----:B------:R-:W4:Y:S01]  /*b6880*/  LDL.LU R7, [R1+0x1d0] ;  /* 0x0001d00001077983 */ /* 0x000f220000300800 */
[----:B--2---:R-:W-:-:S04]  /*b6890*/  LOP3.LUT R6, R18, 0xffff, RZ, 0xc0, !PT ;  /* 0x0000ffff12067812 */ /* 0x004fc800078ec0ff */
[--C-:B------:R-:W-:Y:S02]  /*b68a0*/  PRMT R4, R4, 0x5210, R6.reuse ;  /* 0x0000521004047816 */ /* 0x100fe40000000006 */
[----:B---3--:R-:W-:Y:S02]  /*b68b0*/  PRMT R18, R2, 0x4210, R6 ;  /* 0x0000421002127816 */ /* 0x008fe40000000006 */
[----:B------:R-:W2:Y:S04]  /*b68c0*/  LDL.LU R2, [R1+0x8c0] ;  /* 0x0008c00001027983 */ /* 0x000ea80000300800 */
[----:B------:R0:W-:Y:S04]  /*b68d0*/  STL [R1+0x118], R18 ;  /* 0x0001181201007387 */ /* 0x0001e80000100800 */
[----:B0-----:R-:W3:Y:S04]  /*b68e0*/  LDL.LU R18, [R1+0x1cc] ;  /* 0x0001cc0001127983 */ /* 0x001ee80000300800 */
[----:B------:R-:W3:Y:S01]  /*b68f0*/  LDL.LU R6, [R1+0x3628] ;  /* 0x0036280001067983 */ /* 0x000ee20000300800 */
[----:B----4-:R-:W-:-:S03]  /*b6900*/  LOP3.LUT R3, R3, 0xffff, RZ, 0xc0, !PT ;  /* 0x0000ffff03037812 */ /* 0x010fc600078ec0ff */
[----:B------:R0:W-:Y:S01]  /*b6910*/  STL [R1+0xe8], R4 ;  /* 0x0000e80401007387 */ /* 0x0001e20000100800 */
[--C-:B------:R-:W-:Y:S02]  /*b6920*/  PRMT R5, R5, 0x4210, R3.reuse ;  /* 0x0000421005057816 */ /* 0x100fe40000000003 */
[----:B------:R-:W-:Y:S01]  /*b6930*/  PRMT R29, R29, 0x5210, R3 ;  /* 0x000052101d1d7816 */ /* 0x000fe20000000003 */
[----:B0-----:R-:W4:Y:S01]  /*b6940*/  LDL.LU R4, [R1+0x2cc] ;  /* 0x0002cc0001047983 */ /* 0x001f220000300800 */
[----:B------:R-:W-:-:S03]  /*b6950*/  LOP3.LUT R15, R15, 0xffff, RZ, 0xc0, !PT ;  /* 0x0000ffff0f0f7812 */ /* 0x000fc600078ec0ff */
[----:B------:R0:W-:Y:S01]  /*b6960*/  STL [R1+0x100], R5 ;  /* 0x0001000501007387 */ /* 0x0001e20000100800 */
[----:B------:R-:W-:Y:S02]  /*b6970*/  LOP3.LUT R12, R12, 0xffff, RZ, 0xc0, !PT ;  /* 0x0000ffff0c0c7812 */ /* 0x000fe400078ec0ff */
[--C-:B------:R-:W-:Y:S02]  /*b6980*/  PRMT R16, R16, 0x4210, R15.reuse ;  /* 0x0000421010107816 */ /* 0x100fe4000000000f */
[----:B------:R-:W-:Y:S02]  /*b6990*/  PRMT R14, R14, 0x5210, R15 ;  /* 0x000052100e0e7816 */ /* 0x000fe4000000000f */
[----:B------:R-:W-:Y:S02]  /*b69a0*/  LOP3.LUT R21, R21, 0xffff, RZ, 0xc0, !PT ;  /* 0x0000ffff15157812 */ /* 0x000fe400078ec0ff */
[--C-:B------:R-:W-:Y:S01]  /*b69b0*/  PRMT R13, R13, 0x4210, R12.reuse ;  /* 0x000042100d0d7816 */ /* 0x100fe2000000000c */
[----:B0-----:R-:W4:Y:S04]  /*b69c0*/  LDL.LU R5, [R1+0x3624] ;  /* 0x0036240001057983 */ /* 0x001f280000300800 */
[----:B------:R-:W4:Y:S04]  /*b69d0*/  LDL.LU R3, [R1+0x3620] ;  /* 0x0036200001037983 */ /* 0x000f280000300800 */
[----:B------:R0:W-:Y:S01]  /*b69e0*/  STL [R1+0xd0], R29 ;  /* 0x0000d01d01007387 */ /* 0x0001e20000100800 */
[----:B------:R-:W-:-:S02]  /*b69f0*/  PRMT R11, R11, 0x5210, R12 ;  /* 0x000052100b0b7816 */ /* 0x000fc4000000000c */
[--C-:B------:R-:W-:Y:S02]  /*b6a00*/  PRMT R8, R8, 0x4210, R21.reuse ;  /* 0x0000421008087816 */ /* 0x100fe40000000015 */
[----:B------:R-:W-:Y:S01]  /*b6a10*/  LOP3.LUT R22, R22, 0xffff, RZ, 0xc0, !PT ;  /* 0x0000ffff16167812 */ /* 0x000fe200078ec0ff */
[----:B0-----:R-:W4:Y:S04]  /*b6a20*/  LDL.LU R29, [R1+0x361c] ;  /* 0x00361c00011d7983 */ /* 0x001f280000300800 */
[----:B------:R0:W-:Y:S01]  /*b6a30*/  STL [R1+0x104], R16 ;  /* 0x0001041001007387 */ /* 0x0001e20000100800 */
[----:B------:R-:W-:-:S03]  /*b6a40*/  PRMT R10, R10, 0x5210, R21 ;  /* 0x000052100a0a7816 */ /* 0x000fc60000000015 */
[----:B0-----:R-:W4:Y:S04]  /*b6a50*/  LDL.LU R16, [R1+0x3618] ;  /* 0x0036180001107983 */ /* 0x001f280000300800 */
[----:B------:R-:W4:Y:S04]  /*b6a60*/  LDL.LU R15, [R1+0x3614] ;  /* 0x00361400010f7983 */ /* 0x000f280000300800 */
[----:B------:R0:W-:Y:S01]  /*b6a70*/  STL [R1+0xd4], R14 ;  /* 0x0000d40e01007387 */ /* 0x0001e20000100800 */
        /* <DEDUP_REMOVED lines=8> */
[----:B------:R-:W-:-:S03]  /*b6b00*/  PRMT R17, R17, 0x4210, R0 ;  /* 0x0000421011117816 */ /* 0x000fc60000000000 */
[----:B0-----:R-:W4:Y:S04]  /*b6b10*/  LDL.LU R11, [R1+0x3604] ;  /* 0x00360400010b7983 */ /* 0x001f280000300800 */
[----:B------:R0:W-:Y:S04]  /*b6b20*/  STL [R1+0xf0], R8 ;  /* 0x0000f00801007387 */ /* 0x0001e80000100800 */
[----:B0-----:R-:W4:Y:S04]  /*b6b30*/  LDL.LU R8, [R1+0x3600] ;  /* 0x0036000001087983 */ /* 0x001f280000300800 */
[----:B------:R-:W4:Y:S04]  /*b6b40*/  LDL.LU R21, [R1+0x35fc] ;  /* 0x0035fc0001157983 */ /* 0x000f280000300800 */
[----:B------:R0:W-:Y:S04]  /*b6b50*/  STL [R1+0xb0], R10 ;  /* 0x0000b00a01007387 */ /* 0x0001e80000100800 */
[----:B0-----:R-:W4:Y:S04]  /*b6b60*/  LDL.LU R10, [R1+0x35f8] ;  /* 0x0035f800010a7983 */ /* 0x001f280000300800 */
[----:B------:R0:W-:Y:S04]  /*b6b70*/  STL [R1+0xf4], R9 ;  /* 0x0000f40901007387 */ /* 0x0001e80000100800 */
[----:B0-----:R-:W4:Y:S04]  /*b6b80*/  LDL.LU R9, [R1+0x35f4] ;  /* 0x0035f40001097983 */ /* 0x001f280000300800 */
[----:B------:R-:W4:Y:S04]  /*b6b90*/  LDL.LU R22, [R1+0x35f0] ;  /* 0x0035f00001167983 */ /* 0x000f280000300800 */
[----:B------:R0:W-:Y:S04]  /*b6ba0*/  STL [R1+0xb4], R27 ;  /* 0x0000b41b01007387 */ /* 0x0001e80000100800 */
[----:B0-----:R-:W4:Y:S04]  /*b6bb0*/  LDL.LU R27, [R1+0x35ec] ;  /* 0x0035ec00011b7983 */ /* 0x001f280000300800 */
[----:B------:R0:W-:Y:S04]  /*b6bc0*/  STL [R1+0xc0], R17 ;  /* 0x0000c01101007387 */ /* 0x0001e80000100800 */
[----:B0-----:R-:W4:Y:S01]  /*b6bd0*/  LDL.LU R17, [R1+0x35e8] ;  /* 0x0035e80001117983 */ /* 0x001f220000300800 */
[----:B------:R-:W-:-:S02]  /*b6be0*/  LOP3.LUT R25, R25, 0xffff, RZ, 0xc0, !PT ;  /* 0x0000ffff19197812 */ /* 0x000fc400078ec0ff */
[----:B------:R-:W-:Y:S02]  /*b6bf0*/  LOP3.LUT R28, R28, 0xffff, RZ, 0xc0, !PT ;  /* 0x0000ffff1c1c7812 */ /* 0x000fe400078ec0ff */
[----:B------:R-:W-:Y:S02]  /*b6c00*/  PRMT R19, R19, 0x4210, R25 ;  /* 0x0000421013137816 */ /* 0x000fe40000000019 */
[----:B------:R-:W-:Y:S02]  /*b6c10*/  PRMT R7, R7, 0x4210, R28 ;  /* 0x0000421007077816 */ /* 0x000fe4000000001c */
[----:B--2---:R-:W-:-:S04]  /*b6c20*/  LOP3.LUT R2, R2, 0xffff, RZ, 0xc0, !PT ;  /* 0x0000ffff02027812 */ /* 0x004fc800078ec0ff */
[--C-:B---3--:R-:W-:Y:S02]  /*b6c30*/  PRMT R18, R18, 0x4210, R2.reuse ;  /* 0x0000421012127816 */ /* 0x108fe40000000002 */
[----:B----4-:R-:W-:Y:S02]  /*b6c40*/  PRMT R8, R8, 0x5210, R2 ;  /* 0x0000521008087816 */ /* 0x010fe40000000002 */
[----:B------:R-:W-:Y:S02]  /*b6c50*/  PRMT R22, R22, 0x5210, R28 ;  /* 0x0000521016167816 */ /* 0x000fe4000000001c */
[----:B------:R-:W-:Y:S02]  /*b6c60*/  PRMT R27, R27, 0x5210, R25 ;  /* 0x000052101b1b7816 */ /* 0x000fe40000000019 */
[----:B------:R-:W-:Y:S02]  /*b6c70*/  PRMT R17, R17, 0x5210, R0 ;  /* 0x0000521011117816 */ /* 0x000fe40000000000 */
[----:B------:R-:W2:Y:S04]  /*b6c80*/  LDL.LU R0, [R1+0x35e4] ;  /* 0x0035e40001007983 */ /* 0x000ea80000300800 */
[----:B------:R0:W-:Y:S04]  /*b6c90*/  STL [R1+0x80], R17 ;  /* 0x0000801101007387 */ /* 0x0001e80000100800 */
[----:B0-----:R-:W3:Y:S04]  /*b6ca0*/  LDL.LU R17, [R1+0x35e0] ;  /* 0x0035e00001117983 */ /* 0x001ee80000300800 */
[----:B------:R0:W-:Y:S04]  /*b6cb0*/  STL [R1+0xc4], R19 ;  /* 0x0000c41301007387 */ /* 0x0001e80000100800 */
[----:B0-----:R-:W4:Y:S04]  /*b6cc0*/  LDL.LU R19, [R1+0x35dc] ;  /* 0x0035dc0001137983 */ /* 0x001f280000300800 */
[----:B------:R-:W2:Y:S04]  /*b6cd0*/  LDL.LU R25, [R1+0x35d8] ;  /* 0x0035d80001197983 */ /* 0x000ea80000300800 */
[----:B------:R0:W-:Y:S04]  /*b6ce0*/  STL [R1+0x84], R27 ;  /* 0x0000841b01007387 */ /* 0x0001e80000100800 */
[----:B0-----:R-:W2:Y:S04]  /*b6cf0*/  LDL.LU R27, [R1+0x35d4] ;  /* 0x0035d400011b7983 */ /* 0x001ea80000300800 */
[----:B------:R0:W-:Y:S04]  /*b6d00*/  STL [R1+0xc8], R7 ;  /* 0x0000c80701007387 */ /* 0x0001e80000100800 */
[----:B0-----:R-:W2:Y:S04]  /*b6d10*/  LDL.LU R7, [R1+0x35d0] ;  /* 0x0035d00001077983 */ /* 0x001ea80000300800 */
[----:B------:R-:W2:Y:S04]  /*b6d20*/  LDL.LU R28, [R1+0x35cc] ;  /* 0x0035cc00011c7983 */ /* 0x000ea80000300800 */
[----:B------:R0:W-:Y:S04]  /*b6d30*/  STL [R1+0x88], R22 ;  /* 0x0000881601007387 */ /* 0x0001e80000100800 */
[----:B0-----:R-:W2:Y:S04]  /*b6d40*/  LDL.LU R22, [R1+0x35c8] ;  /* 0x0035c80001167983 */ /* 0x001ea80000300800 */
[----:B------:R0:W-:Y:S04]  /*b6d50*/  STL [R1+0xa0], R18 ;  /* 0x0000a01201007387 */ /* 0x0001e80000100800 */
[----:B0-----:R-:W2:Y:S04]  /*b6d60*/  LDL.LU R18, [R1+0x35c4] ;  /* 0x0035c40001127983 */ /* 0x001ea80000300800 */
[----:B------:R-:W2:Y:S01]  /*b6d70*/  LDL.LU R2, [R1+0x35c0] ;  /* 0x0035c00001027983 */ /* 0x000ea20000300800 */
[----:B------:R-:W-:-:S03]  /*b6d80*/  LOP3.LUT R4, R4, 0xffff, RZ, 0xc0, !PT ;  /* 0x0000ffff04047812 */ /* 0x000fc600078ec0ff */
[----:B------:R0:W-:Y:S01]  /*b6d90*/  STL [R1+0x70], R8 ;  /* 0x0000700801007387 */ /* 0x0001e20000100800 */
[----:B------:R-:W-:-:S03]  /*b6da0*/  PRMT R21, R21, 0x5210, R4 ;  /* 0x0000521015157816 */ /* 0x000fc60000000004 */
[----:B0-----:R-:W3:Y:S01]  /*b6db0*/  LDL.LU R8, [R1+0x35bc] ;  /* 0x0035bc0001087983 */ /* 0x001ee20000300800 */
[----:B--2---:R-:W-:-:S05]  /*b6dc0*/  PRMT R2, R2, 0x4210, R4 ;  /* 0x0000421002027816 */ /* 0x004fca0000000004 */
[----:B------:R0:W-:Y:S04]  /*b6dd0*/  STL [R1+0xa4], R2 ;  /* 0x0000a40201007387 */ /* 0x0001e80000100800 */
[----:B0-----:R-:W2:Y:S04]  /*b6de0*/  LDL.LU R2, [R1+0x35b8] ;  /* 0x0035b80001027983 */ /* 0x001ea80000300800 */
[----:B------:R-:W2:Y:S04]  /*b6df0*/  LDL.LU R4, [R1+0x35b4] ;  /* 0x0035b40001047983 */ /* 0x000ea80000300800 */
[----:B------:R0:W-:Y:S04]  /*b6e00*/  STL [R1+0x74], R21 ;  /* 0x0000741501007387 */ /* 0x0001e80000100800 */
[----:B0-----:R-:W3:Y:S01]  /*b6e10*/  LDL.LU R21, [R1+0x35b0] ;  /* 0x0035b00001157983 */ /* 0x001ee20000300800 */
[----:B--2---:R-:W-:-:S02]  /*b6e20*/  LOP3.LUT R4, R4, 0xffff, RZ, 0xc0, !PT ;  /* 0x0000ffff04047812 */ /* 0x004fc400078ec0ff */
[----:B---3--:R-:W-:-:S04]  /*b6e30*/  LOP3.LUT R21, R21, 0xffff, RZ, 0xc0, !PT ;  /* 0x0000ffff15157812 */ /* 0x008fc800078ec0ff */
[--C-:B------:R-:W-:Y:S02]  /*b6e40*/  PRMT R18, R18, 0x4210, R21.reuse ;  /* 0x0000421012127816 */ /* 0x100fe40000000015 */
[----:B------:R-:W-:Y:S02]  /*b6e50*/  PRMT R29, R29, 0x5210, R21 ;  /* 0x000052101d1d7816 */ /* 0x000fe40000000015 */
[--C-:B------:R-:W-:Y:S01]  /*b6e60*/  PRMT R28, R28, 0x4210, R4.reuse ;  /* 0x000042101c1c7816 */ /* 0x100fe20000000004 */
[----:B------:R0:W-:Y:S01]  /*b6e70*/  STL [R1+0xa8], R18 ;  /* 0x0000a81201007387 */ /* 0x0001e20000100800 */
[----:B------:R-:W-:-:S03]  /*b6e80*/  PRMT R3, R3, 0x5210, R4 ;  /* 0x0000521003037816 */ /* 0x000fc60000000004 */
[----:B0-----:R-:W2:Y:S04]  /*b6e90*/  LDL.LU R18, [R1+0x35ac] ;  /* 0x0035ac0001127983 */ /* 0x001ea80000300800 */
[----:B------:R-:W3:Y:S04]  /*b6ea0*/  LDL.LU R21, [R1+0x35a8] ;  /* 0x0035a80001157983 */ /* 0x000ee80000300800 */
[----:B------:R0:W-:Y:S04]  /*b6eb0*/  STL [R1+0x78], R29 ;  /* 0x0000781d01007387 */ /* 0x0001e80000100800 */
[----:B0-----:R-:W2:Y:S04]  /*b6ec0*/  LDL R29, [R1+0x10a0] ;  /* 0x0010a000011d7983 */ /* 0x001ea80000100800 */
[----:B------:R0:W-:Y:S04]  /*b6ed0*/  STL [R1+0x90], R28 ;  /* 0x0000901c01007387 */ /* 0x0001e80000100800 */
[----:B------:R1:W-:Y:S04]  /*b6ee0*/  STL [R1+0x60], R3 ;  /* 0x0000600301007387 */ /* 0x0003e80000100800 */
[----:B------:R-:W2:Y:S01]  /*b6ef0*/  LDL R4, [R1+0x1f94] ;  /* 0x001f940001047983 */ /* 0x000ea20000100800 */
[----:B0-----:R-:W-:-:S03]  /*b6f00*/  LOP3.LUT R28, R2, 0xffff, RZ, 0xc0, !PT ;  /* 0x0000ffff021c7812 */ /* 0x001fc600078ec0ff */
[----:B-1----:R-:W2:Y:S04]  /*b6f10*/  LDL R3, [R1+0x1f90] ;  /* 0x001f900001037983 */ /* 0x002ea80000100800 */
[----:B------:R-:W2:Y:S01]  /*b6f20*/  LDL R2, [R1+0x10ac] ;  /* 0x0010ac0001027983 */ /* 0x000ea20000100800 */
[--C-:B------:R-:W-:Y:S02]  /*b6f30*/  PRMT R22, R22, 0x4210, R28.reuse ;  /* 0x0000421016167816 */ /* 0x100fe4000000001c */
[----:B------:R-:W-:-:S03]  /*b6f40*/  PRMT R5, R5, 0x5210, R28 ;  /* 0x0000521005057816 */ /* 0x000fc6000000001c */
[----:B------:R0:W-:Y:S04]  /*b6f50*/  STL [R1+0x94], R22 ;  /* 0x0000941601007387 */ /* 0x0001e80000100800 */
[----:B0-----:R-:W2:Y:S04]  /*b6f60*/  LDL.LU R22, [R1+0x35a4] ;  /* 0x0035a40001167983 */ /* 0x001ea80000300800 */
[----:B------:R-:W2:Y:S01]  /*b6f70*/  LDL.LU R28, [R1+0x35a0] ;  /* 0x0035a000011c7983 */ /* 0x000ea20000300800 */
[----:B------:R-:W-:-:S03]  /*b6f80*/  LOP3.LUT R8, R8, 0xffff, RZ, 0xc0, !PT ;  /* 0x0000ffff08087812 */ /* 0x000fc600078ec0ff */
[----:B------:R0:W-:Y:S01]  /*b6f90*/  STL [R1+0x64], R5 ;  /* 0x0000640501007387 */ /* 0x0001e20000100800 */
[--C-:B------:R-:W-:Y:S02]  /*b6fa0*/  PRMT R7, R7, 0x4210, R8.reuse ;  /* 0x0000421007077816 */ /* 0x100fe40000000008 */
[----:B------:R-:W-:Y:S01]  /*b6fb0*/  PRMT R6, R6, 0x5210, R8 ;  /* 0x0000521006067816 */ /* 0x000fe20000000008 */
[----:B0-----:R-:W2:Y:S04]  /*b6fc0*/  LDL R5, [R1+0x10a8] ;  /* 0x0010a80001057983 */ /* 0x001ea80000100800 */
[----:B------:R0:W-:Y:S04]  /*b6fd0*/  STL [R1+0x98], R7 ;  /* 0x0000980701007387 */ /* 0x0001e80000100800 */
[----:B0-----:R-:W2:Y:S04]  /*b6fe0*/  LDL.LU R7, [R1+0x359c] ;  /* 0x00359c0001077983 */ /* 0x001ea80000300800 */
[----:B------:R-:W2:Y:S04]  /*b6ff0*/  LDL.LU R8, [R1+0x3598] ;  /* 0x0035980001087983 */ /* 0x000ea80000300800 */
[----:B------:R0:W-:Y:S04]  /*b7000*/  STL [R1+0x68], R6 ;  /* 0x0000680601007387 */ /* 0x0001e80000100800 */
[----:B0-----:R-:W2:Y:S01]  /*b7010*/  LDL.LU R6, [R1+0x3594] ;  /* 0x0035940001067983 */ /* 0x001ea20000300800 */
[----:B---3--:R-:W-:-:S04]  /*b7020*/  LOP3.LUT R21, R21, 0xffff, RZ, 0xc0, !PT ;  /* 0x0000ffff15157812 */ /* 0x008fc800078ec0ff */
[--C-:B----4-:R-:W-:Y:S02]  /*b7030*/  PRMT R19, R19, 0x4210, R21.reuse ;  /* 0x0000421013137816 */ /* 0x110fe40000000015 */
[----:B------:R-:W-:Y:S02]  /*b7040*/  PRMT R20, R20, 0x5210, R21 ;  /* 0x0000521014147816 */ /* 0x000fe40000000015 */
[----:B--2---:R-:W-:Y:S02]  /*b7050*/  LOP3.LUT R28, R28, 0xffff, RZ, 0xc0, !PT ;  /* 0x0000ffff1c1c7812 */ /* 0x004fe400078ec0ff */
[----:B------:R-:W-:Y:S02]  /*b7060*/  LOP3.LUT R22, R22, 0xffff, RZ, 0xc0, !PT ;  /* 0x0000ffff16167812 */ /* 0x000fe400078ec0ff */
[--C-:B------:R-:W-:Y:S02]  /*b7070*/  PRMT R27, R27, 0x4210, R28.reuse ;  /* 0x000042101b1b7816 */ /* 0x100fe4000000001c */
[----:B------:R-:W-:-:S02]  /*b7080*/  PRMT R24, R24, 0x5210, R28 ;  /* 0x0000521018187816 */ /* 0x000fc4000000001c */
[--C-:B------:R-:W-:Y:S01]  /*b7090*/  PRMT R25, R25, 0x4210, R22.reuse ;  /* 0x0000421019197816 */ /* 0x100fe20000000016 */
[----:B------:R0:W-:Y:S01]  /*b70a0*/  STL [R1+0x50], R27 ;  /* 0x0000501b01007387 */ /* 0x0001e20000100800 */
[----:B------:R-:W-:-:S03]  /*b70b0*/  PRMT R23, R23, 0x5210, R22 ;  /* 0x0000521017177816 */ /* 0x000fc60000000016 */
[----:B0-----:R-:W2:Y:S04]  /*b70c0*/  LDL.LU R27, [R1+0x3590] ;  /* 0x00359000011b7983 */ /* 0x001ea80000300800 */
[----:B------:R-:W3:Y:S04]  /*b70d0*/  LDL.LU R28, [R1+0x358c] ;  /* 0x00358c00011c7983 */ /* 0x000ee80000300800 */
[----:B------:R0:W-:Y:S04]  /*b70e0*/  STL [R1+0x40], R24 ;  /* 0x0000401801007387 */ /* 0x0001e80000100800 */
[----:B0-----:R-:W4:Y:S04]  /*b70f0*/  LDL.LU R24, [R1+0x3588] ;  /* 0x0035880001187983 */ /* 0x001f280000300800 */
[----:B------:R0:W-:Y:S04]  /*b7100*/  STL [R1+0x54], R25 ;  /* 0x0000541901007387 */ /* 0x0001e80000100800 */
[----:B0-----:R-:W2:Y:S04]  /*b7110*/  LDL.LU R25, [R1+0x3584] ;  /* 0x0035840001197983 */ /* 0x001ea80000300800 */
[----:B------:R-:W2:Y:S04]  /*b7120*/  LDL.LU R22, [R1+0x3580] ;  /* 0x0035800001167983 */ /* 0x000ea80000300800 */
[----:B------:R0:W-:Y:S04]  /*b7130*/  STL [R1+0x44], R23 ;  /* 0x0000441701007387 */ /* 0x0001e80000100800 */
[----:B0-----:R-:W2:Y:S04]  /*b7140*/  LDL.LU R23, [R1+0x357c] ;  /* 0x00357c0001177983 */ /* 0x001ea80000300800 */
[----:B------:R0:W-:Y:S04]  /*b7150*/  STL [R1+0x58], R19 ;  /* 0x0000581301007387 */ /* 0x0001e80000100800 */
[----:B0-----:R-:W2:Y:S04]  /*b7160*/  LDL.LU R19, [R1+0x3578] ;  /* 0x0035780001137983 */ /* 0x001ea80000300800 */
[----:B------:R-:W3:Y:S04]  /*b7170*/  LDL.LU R21, [R1+0x3574] ;  /* 0x0035740001157983 */ /* 0x000ee80000300800 */
[----:B------:R0:W-:Y:S02]  /*b7180*/  STL [R1+0x48], R20 ;  /* 0x0000481401007387 */ /* 0x0001e40000100800 */
[----:B0-----:R-:W-:-:S05]  /*b7190*/  VIADD R20, R29, 0x2 ;  /* 0x000000021d147836 */ /* 0x001fca0000000000 */
[----:B------:R-:W-:Y:S02]  /*b71a0*/  ISETP.GE.AND P3, PT, R20, UR51, PT ;  /* 0x0000003314007c0c */ /* 0x000fe4000bf66270 */
[----:B------:R-:W-:Y:S01]  /*b71b0*/  LOP3.LUT R18, R18, 0xffff, RZ, 0xc0, !PT ;  /* 0x0000ffff12127812 */ /* 0x000fe200078ec0ff */
[----:B------:R-:W3:Y:S01]  /*b71c0*/  LDL.LU R20, [R1+0x3570] ;  /* 0x0035700001147983 */ /* 0x000ee20000300800 */
[----:B------:R-:W-:Y:S02]  /*b71d0*/  ISETP.LT.AND P1, PT, R29, UR19, !P1 ;  /* 0x000000131d007c0c */ /* 0x000fe4000cf21270 */
[----:B------:R-:W-:Y:S02]  /*b71e0*/  ISETP.LT.AND P5, PT, R3, UR40, !P3 ;  /* 0x0000002803007c0c */ /* 0x000fe4000dfa1270 */
[----:B------:R-:W-:Y:S02]  /*b71f0*/  ISETP.LT.AND P6, PT, R2, UR56, !P3 ;  /* 0x0000003802007c0c */ /* 0x000fe4000dfc1270 */
[----:B------:R-:W-:-:S02]  /*b7200*/  ISETP.LT.AND P4, PT, R4, UR16, !P3 ;  /* 0x0000001004007c0c */ /* 0x000fc4000df81270 */
[C---:B------:R-:W-:Y:S02]  /*b7210*/  ISETP.LT.AND P3, PT, R5.reuse, UR14, !P3 ;  /* 0x0000000e05007c0c */ /* 0x040fe4000df61270 */
[----:B------:R-:W-:Y:S02]  /*b7220*/  ISETP.LT.AND P0, PT, R5, UR77, !P0 ;  /* 0x0000004d05007c0c */ /* 0x000fe4000c701270 */
[----:B------:R-:W-:Y:S01]  /*b7230*/  LOP3.LUT R9, R9, 0x7fffffff, RZ, 0xc0, !PT ;  /* 0x7fffffff09097812 */ /* 0x000fe200078ec0ff */
[----:B------:R-:W0:Y:S01]  /*b7240*/  LDCU UR40, c[0x0][0x398] ;  /* 0x00007300ff2877ac */ /* 0x000e220008000800 */
[----:B------:R-:W1:Y:S01]  /*b7250*/  LDCU UR51, c[0x0][0x398] ;  /* 0x00007300ff3377ac */ /* 0x000e620008000800 */
[----:B------:R-:W-:Y:S01]  /*b7260*/  LOP3.LUT R10, R10, 0x7fffffff, RZ, 0xc0, !PT ;  /* 0x7fffffff0a0a7812 */ /* 0x000fe200078ec0ff */
[----:B------:R-:W0:Y:S01]  /*b7270*/  LDCU UR77, c[0x0][0x398] ;  /* 0x00007300ff4d77ac */ /* 0x000e220008000800 */
[----:B------:R-:W0:Y:S01]  /*b7280*/  LDCU UR14, c[0x0][0x398] ;  /* 0x00007300ff0e77ac */ /* 0x000e220008000800 */
[----:B------:R-:W0:Y:S01]  /*b7290*/  LDCU UR19, c[0x0][0x398] ;  /* 0x00007300ff1377ac */ /* 0x000e220008000800 */
[----:B------:R-:W0:Y:S01]  /*b72a0*/  LDCU UR16, c[0x0][0x398] ;  /* 0x00007300ff1077ac */ /* 0x000e220008000800 */
[----:B--2---:R-:W-:-:S04]  /*b72b0*/  LOP3.LUT R19, R19, 0x7fffffff, RZ, 0xc0, !PT ;  /* 0x7fffffff13137812 */ /* 0x004fc800078ec0ff */
[----:B------:R-:W-:-:S04]  /*b72c0*/  @P5 LOP3.LUT R19, R19, 0x80000000, RZ, 0xfc, !PT ;  /* 0x8000000013135812 */ /* 0x000fc800078efcff */
[----:B------:R-:W-:-:S04]  /*b72d0*/  LOP3.LUT R19, R19, 0xbfffffff, RZ, 0xc0, !PT ;  /* 0xbfffffff13137812 */ /* 0x000fc800078ec0ff */
[----:B------:R-:W-:Y:S02]  /*b72e0*/  @P4 LOP3.LUT R19, R19, 0x40000000, RZ, 0xfc, !PT ;  /* 0x4000000013134812 */ /* 0x000fe400078efcff */
[----:B---3--:R-:W-:-:S04]  /*b72f0*/  LOP3.LUT R20, R20, 0xfffffffe, RZ, 0xc0, !PT ;  /* 0xfffffffe14147812 */ /* 0x008fc800078ec0ff */
[----:B------:R-:W-:Y:S02]  /*b7300*/  @P6 LOP3.LUT R20, R20, 0x1, RZ, 0xfc, !PT ;  /* 0x0000000114146812 */ /* 0x000fe400078efcff */
[----:B------:R-:W-:-:S03]  /*b7310*/  LOP3.LUT R19, R19, 0xdfffffff, RZ, 0xc0, !PT ;  /* 0xdfffffff13137812 */ /* 0x000fc600078ec0ff */
[----:B------:R2:W-:Y:S01]  /*b7320*/  STL [R1+0x350c], R20 ;  /* 0x00350c1401007387 */ /* 0x0005e20000100800 */
[----:B------:R-:W-:Y:S01]  /*b7330*/  @P3 LOP3.LUT R19, R19, 0x20000000, RZ, 0xfc, !PT ;  /* 0x2000000013133812 */ /* 0x000fe200078efcff */
[----:B--2---:R-:W-:-:S05]  /*b7340*/  VIADD R20, R29, 0x1 ;  /* 0x000000011d147836 */ /* 0x004fca0000000000 */
[----:B------:R-:W-:Y:S02]  /*b7350*/  ISETP.GE.AND P3, PT, R20, UR47, PT ;  /* 0x0000002f14007c0c */ /* 0x000fe4000bf66270 */
[--C-:B------:R-:W-:Y:S02]  /*b7360*/  PRMT R20, R17, 0x4210, R18.reuse ;  /* 0x0000421011147816 */ /* 0x100fe40000000012 */
[----:B------:R-:W-:Y:S01]  /*b7370*/  LOP3.LUT R19, R19, 0xefffffff, RZ, 0xc0, !PT ;  /* 0xefffffff13137812 */ /* 0x000fe200078ec0ff */
[----:B------:R-:W2:Y:S04]  /*b7380*/  LDL.LU R17, [R1+0x356c] ;  /* 0x00356c0001117983 */ /* 0x000ea80000300800 */
[----:B------:R3:W-:Y:S01]  /*b7390*/  STL [R1+0x5c], R20 ;  /* 0x00005c1401007387 */ /* 0x0007e20000100800 */
[----:B------:R-:W0:Y:S01]  /*b73a0*/  LDCU UR47, c[0x0][0x398] ;  /* 0x00007300ff2f77ac */ /* 0x000e220008000800 */
[----:B---3--:R-:W-:-:S02]  /*b73b0*/  PRMT R20, R26, 0x5210, R18 ;  /* 0x000052101a147816 */ /* 0x008fc40000000012 */
[----:B------:R-:W3:Y:S01]  /*b73c0*/  LDL.LU R18, [R1+0x3568] ;  /* 0x0035680001127983 */ /* 0x000ee20000300800 */
[----:B------:R-:W-:Y:S02]  /*b73d0*/  ISETP.LT.AND P6, PT, R2, UR60, !P3 ;  /* 0x0000003c02007c0c */ /* 0x000fe4000dfc1270 */
[----:B------:R-:W-:Y:S02]  /*b73e0*/  ISETP.LT.AND P5, PT, R3, UR58, !P3 ;  /* 0x0000003a03007c0c */ /* 0x000fe4000dfa1270 */
[----:B------:R-:W-:Y:S01]  /*b73f0*/  ISETP.LT.AND P4, PT, R4, UR54, !P3 ;  /* 0x0000003604007c0c */ /* 0x000fe2000df81270 */
[----:B------:R-:W2:Y:S01]  /*b7400*/  LDL.LU R26, [R1+0x3564] ;  /* 0x00356400011a7983 */ /* 0x000ea20000300800 */
[----:B------:R-:W0:Y:S07]  /*b7410*/  LDCU UR60, c[0x0][0x398] ;  /* 0x00007300ff3c77ac */ /* 0x000e2e0008000800 */
[----:B------:R-:W-:Y:S01]  /*b7420*/  @P6 LOP3.LUT R19, R19, 0x10000000, RZ, 0xfc, !PT ;  /* 0x1000000013136812 */ /* 0x000fe200078efcff */
[----:B------:R-:W0:Y:S01]  /*b7430*/  LDCU UR54, c[0x0][0x398] ;  /* 0x00007300ff3677ac */ /* 0x000e220008000800 */
[----:B------:R-:W0:Y:S02]  /*b7440*/  LDCU UR58, c[0x0][0x398] ;  /* 0x00007300ff3a77ac */ /* 0x000e240008000800 */
[----:B------:R-:W-:-:S02]  /*b7450*/  LOP3.LUT R19, R19, 0xf7ffffff, RZ, 0xc0, !PT ;  /* 0xf7ffffff13137812 */ /* 0x000fc400078ec0ff */
[----:B------:R-:W-:Y:S01]  /*b7460*/  ISETP.LT.AND P3, PT, R5, UR52, !P3 ;  /* 0x0000003405007c0c */ /* 0x000fe2000df61270 */
[----:B------:R0:W-:Y:S01]  /*b7470*/  STL [R1+0x4c], R20 ;  /* 0x00004c1401007387 */ /* 0x0001e20000100800 */
[----:B------:R-:W0:Y:S01]  /*b7480*/  LDCU UR52, c[0x0][0x398] ;  /* 0x00007300ff3477ac */ /* 0x000e220008000800 */
[----:B------:R-:W-:-:S04]  /*b7490*/  @P5 LOP3.LUT R19, R19, 0x8000000, RZ, 0xfc, !PT ;  /* 0x0800000013135812 */ /* 0x000fc800078efcff */
[----:B------:R-:W-:-:S04]  /*b74a0*/  LOP3.LUT R19, R19, 0xfbffffff, RZ, 0xc0, !PT ;  /* 0xfbffffff13137812 */ /* 0x000fc800078ec0ff */
[----:B------:R-:W-:-:S04]  /*b74b0*/  @P4 LOP3.LUT R19, R19, 0x4000000, RZ, 0xfc, !PT ;  /* 0x0400000013134812 */ /* 0x000fc800078efcff */
[----:B------:R-:W-:-:S04]  /*b74c0*/  LOP3.LUT R19, R19, 0xfdffffff, RZ, 0xc0, !PT ;  /* 0xfdffffff13137812 */ /* 0x000fc800078ec0ff */
[----:B------:R-:W-:Y:S02]  /*b74d0*/  @P3 LOP3.LUT R19, R19, 0x2000000, RZ, 0xfc, !PT ;  /* 0x0200000013133812 */ /* 0x000fe400078efcff */
[----:B------:R-:W-:Y:S02]  /*b74e0*/  ISETP.LT.AND P3, PT, R3, UR38, !P2 ;  /* 0x0000002603007c0c */ /* 0x000fe4000d761270 */
[----:B------:R-:W-:Y:S01]  /*b74f0*/  ISETP.LT.AND P2, PT, R2, UR36, !P2 ;  /* 0x0000002402007c0c */ /* 0x000fe2000d741270 */
[----:B0-----:R-:W-:Y:S01]  /*b7500*/  VIADD R20, R29, 0xad ;  /* 0x000000ad1d147836 */ /* 0x001fe20000000000 */
[----:B------:R-:W-:Y:S02]  /*b7510*/  LOP3.LUT R19, R19, 0xfeffffff, RZ, 0xc0, !PT ;  /* 0xfeffffff13137812 */ /* 0x000fe400078ec0ff */
[----:B------:R-:W-:Y:S01]  /*b7520*/  LOP3.LUT R11, R11, 0x7fffffff, RZ, 0xc0, !PT ;  /* 0x7fffffff0b0b7812 */ /* 0x000fe200078ec0ff */
[----:B------:R-:W0:Y:S01]  /*b7530*/  LDCU UR36, c[0x0][0x398] ;  /* 0x00007300ff2477ac */ /* 0x000e220008000800 */
[----:B------:R-:W0:Y:S05]  /*b7540*/  LDCU UR38, c[0x0][0x398] ;  /* 0x00007300ff2677ac */ /* 0x000e2a0008000800 */
        /* <DEDUP_REMOVED lines=14> */
[----:B------:R-:W0:Y:S01]  /*b7630*/  LDCU UR32, c[0x0][0x398] ;  /* 0x00007300ff2077ac */ /* 0x000e220008000800 */
[----:B------:R-:W-:-:S04]  /*b7640*/  @P5 LOP3.LUT R19, R19, 0x400000, RZ, 0xfc, !PT ;  /* 0x0040000013135812 */ /* 0x000fc800078efcff */
[----:B------:R-:W-:-:S04]  /*b7650*/  LOP3.LUT R19, R19, 0xffdfffff, RZ, 0xc0, !PT ;  /* 0xffdfffff13137812 */ /* 0x000fc800078ec0ff */
[----:B------:R-:W-:-:S04]  /*b7660*/  @P4 LOP3.LUT R19, R19, 0x200000, RZ, 0xfc, !PT ;  /* 0x0020000013134812 */ /* 0x000fc800078efcff */
[----:B------:R-:W-:-:S04]  /*b7670*/  LOP3.LUT R19, R19, 0xffefffff, RZ, 0xc0, !PT ;  /* 0xffefffff13137812 */ /* 0x000fc800078ec0ff */
[----:B------:R-:W-:-:S04]  /*b7680*/  @P3 LOP3.LUT R19, R19, 0x100000, RZ, 0xfc, !PT ;  /* 0x0010000013133812 */ /* 0x000fc800078efcff */
[----:B------:R-:W-:-:S04]  /*b7690*/  LOP3.LUT R19, R19, 0xfff7ffff, RZ, 0xc0, !PT ;  /* 0xfff7ffff13137812 */ /* 0x000fc800078ec0ff */
[----:B------:R-:W-:-:S04]  /*b76a0*/  @P1 LOP3.LUT R19, R19, 0x80000, RZ, 0xfc, !PT ;  /* 0x0008000013131812 */ /* 0x000fc800078efcff */
[----:B------:R-:W-:-:S04]  /*b76b0*/  LOP3.LUT R19, R19, 0xfffbffff, RZ, 0xc0, !PT ;  /* 0xfffbffff13137812 */ /* 0x000fc800078ec0ff */
[----:B------:R-:W-:-:S04]  /*b76c0*/  @P0 LOP3.LUT R19, R19, 0x40000, RZ, 0xfc, !PT ;  /* 0x0004000013130812 */ /* 0x000fc800078efcff */
[----:B------:R-:W-:Y:S02]  /*b76d0*/  LOP3.LUT R19, R19, 0xfffdffff, RZ, 0xc0, !PT ;  /* 0xfffdffff13137812 */ /* 0x000fe400078ec0ff */
[----:B---3--:R-:W-:-:S04]  /*b76e0*/  LOP3.LUT R18, R18, 0xffffffbf, RZ, 0xc0, !PT ;  /* 0xffffffbf12127812 */ /* 0x008fc800078ec0ff */
[----:B------:R-:W-:Y:S02]  /*b76f0*/  @P2 LOP3.LUT R18, R18, 0x40, RZ, 0xfc, !PT ;  /* 0x0000004012122812 */ /* 0x000fe400078efcff */
[----:B------:R-:W-:Y:S01]  /*b7700*/  ISETP.GE.AND P2, PT, R20, UR57, PT ;  /* 0x0000003914007c0c */ /* 0x000fe2000bf46270 */
[----:B------:R-:W3:Y:S03]  /*b7710*/  LDCU.64 UR56, c[0x0][0x398] ;  /* 0x00007300ff3877ac */ /* 0x000ee60008000a00 */
        /* <DEDUP_REMOVED lines=10> */
[----:B------:R-:W-:Y:S02]  /*b77c0*/  ISETP.LT.AND P2, PT, R2, UR20, !P2 ;  /* 0x0000001402007c0c */ /* 0x000fe4000d741270 */
[----:B------:R-:W-:Y:S01]  /*b77d0*/  ISETP.GE.AND P0, PT, R20, UR49, PT ;  /* 0x0000003114007c0c */ /* 0x000fe2000bf06270 */
[----:B------:R-:W0:Y:S01]  /*b77e0*/  LDCU UR20, c[0x0][0x398] ;  /* 0x00007300ff1477ac */ /* 0x000e220008000800 */
[----:B------:R-:W-:-:S04]  /*b77f0*/  @P4 LOP3.LUT R18, R18, 0x10, RZ, 0xfc, !PT ;  /* 0x0000001012124812 */ /* 0x000fc800078efcff */
[----:B------:R-:W-:-:S04]  /*b7800*/  LOP3.LUT R18, R18, 0xfffffff7, RZ, 0xc0, !PT ;  /* 0xfffffff712127812 */ /* 0x000fc800078ec0ff */
[----:B------:R-:W-:Y:S02]  /*b7810*/  @P3 LOP3.LUT R18, R18, 0x8, RZ, 0xfc, !PT ;  /* 0x0000000812123812 */ /* 0x000fe400078efcff */
[----:B---3--:R-:W-:Y:S02]  /*b7820*/  ISETP.LT.AND P3, PT, R2, UR56, !P0 ;  /* 0x0000003802007c0c */ /* 0x008fe4000c761270 */
[----:B------:R-:W-:-:S04]  /*b7830*/  LOP3.LUT R18, R18, 0xfffffffb, RZ, 0xc0, !PT ;  /* 0xfffffffb12127812 */ /* 0x000fc800078ec0ff */
[----:B------:R-:W-:Y:S02]  /*b7840*/  @P2 LOP3.LUT R18, R18, 0x4, RZ, 0xfc, !PT ;  /* 0x0000000412122812 */ /* 0x000fe400078efcff */
[----:B------:R-:W-:Y:S02]  /*b7850*/  ISETP.LT.AND P2, PT, R3, UR75, !P0 ;  /* 0x0000004b03007c0c */ /* 0x000fe4000c741270 */
[----:B------:R-:W-:-:S03]  /*b7860*/  ISETP.LT.AND P1, PT, R4, UR74, !P0 ;  /* 0x0000004a04007c0c */ /* 0x000fc6000c721270 */
[----:B------:R-:W-:Y:S01]  /*b7870*/  @P3 LOP3.LUT R19, R19, 0x20000, RZ, 0xfc, !PT ;  /* 0x0002000013133812 */ /* 0x000fe200078efcff */
[----:B------:R-:W-:Y:S01]  /*b7880*/  VIADD R20, R29, 0x53 ;  /* 0x000000531d147836 */ /* 0x000fe20000000000 */
[----:B------:R-:W3:Y:S01]  /*b7890*/  LDCU UR75, c[0x0][0x398] ;  /* 0x00007300ff4b77ac */ /* 0x000ee20008000800 */
[----:B------:R-:W0:Y:S01]  /*b78a0*/  LDCU UR74, c[0x0][0x398] ;  /* 0x00007300ff4a77ac */ /* 0x000e220008000800 */
[----:B------:R-:W-:Y:S02]  /*b78b0*/  LOP3.LUT R19, R19, 0xfffeffff, RZ, 0xc0, !PT ;  /* 0xfffeffff13137812 */ /* 0x000fe400078ec0ff */
[----:B------:R-:W-:Y:S01]  /*b78c0*/  ISETP.LT.AND P0, PT, R5, UR48, !P0 ;  /* 0x0000003005007c0c */ /* 0x000fe2000c701270 */
[----:B------:R-:W0:Y:S01]  /*b78d0*/  LDCU.64 UR48, c[0x0][0x398] ;  /* 0x00007300ff3077ac */ /* 0x000e220008000a00 */
        /* <DEDUP_REMOVED lines=11> */
[----:B------:R-:W0:Y:S07]  /*b7990*/  LDCU UR7, c[0x0][0x398] ;  /* 0x00007300ff0777ac */ /* 0x000e2e0008000800 */
[----:B------:R-:W-:Y:S01]  /*b79a0*/  @P3 LOP3.LUT R19, R19, 0x2000, RZ, 0xfc, !PT ;  /* 0x0000200013133812 */ /* 0x000fe200078efcff */
[----:B------:R-:W0:Y:S03]  /*b79b0*/  LDCU.64 UR62, c[0x0][0x398] ;  /* 0x00007300ff3e77ac */ /* 0x000e260008000a00 */
        /* <DEDUP_REMOVED lines=12> */
[----:B------:R-:W-:-:S02]  /*b7a80*/  ISETP.LT.AND P1, PT, R4, UR65, !P0 ;  /* 0x0000004104007c0c */ /* 0x000fc4000c721270 */
[----:B------:R-:W-:Y:S01]  /*b7a90*/  ISETP.LT.AND P0, PT, R5, UR64, !P0 ;  /* 0x0000004005007c0c */ /* 0x000fe2000c701270 */
[----:B------:R-:W0:Y:S01]  /*b7aa0*/  LDCU.64 UR64, c[0x0][0x398] ;  /* 0x00007300ff4077ac */ /* 0x000e220008000a00 */
[----:B------:R-:W-:Y:S01]  /*b7ab0*/  VIADD R20, R29, 0x51 ;  /* 0x000000511d147836 */ /* 0x000fe20000000000 */
[----:B------:R-:W0:Y:S01]  /*b7ac0*/  LDCU UR62, c[0x0][0x398] ;  /* 0x00007300ff3e77ac */ /* 0x000e220008000800 */
[----:B------:R-:W0:Y:S01]  /*b7ad0*/  LDCU UR72, c[0x0][0x398] ;  /* 0x00007300ff4877ac */ /* 0x000e220008000800 */
[----:B------:R-:W0:Y:S02]  /*b7ae0*/  LDCU UR5, c[0x0][0x398] ;  /* 0x00007300ff0577ac */ /* 0x000e240008000800 */
[----:B------:R-:W-:-:S04]  /*b7af0*/  @P3 LOP3.LUT R19, R19, 0x200, RZ, 0xfc, !PT ;  /* 0x0000020013133812 */ /* 0x000fc800078efcff */
[----:B------:R-:W-:-:S04]  /*b7b00*/  LOP3.LUT R19, R19, 0xfffffeff, RZ, 0xc0, !PT ;  /* 0xfffffeff13137812 */ /* 0x000fc800078ec0ff */
        /* <DEDUP_REMOVED lines=18> */
[----:B------:R-:W-:Y:S01]  /*b7c30*/  LOP3.LUT R12, R12, 0x7fffffff, RZ, 0xc0, !PT ;  /* 0x7fffffff0c0c7812 */ /* 0x000fe200078ec0ff */
        /* <DEDUP_REMOVED lines=10> */
[----:B------:R-:W-:-:S02]  /*b7ce0*/  ISETP.LT.AND P2, PT, R3, UR66, !P0 ;  /* 0x0000004203007c0c */ /* 0x000fc4000c741270 */
[----:B------:R-:W-:Y:S01]  /*b7cf0*/  ISETP.LT.AND P0, PT, R5, UR67, !P0 ;  /* 0x0000004305007c0c */ /* 0x000fe2000c701270 */
[----:B------:R-:W-:Y:S01]  /*b7d00*/  VIADD R20, R29, 0x4f ;  /* 0x0000004f1d147836 */ /* 0x000fe20000000000 */
[----:B------:R-:W-:Y:S01]  /*b7d10*/  LOP3.LUT R19, R19, 0xfffffffd, RZ, 0xc0, !PT ;  /* 0xfffffffd13137812 */ /* 0x000fe200078ec0ff */
[----:B------:R-:W1:Y:S01]  /*b7d20*/  LDCU UR66, c[0x0][0x398] ;  /* 0x00007300ff4277ac */ /* 0x000e620008000800 */
[----:B------:R-:W-:Y:S01]  /*b7d30*/  LOP3.LUT R13, R13, 0x7fffffff, RZ, 0xc0, !PT ;  /* 0x7fffffff0d0d7812 */ /* 0x000fe200078ec0ff */
[----:B------:R-:W1:Y:S01]  /*b7d40*/  LDCU UR68, c[0x0][0x398] ;  /* 0x00007300ff4477ac */ /* 0x000e620008000800 */
[----:B------:R-:W1:Y:S01]  /*b7d50*/  LDCU UR67, c[0x0][0x398] ;  /* 0x00007300ff4377ac */ /* 0x000e620008000800 */
[----:B------:R-:W-:-:S04]  /*b7d60*/  @P1 LOP3.LUT R9, R9, 0x80000000, RZ, 0xfc, !PT ;  /* 0x8000000009091812 */ /* 0x000fc800078efcff */
[----:B------:R-:W-:-:S04]  /*b7d70*/  LOP3.LUT R9, R9, 0xbfffffff, RZ, 0xc0, !PT ;  /* 0xbfffffff09097812 */ /* 0x000fc800078ec0ff */
[----:B------:R-:W-:Y:S02]  /*b7d80*/  @P0 LOP3.LUT R9, R9, 0x40000000, RZ, 0xfc, !PT ;  /* 0x4000000009090812 */ /* 0x000fe400078efcff */
[----:B------:R-:W-:Y:S02]  /*b7d90*/  ISETP.GE.AND P0, PT, R20, UR63, PT ;  /* 0x0000003f14007c0c */ /* 0x000fe4000bf06270 */
[----:B------:R-:W-:Y:S01]  /*b7da0*/  @P3 LOP3.LUT R19, R19, 0x2, RZ, 0xfc, !PT ;  /* 0x0000000213133812 */ /* 0x000fe200078efcff */
[----:B------:R-:W1:Y:S01]  /*b7db0*/  LDCU UR63, c[0x0][0x398] ;  /* 0x00007300ff3f77ac */ /* 0x000e620008000800 */
[----:B0-----:R-:W-:Y:S02]  /*b7dc0*/  ISETP.LT.AND P3, PT, R2, UR48, !P0 ;  /* 0x0000003002007c0c */ /* 0x001fe4000c761270 */
[----:B------:R-:W-:Y:S02]  /*b7dd0*/  LOP3.LUT R19, R19, 0xfffffffe, RZ, 0xc0, !PT ;  /* 0xfffffffe13137812 */ /* 0x000fe400078ec0ff */
[----:B------:R-:W-:-:S02]  /*b7de0*/  LOP3.LUT R9, R9, 0xdfffffff, RZ, 0xc0, !PT ;  /* 0xdfffffff09097812 */ /* 0x000fc400078ec0ff */
[----:B------:R-:W-:Y:S02]  /*b7df0*/  @P2 LOP3.LUT R19, R19, 0x1, RZ, 0xfc, !PT ;  /* 0x0000000113132812 */ /* 0x000fe400078efcff */
[----:B------:R-:W-:Y:S02]  /*b7e00*/  ISETP.LT.AND P2, PT, R3, UR11, !P0 ;  /* 0x0000000b03007c0c */ /* 0x000fe4000c741270 */
[----:B------:R-:W-:-:S03]  /*b7e10*/  ISETP.LT.AND P1, PT, R4, UR13, !P0 ;  /* 0x0000000d04007c0c */ /* 0x000fc6000c721270 */
[----:B------:R-:W-:Y:S01]  /*b7e20*/  @P3 LOP3.LUT R9, R9, 0x20000000, RZ, 0xfc, !PT ;  /* 0x2000000009093812 */ /* 0x000fe200078efcff */
[----:B------:R0:W-:Y:S01]  /*b7e30*/  STL [R1+0x3510], R19 ;  /* 0x0035101301007387 */ /* 0x0001e20000100800 */
[----:B------:R-:W1:Y:S02]  /*b7e40*/  LDCU UR11, c[0x0][0x398] ;  /* 0x00007300ff0b77ac */ /* 0x000e640008000800 */
[----:B------:R-:W-:Y:S02]  /*b7e50*/  LOP3.LUT R9, R9, 0xefffffff, RZ, 0xc0, !PT ;  /* 0xefffffff09097812 */ /* 0x000fe400078ec0ff */
[----:B------:R-:W-:Y:S01]  /*b7e60*/  ISETP.LT.AND P0, PT, R5, UR12, !P0 ;  /* 0x0000000c05007c0c */ /* 0x000fe2000c701270 */
[----:B------:R-:W1:Y:S01]  /*b7e70*/  LDCU.64 UR12, c[0x0][0x398] ;  /* 0x00007300ff0c77ac */ /* 0x000e620008000a00 */
[----:B------:R-:W-:-:S04]  /*b7e80*/  @P2 LOP3.LUT R9, R9, 0x10000000, RZ, 0xfc, !PT ;  /* 0x1000000009092812 */ /* 0x000fc800078efcff */
[----:B------:R-:W-:-:S04]  /*b7e90*/  LOP3.LUT R9, R9, 0xf7ffffff, RZ, 0xc0, !PT ;  /* 0xf7ffffff09097812 */ /* 0x000fc800078ec0ff */
[----:B------:R-:W-:Y:S01]  /*b7ea0*/  @P1 LOP3.LUT R9, R9, 0x8000000, RZ, 0xfc, !PT ;  /* 0x0800000009091812 */ /* 0x000fe200078efcff */
[----:B0-----:R-:W-:-:S03]  /*b7eb0*/  VIADD R19, R29, 0x4e ;  /* 0x0000004e1d137836 */ /* 0x001fc60000000000 */
[----:B------:R-:W-:-:S04]  /*b7ec0*/  LOP3.LUT R9, R9, 0xfbffffff, RZ, 0xc0, !PT ;  /* 0xfbffffff09097812 */ /* 0x000fc800078ec0ff */
[----:B------:R-:W-:Y:S02]  /*b7ed0*/  @P0 LOP3.LUT R9, R9, 0x4000000, RZ, 0xfc, !PT ;  /* 0x0400000009090812 */ /* 0x000fe400078efcff */
[----:B------:R-:W-:Y:S02]  /*b7ee0*/  ISETP.GE.AND P0, PT, R19, UR65, PT ;  /* 0x0000004113007c0c */ /* 0x000fe4000bf06270 */
[----:B------:R-:W-:Y:S02]  /*b7ef0*/  LOP3.LUT R9, R9, 0xfdffffff, RZ, 0xc0, !PT ;  /* 0xfdffffff09097812 */ /* 0x000fe400078ec0ff */
[----:B-1----:R-:W-:Y:S02]  /*b7f00*/  ISETP.LT.AND P3, PT, R2, UR12, !P0 ;  /* 0x0000000c02007c0c */ /* 0x002fe4000c761270 */
[----:B------:R-:W-:Y:S02]  /*b7f10*/  ISETP.LT.AND P2, PT, R3, UR8, !P0 ;  /* 0x0000000803007c0c */ /* 0x000fe4000c741270 */
[----:B------:R-:W-:Y:S01]  /*b7f20*/  ISETP.LT.AND P1, PT, R4, UR9, !P0 ;  /* 0x0000000904007c0c */ /* 0x000fe2000c721270 */
[----:B------:R-:W-:Y:S01]  /*b7f30*/  VIADD R19, R29, 0x4d ;  /* 0x0000004d1d137836 */ /* 0x000fe20000000000 */
[----:B------:R-:W0:Y:S07]  /*b7f40*/  LDCU UR65, c[0x0][0x398] ;  /* 0x00007300ff4177ac */ /* 0x000e2e0008000800 */
[----:B------:R-:W-:Y:S01]  /*b7f50*/  @P3 LOP3.LUT R9, R9, 0x2000000, RZ, 0xfc, !PT ;  /* 0x0200000009093812 */ /* 0x000fe200078efcff */
[----:B------:R-:W1:Y:S03]  /*b7f60*/  LDCU.64 UR8, c[0x0][0x398] ;  /* 0x00007300ff0877ac */ /* 0x000e660008000a00 */
        /* <DEDUP_REMOVED lines=10> */
[----:B-1----:R-:W-:Y:S02]  /*b8010*/  ISETP.LT.AND P3, PT, R2, UR8, !P0 ;  /* 0x0000000802007c0c */ /* 0x002fe4000c761270 */
[----:B------:R-:W-:Y:S02]  /*b8020*/  ISETP.LT.AND P2, PT, R3, UR76, !P0 ;  /* 0x0000004c03007c0c */ /* 0x000fe4000c741270 */
[----:B------:R-:W-:-:S02]  /*b8030*/  LOP3.LUT R9, R9, 0xffdfffff, RZ, 0xc0, !PT ;  /* 0xffdfffff09097812 */ /* 0x000fc400078ec0ff */
[----:B------:R-:W-:Y:S01]  /*b8040*/  ISETP.LT.AND P1, PT, R4, UR10, !P0 ;  /* 0x0000000a04007c0c */ /* 0x000fe2000c721270 */
[----:B------:R-:W-:Y:S01]  /*b8050*/  VIADD R19, R29, 0x4c ;  /* 0x0000004c1d137836 */ /* 0x000fe20000000000 */
[----:B------:R-:W1:Y:S05]  /*b8060*/  LDCU UR76, c[0x0][0x398] ;  /* 0x00007300ff4c77ac */ /* 0x000e6a0008000800 */
        /* <DEDUP_REMOVED lines=16> */
[----:B------:R-:W0:Y:S05]  /*b8170*/  LDCU UR47, c[0x0][0x398] ;  /* 0x00007300ff2f77ac */ /* 0x000e2a0008000800 */
        /* <DEDUP_REMOVED lines=65> */
[----:B------:R-:W2:Y:S03]  /*b8590*/  LDCU.64 UR48, c[0x0][0x398] ;  /* 0x00007300ff3077ac */ /* 0x000ea60008000a00 */
[----:B-1----:R-:W-:Y:S02]  /*b85a0*/  ISETP.LT.AND P3, PT, R2, UR56, !P0 ;  /* 0x0000003802007c0c */ /* 0x002fe4000c761270 */
[----:B------:R-:W-:Y:S02]  /*b85b0*/  ISETP.LT.AND P2, PT, R3, UR70, !P0 ;  /* 0x0000004603007c0c */ /* 0x000fe4000c741270 */
[----:B------:R-:W-:-:S02]  /*b85c0*/  LOP3.LUT R9, R9, 0xfffffffd, RZ, 0xc0, !PT ;  /* 0xfffffffd09097812 */ /* 0x000fc400078ec0ff */
[----:B0-----:R-:W-:Y:S01]  /*b85d0*/  ISETP.LT.AND P1, PT, R4, UR71, !P0 ;  /* 0x0000004704007c0c */ /* 0x001fe2000c721270 */
[----:B------:R-:W0:Y:S06]  /*b85e0*/  LDCU UR70, c[0x0][0x398] ;  /* 0x00007300ff4677ac */ /* 0x000e2c0008000800 */
[----:B------:R-:W-:Y:S01]  /*b85f0*/  @P3 LOP3.LUT R9, R9, 0x2, RZ, 0xfc, !PT ;  /* 0x0000000209093812 */ /* 0x000fe200078efcff */
[----:B------:R-:W1:Y:S03]  /*b8600*/  LDCU UR71, c[0x0][0x398] ;  /* 0x00007300ff4777ac */ /* 0x000e660008000800 */
[----:B------:R-:W-:-:S04]  /*b8610*/  LOP3.LUT R9, R9, 0xfffffffe, RZ, 0xc0, !PT ;  /* 0xfffffffe09097812 */ /* 0x000fc800078ec0ff */
[----:B------:R-:W-:-:S05]  /*b8620*/  @P2 LOP3.LUT R9, R9, 0x1, RZ, 0xfc, !PT ;  /* 0x0000000109092812 */ /* 0x000fca00078efcff */
[----:B------:R0:W-:Y:S04]  /*b8630*/  STL [R1+0x3514], R9 ;  /* 0x0035140901007387 */ /* 0x0001e80000100800 */
[----:B0-----:R-:W2:Y:S01]  /*b8640*/  LDL.LU R9, [R1+0x10a0] ;  /* 0x0010a00001097983 */ /* 0x001ea20000300800 */
[----:B------:R-:W-:Y:S02]  /*b8650*/  ISETP.LT.AND P0, PT, R5, UR72, !P0 ;  /* 0x0000004805007c0c */ /* 0x000fe4000c701270 */
[----:B------:R-:W-:Y:S01]  /*b8660*/  @P1 LOP3.LUT R10, R10, 0x80000000, RZ, 0xfc, !PT ;  /* 0x800000000a0a1812 */ /* 0x000fe200078efcff */
[----:B------:R-:W0:Y:S03]  /*b8670*/  LDCU UR72, c[0x0][0x398] ;  /* 0x00007300ff4877ac */ /* 0x000e260008000800 */
[----:B------:R-:W-:-:S07]  /*b8680*/  LOP3.LUT R10, R10, 0xbfffffff, RZ, 0xc0, !PT ;  /* 0xbfffffff0a0a7812 */ /* 0x000fce00078ec0ff */
[----:B------:R-:W-:-:S04]  /*b8690*/  @P0 LOP3.LUT R10, R10, 0x40000000, RZ, 0xfc, !PT ;  /* 0x400000000a0a0812 */ /* 0x000fc800078efcff */
[----:B------:R-:W-:Y:S01]  /*b86a0*/  LOP3.LUT R10, R10, 0xdfffffff, RZ, 0xc0, !PT ;  /* 0xdfffffff0a0a7812 */ /* 0x000fe200078ec0ff */
[----:B--2---:R-:W-:-:S05]  /*b86b0*/  VIADD R19, R9, 0x47 ;  /* 0x0000004709137836 */ /* 0x004fca0000000000 */
[----:B------:R-:W-:Y:S01]  /*b86c0*/  ISETP.GE.AND P0, PT, R19, UR13, PT ;  /* 0x0000000d13007c0c */ /* 0x000fe2000bf06270 */
[----:B------:R-:W2:Y:S03]  /*b86d0*/  LDCU.64 UR12, c[0x0][0x398] ;  /* 0x00007300ff0c77ac */ /* 0x000ea60008000a00 */
[----:B------:R-:W-:Y:S02]  /*b86e0*/  ISETP.LT.AND P3, PT, R2, UR48, !P0 ;  /* 0x0000003002007c0c */ /* 0x000fe4000c761270 */
[----:B------:R-:W-:Y:S02]  /*b86f0*/  ISETP.LT.AND P2, PT, R3, UR70, !P0 ;  /* 0x0000004603007c0c */ /* 0x000fe4000c741270 */
[----:B-1----:R-:W-:-:S09]  /*b8700*/  ISETP.LT.AND P1, PT, R4, UR71, !P0 ;  /* 0x0000004704007c0c */ /* 0x002fd2000c721270 */
[----:B------:R-:W-:Y:S01]  /*b8710*/  @P3 LOP3.LUT R10, R10, 0x20000000, RZ, 0xfc, !PT ;  /* 0x200000000a0a3812 */ /* 0x000fe200078efcff */
[----:B------:R-:W1:Y:S01]  /*b8720*/  LDCU UR70, c[0x0][0x398] ;  /* 0x00007300ff4677ac */ /* 0x000e620008000800 */
[----:B------:R-:W-:Y:S01]  /*b8730*/  VIADD R19, R9, 0x46 ;  /* 0x0000004609137836 */ /* 0x000fe20000000000 */
[----:B------:R-:W1:Y:S01]  /*b8740*/  LDCU UR71, c[0x0][0x398] ;  /* 0x00007300ff4777ac */ /* 0x000e620008000800 */
        /* <DEDUP_REMOVED lines=10> */
[----:B--2---:R-:W-:Y:S02]  /*b87f0*/  ISETP.LT.AND P3, PT, R2, UR12, !P0 ;  /* 0x0000000c02007c0c */ /* 0x004fe4000c761270 */
[----:B-1----:R-:W-:Y:S02]  /*b8800*/  ISETP.LT.AND P2, PT, R3, UR70, !P0 ;  /* 0x0000004603007c0c */ /* 0x002fe4000c741270 */
[----:B------:R-:W-:-:S02]  /*b8810*/  LOP3.LUT R10, R10, 0xfdffffff, RZ, 0xc0, !PT ;  /* 0xfdffffff0a0a7812 */ /* 0x000fc400078ec0ff */
[----:B------:R-:W-:Y:S01]  /*b8820*/  ISETP.LT.AND P1, PT, R4, UR71, !P0 ;  /* 0x0000004704007c0c */ /* 0x000fe2000c721270 */
[----:B------:R-:W-:Y:S01]  /*b8830*/  VIADD R19, R9, 0x45 ;  /* 0x0000004509137836 */ /* 0x000fe20000000000 */
[----:B------:R-:W1:Y:S05]  /*b8840*/  LDCU UR70, c[0x0][0x398] ;  /* 0x00007300ff4677ac */ /* 0x000e6a0008000800 */
[----:B------:R-:W-:Y:S01]  /*b8850*/  @P3 LOP3.LUT R10, R10, 0x2000000, RZ, 0xfc, !PT ;  /* 0x020000000a0a3812 */ /* 0x000fe200078efcff */
[----:B------:R-:W2:Y:S03]  /*b8860*/  LDCU UR71, c[0x0][0x398] ;  /* 0x00007300ff4777ac */ /* 0x000ea60008000800 */
        /* <DEDUP_REMOVED lines=11> */
[----:B--2---:R-:W-:Y:S02]  /*b8920*/  ISETP.LT.AND P2, PT, R3, UR71, !P0 ;  /* 0x0000004703007c0c */ /* 0x004fe4000c741270 */
[----:B------:R-:W-:-:S02]  /*b8930*/  LOP3.LUT R10, R10, 0xffdfffff, RZ, 0xc0, !PT ;  /* 0xffdfffff0a0a7812 */ /* 0x000fc400078ec0ff */
[----:B0-----:R-:W-:Y:S01]  /*b8940*/  ISETP.LT.AND P1, PT, R4, UR72, !P0 ;  /* 0x0000004804007c0c */ /* 0x001fe2000c721270 */
[----:B------:R-:W0:Y:S06]  /*b8950*/  LDCU UR71, c[0x0][0x398] ;  /* 0x00007300ff4777ac */ /* 0x000e2c0008000800 */
[----:B------:R-:W-:Y:S01]  /*b8960*/  @P3 LOP3.LUT R10, R10, 0x200000, RZ, 0xfc, !PT ;  /* 0x002000000a0a3812 */ /* 0x000fe200078efcff */
[----:B------:R-:W-:Y:S01]  /*b8970*/  VIADD R19, R9, 0x44 ;  /* 0x0000004409137836 */ /* 0x000fe20000000000 */
[----:B------:R-:W2:Y:S02]  /*b8980*/  LDCU UR72, c[0x0][0x398] ;  /* 0x00007300ff4877ac */ /* 0x000ea40008000800 */
        /* <DEDUP_REMOVED lines=9> */
[----:B------:R-:W3:Y:S03]  /*b8a20*/  LDCU.64 UR48, c[0x0][0x398] ;  /* 0x00007300ff3077ac */ /* 0x000ee60008000a00 */
[----:B-1----:R-:W-:Y:S02]  /*b8a30*/  ISETP.LT.AND P3, PT, R2, UR56, !P0 ;  /* 0x0000003802007c0c */ /* 0x002fe4000c761270 */
[----:B0-----:R-:W-:Y:S02]  /*b8a40*/  ISETP.LT.AND P2, PT, R3, UR71, !P0 ;  /* 0x0000004703007c0c */ /* 0x001fe4000c741270 */
[----:B------:R-:W-:-:S02]  /*b8a50*/  LOP3.LUT R10, R10, 0xfffdffff, RZ, 0xc0, !PT ;  /* 0xfffdffff0a0a7812 */ /* 0x000fc400078ec0ff */
[----:B--2---:R-:W-:Y:S01]  /*b8a60*/  ISETP.LT.AND P1, PT, R4, UR72, !P0 ;  /* 0x0000004804007c0c */ /* 0x004fe2000c721270 */
[----:B------:R-:W-:Y:S01]  /*b8a70*/  VIADD R19, R9, 0x43 ;  /* 0x0000004309137836 */ /* 0x000fe20000000000 */
[----:B------:R-:W0:Y:S05]  /*b8a80*/  LDCU UR71, c[0x0][0x398] ;  /* 0x00007300ff4777ac */ /* 0x000e2a0008000800 */
[----:B------:R-:W-:Y:S01]  /*b8a90*/  @P3 LOP3.LUT R10, R10, 0x20000, RZ, 0xfc, !PT ;  /* 0x000200000a0a3812 */ /* 0x000fe200078efcff */
[----:B------:R-:W1:Y:S03]  /*b8aa0*/  LDCU UR72, c[0x0][0x398] ;  /* 0x00007300ff4877ac */ /* 0x000e660008000800 */
[----:B------:R-:W-:-:S02]  /*b8ab0*/  LOP3.LUT R10, R10, 0xfffeffff, RZ, 0xc0, !PT ;  /* 0xfffeffff0a0a7812 */ /* 0x000fc400078ec0ff */
[----:B------:R-:W-:Y:S01]  /*b8ac0*/  ISETP.LT.AND P0, PT, R5, UR14, !P0 ;  /* 0x0000000e05007c0c */ /* 0x000fe2000c701270 */
[----:B------:R-:W2:Y:S01]  /*b8ad0*/  LDCU UR14, c[0x0][0x398] ;  /* 0x00007300ff0e77ac */ /* 0x000ea20008000800 */
[----:B------:R-:W-:-:S04]  /*b8ae0*/  @P2 LOP3.LUT R10, R10, 0x10000, RZ, 0xfc, !PT ;  /* 0x000100000a0a2812 */ /* 0x000fc800078efcff */
[----:B------:R-:W-:-:S04]  /*b8af0*/  LOP3.LUT R10, R10, 0xffff7fff, RZ, 0xc0, !PT ;  /* 0xffff7fff0a0a7812 */ /* 0x000fc800078ec0ff */
[----:B------:R-:W-:-:S04]  /*b8b00*/  @P1 LOP3.LUT R10, R10, 0x8000, RZ, 0xfc, !PT ;  /* 0x000080000a0a1812 */ /* 0x000fc800078efcff */
[----:B------:R-:W-:-:S04]  /*b8b10*/  LOP3.LUT R10, R10, 0xffffbfff, RZ, 0xc0, !PT ;  /* 0xffffbfff0a0a7812 */ /* 0x000fc800078ec0ff */
[----:B------:R-:W-:Y:S02]  /*b8b20*/  @P0 LOP3.LUT R10, R10, 0x4000, RZ, 0xfc, !PT ;  /* 0x000040000a0a0812 */ /* 0x000fe400078efcff */
[----:B------:R-:W-:Y:S02]  /*b8b30*/  ISETP.GE.AND P0, PT, R19, UR13, PT ;  /* 0x0000000d13007c0c */ /* 0x000fe4000bf06270 */
[----:B------:R-:W-:Y:S02]  /*b8b40*/  LOP3.LUT R10, R10, 0xffffdfff, RZ, 0xc0, !PT ;  /* 0xffffdfff0a0a7812 */ /* 0x000fe400078ec0ff */
[----:B---3--:R-:W-:Y:S02]  /*b8b50*/  ISETP.LT.AND P3, PT, R2, UR48, !P0 ;  /* 0x0000003002007c0c */ /* 0x008fe4000c761270 */
[----:B------:R-:W-:Y:S02]  /*b8b60*/  ISETP.LT.AND P2, PT, R3, UR75, !P0 ;  /* 0x0000004b03007c0c */ /* 0x000fe4000c741270 */
[----:B------:R-:W-:-:S02]  /*b8b70*/  ISETP.LT.AND P1, PT, R4, UR74, !P0 ;  /* 0x0000004a04007c0c */ /* 0x000fc4000c721270 */
[----:B------:R-:W-:Y:S01]  /*b8b80*/  ISETP.LT.AND P0, PT, R5, UR7, !P0 ;  /* 0x0000000705007c0c */ /* 0x000fe2000c701270 */
[----:B------:R-:W3:Y:S01]  /*b8b90*/  LDCU.64 UR6, c[0x0][0x398] ;  /* 0x00007300ff0677ac */ /* 0x000ee20008000a00 */
[----:B------:R-:W-:Y:S01]  /*b8ba0*/  VIADD R19, R9, 0x42 ;  /* 0x0000004209137836 */ /* 0x000fe20000000000 */
[----:B------:R-:W0:Y:S01]  /*b8bb0*/  LDCU.64 UR12, c[0x0][0x398] ;  /* 0x00007300ff0c77ac */ /* 0x000e220008000a00 */
        /* <DEDUP_REMOVED lines=10> */
[----:B------:R-:W0:Y:S03]  /*b8c60*/  LDCU.64 UR8, c[0x0][0x398] ;  /* 0x00007300ff0877ac */ /* 0x000e260008000a00 */
[----:B---3--:R-:W-:Y:S02]  /*b8c70*/  ISETP.LT.AND P3, PT, R2, UR6, !P0 ;  /* 0x0000000602007c0c */ /* 0x008fe4000c761270 */
[----:B------:R-:W-:Y:S02]  /*b8c80*/  ISETP.LT.AND P2, PT, R3, UR73, !P0 ;  /* 0x0000004903007c0c */ /* 0x000fe4000c741270 */
[----:B------:R-:W-:-:S02]  /*b8c90*/  LOP3.LUT R10, R10, 0xfffffdff, RZ, 0xc0, !PT ;  /* 0xfffffdff0a0a7812 */ /* 0x000fc400078ec0ff */
[----:B------:R-:W-:Y:S01]  /*b8ca0*/  ISETP.LT.AND P1, PT, R4, UR60, !P0 ;  /* 0x0000003c04007c0c */ /* 0x000fe2000c721270 */
[----:B------:R-:W-:Y:S01]  /*b8cb0*/  VIADD R19, R9, 0x41 ;  /* 0x0000004109137836 */ /* 0x000fe20000000000 */
[----:B------:R-:W3:Y:S05]  /*b8cc0*/  LDCU UR73, c[0x0][0x398] ;  /* 0x00007300ff4977ac */ /* 0x000eea0008000800 */
        /* <DEDUP_REMOVED lines=16> */
[----:B------:R-:W0:Y:S07]  /*b8dd0*/  LDCU.64 UR56, c[0x0][0x398] ;  /* 0x00007300ff3877ac */ /* 0x000e2e0008000a00 */
        /* <DEDUP_REMOVED lines=15> */
[----:B------:R-:W-:-:S02]  /*b8ed0*/  ISETP.LT.AND P2, PT, R3, UR16, !P0 ;  /* 0x0000001003007c0c */ /* 0x000fc4000c741270 */
[----:B------:R-:W-:Y:S01]  /*b8ee0*/  ISETP.LT.AND P0, PT, R5, UR22, !P0 ;  /* 0x0000001605007c0c */ /* 0x000fe2000c701270 */
[----:B------:R-:W-:Y:S01]  /*b8ef0*/  VIADD R19, R9, 0x3f ;  /* 0x0000003f09137836 */ /* 0x000fe20000000000 */
[----:B------:R-:W-:Y:S01]  /*b8f00*/  LOP3.LUT R10, R10, 0xfffffffd, RZ, 0xc0, !PT ;  /* 0xfffffffd0a0a7812 */ /* 0x000fe200078ec0ff */
[----:B------:R-:W0:Y:S01]  /*b8f10*/  LDCU UR16, c[0x0][0x398] ;  /* 0x00007300ff1077ac */ /* 0x000e220008000800 */
[----:B------:R-:W1:Y:S01]  /*b8f20*/  LDCU UR19, c[0x0][0x398] ;  /* 0x00007300ff1377ac */ /* 0x000e620008000800 */
[----:B------:R-:W1:Y:S02]  /*b8f30*/  LDCU UR22, c[0x0][0x398] ;  /* 0x00007300ff1677ac */ /* 0x000e640008000800 */
[----:B------:R-:W-:-:S04]  /*b8f40*/  @P1 LOP3.LUT R11, R11, 0x80000000, RZ, 0xfc, !PT ;  /* 0x800000000b0b1812 */ /* 0x000fc800078efcff */
[----:B------:R-:W-:-:S04]  /*b8f50*/  LOP3.LUT R11, R11, 0xbfffffff, RZ, 0xc0, !PT ;  /* 0xbfffffff0b0b7812 */ /* 0x000fc800078ec0ff */
[----:B------:R-:W-:Y:S02]  /*b8f60*/  @P0 LOP3.LUT R11, R11, 0x40000000, RZ, 0xfc, !PT ;  /* 0x400000000b0b0812 */ /* 0x000fe400078efcff */
[----:B------:R-:W-:Y:S02]  /*b8f70*/  ISETP.GE.AND P0, PT, R19, UR7, PT ;  /* 0x0000000713007c0c */ /* 0x000fe4000bf06270 */
[----:B------:R-:W-:Y:S01]  /*b8f80*/  @P3 LOP3.LUT R10, R10, 0x2, RZ, 0xfc, !PT ;  /* 0x000000020a0a3812 */ /* 0x000fe200078efcff */
[----:B------:R-:W1:Y:S01]  /*b8f90*/  LDCU.64 UR6, c[0x0][0x398] ;  /* 0x00007300ff0677ac */ /* 0x000e620008000a00 */
        /* <DEDUP_REMOVED lines=8> */
[----:B------:R-:W1:Y:S01]  /*b9020*/  LDCU UR24, c[0x0][0x398] ;  /* 0x00007300ff1877ac */ /* 0x000e620008000800 */
[----:B------:R-:W1:Y:S01]  /*b9030*/  LDCU UR26, c[0x0][0x398] ;  /* 0x00007300ff1a77ac */ /* 0x000e620008000800 */
[----:B------:R-:W-:Y:S02]  /*b9040*/  LOP3.LUT R11, R11, 0xefffffff, RZ, 0xc0, !PT ;  /* 0xefffffff0b0b7812 */ /* 0x000fe400078ec0ff */
[----:B------:R-:W-:Y:S01]  /*b9050*/  ISETP.LT.AND P0, PT, R5, UR11, !P0 ;  /* 0x0000000b05007c0c */ /* 0x000fe2000c701270 */
[----:B------:R-:W1:Y:S01]  /*b9060*/  LDCU UR11, c[0x0][0x398] ;  /* 0x00007300ff0b77ac */ /* 0x000e620008000800 */
[----:B------:R-:W-:-:S04]  /*b9070*/  @P2 LOP3.LUT R11, R11, 0x10000000, RZ, 0xfc, !PT ;  /* 0x100000000b0b2812 */ /* 0x000fc800078efcff */
[----:B------:R-:W-:-:S04]  /*b9080*/  LOP3.LUT R11, R11, 0xf7ffffff, RZ, 0xc0, !PT ;  /* 0xf7ffffff0b0b7812 */ /* 0x000fc800078ec0ff */
[----:B------:R-:W-:Y:S01]  /*b9090*/  @P1 LOP3.LUT R11, R11, 0x8000000, RZ, 0xfc, !PT ;  /* 0x080000000b0b1812 */ /* 0x000fe200078efcff */
[----:B0-----:R-:W-:-:S03]  /*b90a0*/  VIADD R10, R9, 0x3e ;  /* 0x0000003e090a7836 */ /* 0x001fc60000000000 */
        /* <DEDUP_REMOVED lines=9> */
[----:B------:R-:W1:Y:S01]  /*b9140*/  LDCU UR30, c[0x0][0x398] ;  /* 0x00007300ff1e77ac */ /* 0x000e620008000800 */
[----:B------:R-:W0:Y:S04]  /*b9150*/  LDCU UR6, c[0x0][0x398] ;  /* 0x00007300ff0677ac */ /* 0x000e280008000800 */
        /* <DEDUP_REMOVED lines=56> */
[----:B------:R-:W0:Y:S01]  /*b94e0*/  LDCU UR47, c[0x0][0x398] ;  /* 0x00007300ff2f77ac */ /* 0x000e220008000800 */
[----:B------:R-:W-:Y:S01]  /*b94f0*/  LOP3.LUT R14, R14, 0x7fffffff, RZ, 0xc0, !PT ;  /* 0x7fffffff0e0e7812 */ /* 0x000fe200078ec0ff */
[----:B------:R-:W0:Y:S01]  /*b9500*/  LDCU UR45, c[0x0][0x398] ;  /* 0x00007300ff2d77ac */ /* 0x000e220008000800 */
        /* <DEDUP_REMOVED lines=33> */
[----:B------:R-:W0:Y:S03]  /*b9720*/  LDCU UR76, c[0x0][0x398] ;  /* 0x00007300ff4c77ac */ /* 0x000e260008000800 */
[----:B------:R-:W-:-:S02]  /*b9730*/  LOP3.LUT R11, R11, 0xffffffef, RZ, 0xc0, !PT ;  /* 0xffffffef0b0b7812 */ /* 0x000fc400078ec0ff */
[----:B------:R-:W-:Y:S01]  /*b9740*/  ISETP.LT.AND P0, PT, R5, UR64, !P0 ;  /* 0x0000004005007c0c */ /* 0x000fe2000c701270 */
[----:B------:R-:W0:Y:S01]  /*b9750*/  LDCU.64 UR64, c[0x0][0x398] ;  /* 0x00007300ff4077ac */ /* 0x000e220008000a00 */
        /* <DEDUP_REMOVED lines=8> */
[----:B0-----:R-:W-:Y:S02]  /*b97e0*/  ISETP.LT.AND P3, PT, R2, UR64, !P0 ;  /* 0x0000004002007c0c */ /* 0x001fe4000c761270 */
[----:B------:R-:W-:-:S02]  /*b97f0*/  ISETP.LT.AND P2, PT, R3, UR32, !P0 ;  /* 0x0000002003007c0c */ /* 0x000fc4000c741270 */
[----:B------:R-:W-:Y:S01]  /*b9800*/  ISETP.LT.AND P0, PT, R5, UR30, !P0 ;  /* 0x0000001e05007c0c */ /* 0x000fe2000c701270 */
[----:B------:R-:W-:Y:S01]  /*b9810*/  VIADD R10, R9, 0x37 ;  /* 0x00000037090a7836 */ /* 0x000fe20000000000 */
[----:B------:R-:W-:Y:S01]  /*b9820*/  LOP3.LUT R11, R11, 0xfffffffd, RZ, 0xc0, !PT ;  /* 0xfffffffd0b0b7812 */ /* 0x000fe200078ec0ff */
[----:B------:R-:W0:Y:S01]  /*b9830*/  LDCU UR30, c[0x0][0x398] ;  /* 0x00007300ff1e77ac */ /* 0x000e220008000800 */
[----:B------:R-:W0:Y:S01]  /*b9840*/  LDCU UR32, c[0x0][0x398] ;  /* 0x00007300ff2077ac */ /* 0x000e220008000800 */
[----:B------:R-:W0:Y:S02]  /*b9850*/  LDCU UR34, c[0x0][0x398] ;  /* 0x00007300ff2277ac */ /* 0x000e240008000800 */
[----:B------:R-:W-:-:S04]  /*b9860*/  @P1 LOP3.LUT R12, R12, 0x80000000, RZ, 0xfc, !PT ;  /* 0x800000000c0c1812 */ /* 0x000fc800078efcff */
[----:B------:R-:W-:-:S04]  /*b9870*/  LOP3.LUT R12, R12, 0xbfffffff, RZ, 0xc0, !PT ;  /* 0xbfffffff0c0c7812 */ /* 0x000fc800078ec0ff */
[----:B------:R-:W-:Y:S02]  /*b9880*/  @P0 LOP3.LUT R12, R12, 0x40000000, RZ, 0xfc, !PT ;  /* 0x400000000c0c0812 */ /* 0x000fe400078efcff */
[----:B------:R-:W-:Y:S02]  /*b9890*/  ISETP.GE.AND P0, PT, R10, UR57, PT ;  /* 0x000000390a007c0c */ /* 0x000fe4000bf06270 */
[----:B------:R-:W-:Y:S01]  /*b98a0*/  @P3 LOP3.LUT R11, R11, 0x2, RZ, 0xfc, !PT ;  /* 0x000000020b0b3812 */ /* 0x000fe200078efcff */
[----:B------:R-:W0:Y:S01]  /*b98b0*/  LDCU.64 UR56, c[0x0][0x398] ;  /* 0x00007300ff3877ac */ /* 0x000e220008000a00 */
[----:B-1----:R-:W-:Y:S02]  /*b98c0*/  ISETP.LT.AND P3, PT, R2, UR48, !P0 ;  /* 0x0000003002007c0c */ /* 0x002fe4000c761270 */
[----:B------:R-:W-:Y:S02]  /*b98d0*/  LOP3.LUT R11, R11, 0xfffffffe, RZ, 0xc0, !PT ;  /* 0xfffffffe0b0b7812 */ /* 0x000fe400078ec0ff */
[----:B------:R-:W-:-:S02]  /*b98e0*/  LOP3.LUT R12, R12, 0xdfffffff, RZ, 0xc0, !PT ;  /* 0xdfffffff0c0c7812 */ /* 0x000fc400078ec0ff */
[----:B------:R-:W-:Y:S02]  /*b98f0*/  @P2 LOP3.LUT R11, R11, 0x1, RZ, 0xfc, !PT ;  /* 0x000000010b0b2812 */ /* 0x000fe400078efcff */
[----:B------:R-:W-:Y:S02]  /*b9900*/  ISETP.LT.AND P2, PT, R3, UR40, !P0 ;  /* 0x0000002803007c0c */ /* 0x000fe4000c741270 */
[----:B------:R-:W-:-:S03]  /*b9910*/  ISETP.LT.AND P1, PT, R4, UR38, !P0 ;  /* 0x0000002604007c0c */ /* 0x000fc6000c721270 */
[----:B------:R-:W-:Y:S01]  /*b9920*/  @P3 LOP3.LUT R12, R12, 0x20000000, RZ, 0xfc, !PT ;  /* 0x200000000c0c3812 */ /* 0x000fe200078efcff */
[----:B------:R-:W-:Y:S01]  /*b9930*/  VIADD R10, R9, 0x36 ;  /* 0x00000036090a7836 */ /* 0x000fe20000000000 */
[----:B------:R-:W1:Y:S01]  /*b9940*/  LDCU UR38, c[0x0][0x398] ;  /* 0x00007300ff2677ac */ /* 0x000e620008000800 */
[----:B------:R-:W0:Y:S01]  /*b9950*/  LDCU UR40, c[0x0][0x398] ;  /* 0x00007300ff2877ac */ /* 0x000e220008000800 */
[----:B------:R-:W-:Y:S02]  /*b9960*/  LOP3.LUT R12, R12, 0xefffffff, RZ, 0xc0, !PT ;  /* 0xefffffff0c0c7812 */ /* 0x000fe400078ec0ff */
        /* <DEDUP_REMOVED lines=31> */
[----:B------:R-:W0:Y:S06]  /*b9b60*/  LDCU UR54, c[0x0][0x398] ;  /* 0x00007300ff3677ac */ /* 0x000e2c0008000800 */
[----:B------:R-:W-:Y:S01]  /*b9b70*/  @P3 LOP3.LUT R12, R12, 0x200000, RZ, 0xfc, !PT ;  /* 0x002000000c0c3812 */ /* 0x000fe200078efcff */
[----:B------:R-:W-:Y:S01]  /*b9b80*/  VIADD R10, R9, 0x34 ;  /* 0x00000034090a7836 */ /* 0x000fe20000000000 */
        /* <DEDUP_REMOVED lines=12> */
[----:B0-----:R-:W-:Y:S02]  /*b9c50*/  ISETP.LT.AND P2, PT, R3, UR54, !P0 ;  /* 0x0000003603007c0c */ /* 0x001fe4000c741270 */
[----:B------:R-:W-:-:S02]  /*b9c60*/  LOP3.LUT R12, R12, 0xfffdffff, RZ, 0xc0, !PT ;  /* 0xfffdffff0c0c7812 */ /* 0x000fc400078ec0ff */
[----:B------:R-:W-:Y:S01]  /*b9c70*/  ISETP.LT.AND P1, PT, R4, UR51, !P0 ;  /* 0x0000003304007c0c */ /* 0x000fe2000c721270 */
[----:B------:R-:W-:Y:S01]  /*b9c80*/  VIADD R10, R9, 0x33 ;  /* 0x00000033090a7836 */ /* 0x000fe20000000000 */
[----:B------:R-:W-:Y:S01]  /*b9c90*/  LOP3.LUT R15, R15, 0x7fffffff, RZ, 0xc0, !PT ;  /* 0x7fffffff0f0f7812 */ /* 0x000fe200078ec0ff */
[----:B------:R-:W0:Y:S04]  /*b9ca0*/  LDCU UR54, c[0x0][0x398] ;  /* 0x00007300ff3677ac */ /* 0x000e280008000800 */
[----:B------:R-:W-:Y:S01]  /*b9cb0*/  @P3 LOP3.LUT R12, R12, 0x20000, RZ, 0xfc, !PT ;  /* 0x000200000c0c3812 */ /* 0x000fe200078efcff */
[----:B------:R-:W1:Y:S03]  /*b9cc0*/  LDCU UR51, c[0x0][0x398] ;  /* 0x00007300ff3377ac */ /* 0x000e660008000800 */
        /* <DEDUP_REMOVED lines=10> */
[----:B--2---:R-:W-:Y:S02]  /*b9d70*/  ISETP.LT.AND P3, PT, R2, UR48, !P0 ;  /* 0x0000003002007c0c */ /* 0x004fe4000c761270 */
[----:B-1----:R-:W-:Y:S02]  /*b9d80*/  ISETP.LT.AND P2, PT, R3, UR51, !P0 ;  /* 0x0000003303007c0c */ /* 0x002fe4000c741270 */
[----:B------:R-:W-:-:S02]  /*b9d90*/  LOP3.LUT R12, R12, 0xffffdfff, RZ, 0xc0, !PT ;  /* 0xffffdfff0c0c7812 */ /* 0x000fc400078ec0ff */
[----:B0-----:R-:W-:Y:S01]  /*b9da0*/  ISETP.LT.AND P1, PT, R4, UR47, !P0 ;  /* 0x0000002f04007c0c */ /* 0x001fe2000c721270 */
        /* <DEDUP_REMOVED lines=15> */
[----:B-1----:R-:W-:Y:S02]  /*b9ea0*/  ISETP.LT.AND P2, PT, R3, UR47, !P0 ;  /* 0x0000002f03007c0c */ /* 0x002fe4000c741270 */
[----:B------:R-:W-:-:S02]  /*b9eb0*/  LOP3.LUT R12, R12, 0xfffffdff, RZ, 0xc0, !PT ;  /* 0xfffffdff0c0c7812 */ /* 0x000fc400078ec0ff */
[----:B------:R-:W-:Y:S01]  /*b9ec0*/  ISETP.LT.AND P1, PT, R4, UR77, !P0 ;  /* 0x0000004d04007c0c */ /* 0x000fe2000c721270 */
[----:B------:R-:W-:Y:S01]  /*b9ed0*/  VIADD R10, R9, 0x31 ;  /* 0x00000031090a7836 */ /* 0x000fe20000000000 */
[----:B------:R-:W1:Y:S05]  /*b9ee0*/  LDCU UR47, c[0x0][0x398] ;  /* 0x00007300ff2f77ac */ /* 0x000e6a0008000800 */
[----:B------:R-:W-:Y:S01]  /*b9ef0*/  @P3 LOP3.LUT R12, R12, 0x200, RZ, 0xfc, !PT ;  /* 0x000002000c0c3812 */ /* 0x000fe200078efcff */
[----:B------:R-:W3:Y:S03]  /*b9f00*/  LDCU UR77, c[0x0][0x398] ;  /* 0x00007300ff4d77ac */ /* 0x000ee60008000800 */
        /* <DEDUP_REMOVED lines=50> */
[----:B------:R-:W-:Y:S01]  /*ba230*/  VIADD R10, R9, 0x2e ;  /* 0x0000002e090a7836 */ /* 0x000fe20000000000 */
[----:B------:R-:W0:Y:S01]  /*ba240*/  LDCU UR68, c[0x0][0x398] ;  /* 0x00007300ff4477ac */ /* 0x000e220008000800 */
        /* <DEDUP_REMOVED lines=67> */
[----:B------:R-:W1:Y:S07]  /*ba680*/  LDCU.64 UR56, c[0x0][0x398] ;  /* 0x00007300ff3877ac */ /* 0x000e6e0008000a00 */
[----:B------:R-:W-:Y:S01]  /*ba690*/  @P3 LOP3.LUT R13, R13, 0x2000, RZ, 0xfc, !PT ;  /* 0x000020000d0d3812 */ /* 0x000fe200078efcff */
[----:B------:R-:W0:Y:S01]  /*ba6a0*/  LDCU.64 UR10, c[0x0][0x398] ;  /* 0x00007300ff0a77ac */ /* 0x000e220008000a00 */
        /* <DEDUP_REMOVED lines=16> */
[----:B------:R-:W0:Y:S06]  /*ba7b0*/  LDCU UR10, c[0x0][0x398] ;  /* 0x00007300ff0a77ac */ /* 0x000e2c0008000800 */
[----:B------:R-:W-:Y:S01]  /*ba7c0*/  @P3 LOP3.LUT R13, R13, 0x200, RZ, 0xfc, !PT ;  /* 0x000002000d0d3812 */ /* 0x000fe200078efcff */
[----:B------:R-:W0:Y:S01]  /*ba7d0*/  LDCU.64 UR6, c[0x0][0x398] ;  /* 0x00007300ff0677ac */ /* 0x000e220008000a00 */
        /* <DEDUP_REMOVED lines=38> */
[----:B------:R-:W0:Y:S01]  /*baa40*/  LDCU UR56, c[0x0][0x398] ;  /* 0x00007300ff3877ac */ /* 0x000e220008000800 */
[----:B------:R-:W0:Y:S01]  /*baa50*/  LDCU UR13, c[0x0][0x398] ;  /* 0x00007300ff0d77ac */ /* 0x000e220008000800 */
[----:B------:R-:W1:Y:S01]  /*baa60*/  LDCU UR28, c[0x0][0x398] ;  /* 0x00007300ff1c77ac */ /* 0x000e620008000800 */
[----:B------:R-:W-:-:S04]  /*baa70*/  @P1 LOP3.LUT R14, R14, 0x80000000, RZ, 0xfc, !PT ;  /* 0x800000000e0e1812 */ /* 0x000fc800078efcff */
[----:B------:R-:W-:-:S04]  /*baa80*/  LOP3.LUT R14, R14, 0xbfffffff, RZ, 0xc0, !PT ;  /* 0xbfffffff0e0e7812 */ /* 0x000fc800078ec0ff */
[----:B------:R-:W-:Y:S02]  /*baa90*/  @P0 LOP3.LUT R14, R14, 0x40000000, RZ, 0xfc, !PT ;  /* 0x400000000e0e0812 */ /* 0x000fe400078efcff */
[----:B------:R-:W-:Y:S02]  /*baaa0*/  ISETP.GE.AND P0, PT, R10, UR11, PT ;  /* 0x0000000b0a007c0c */ /* 0x000fe4000bf06270 */
[----:B------:R-:W-:Y:S02]  /*baab0*/  @P3 LOP3.LUT R13, R13, 0x2, RZ, 0xfc, !PT ;  /* 0x000000020d0d3812 */ /* 0x000fe400078efcff */
[----:B------:R-:W-:Y:S02]  /*baac0*/  LOP3.LUT R14, R14, 0xdfffffff, RZ, 0xc0, !PT ;  /* 0xdfffffff0e0e7812 */ /* 0x000fe400078ec0ff */
[----:B0-----:R-:W-:Y:S02]  /*baad0*/  ISETP.LT.AND P3, PT, R2, UR48, !P0 ;  /* 0x0000003002007c0c */ /* 0x001fe4000c761270 */
[----:B------:R-:W-:-:S02]  /*baae0*/  LOP3.LUT R13, R13, 0xfffffffe, RZ, 0xc0, !PT ;  /* 0xfffffffe0d0d7812 */ /* 0x000fc400078ec0ff */
[----:B------:R-:W-:Y:S01]  /*baaf0*/  ISETP.LT.AND P1, PT, R4, UR34, !P0 ;  /* 0x0000002204007c0c */ /* 0x000fe2000c721270 */
[----:B------:R-:W-:Y:S01]  /*bab00*/  VIADD R10, R9, 0x26 ;  /* 0x00000026090a7836 */ /* 0x000fe20000000000 */
[----:B------:R-:W0:Y:S01]  /*bab10*/  LDCU UR48, c[0x0][0x398] ;  /* 0x00007300ff3077ac */ /* 0x000e220008000800 */
[----:B------:R-:W-:Y:S02]  /*bab20*/  @P2 LOP3.LUT R13, R13, 0x1, RZ, 0xfc, !PT ;  /* 0x000000010d0d2812 */ /* 0x000fe400078efcff */
[----:B------:R-:W-:Y:S01]  /*bab30*/  ISETP.LT.AND P2, PT, R3, UR32, !P0 ;  /* 0x0000002003007c0c */ /* 0x000fe2000c741270 */
[----:B------:R-:W0:Y:S03]  /*bab40*/  LDCU UR11, c[0x0][0x398] ;  /* 0x00007300ff0b77ac */ /* 0x000e260008000800 */
[----:B------:R-:W-:Y:S01]  /*bab50*/  @P3 LOP3.LUT R14, R14, 0x20000000, RZ, 0xfc, !PT ;  /* 0x200000000e0e3812 */ /* 0x000fe200078efcff */
[----:B------:R-:W0:Y:S01]  /*bab60*/  LDCU UR34, c[0x0][0x398] ;  /* 0x00007300ff2277ac */ /* 0x000e220008000800 */
[----:B------:R-:W0:Y:S02]  /*bab70*/  LDCU UR32, c[0x0][0x398] ;  /* 0x00007300ff2077ac */ /* 0x000e240008000800 */
[----:B------:R-:W-:-:S02]  /*bab80*/  LOP3.LUT R14, R14, 0xefffffff, RZ, 0xc0, !PT ;  /* 0xefffffff0e0e7812 */ /* 0x000fc400078ec0ff */
        /* <DEDUP_REMOVED lines=26> */
[----:B------:R-:W-:-:S04]  /*bad30*/  ISETP.GE.AND P0, PT, R10, UR57, PT ;  /* 0x000000390a007c0c */ /* 0x000fc8000bf06270 */
[----:B------:R-:W-:Y:S02]  /*bad40*/  ISETP.LT.AND P3, PT, R2, UR64, !P0 ;  /* 0x0000004002007c0c */ /* 0x000fe4000c761270 */
[----:B0-----:R-:W-:Y:S02]  /*bad50*/  ISETP.LT.AND P2, PT, R3, UR48, !P0 ;  /* 0x0000003003007c0c */ /* 0x001fe4000c741270 */
[----:B------:R-:W-:Y:S02]  /*bad60*/  LOP3.LUT R14, R14, 0xffdfffff, RZ, 0xc0, !PT ;  /* 0xffdfffff0e0e7812 */ /* 0x000fe400078ec0ff */
[----:B-1----:R-:W-:Y:S01]  /*bad70*/  ISETP.LT.AND P1, PT, R4, UR30, !P0 ;  /* 0x0000001e04007c0c */ /* 0x002fe2000c721270 */
[----:B------:R-:W-:Y:S01]  /*bad80*/  VIADD R10, R9, 0x24 ;  /* 0x00000024090a7836 */ /* 0x000fe20000000000 */
[----:B------:R-:W0:Y:S05]  /*bad90*/  LDCU UR48, c[0x0][0x398] ;  /* 0x00007300ff3077ac */ /* 0x000e2a0008000800 */
[----:B------:R-:W-:Y:S01]  /*bada0*/  @P3 LOP3.LUT R14, R14, 0x200000, RZ, 0xfc, !PT ;  /* 0x002000000e0e3812 */ /* 0x000fe200078efcff */
[----:B------:R-:W1:Y:S03]  /*badb0*/  LDCU UR30, c[0x0][0x398] ;  /* 0x00007300ff1e77ac */ /* 0x000e660008000800 */
        /* <DEDUP_REMOVED lines=8> */
[----:B------:R-:W-:-:S04]  /*bae40*/  ISETP.GE.AND P0, PT, R10, UR49, PT ;  /* 0x000000310a007c0c */ /* 0x000fc8000bf06270 */
[----:B0-----:R-:W-:Y:S02]  /*bae50*/  ISETP.LT.AND P3, PT, R2, UR56, !P0 ;  /* 0x0000003802007c0c */ /* 0x001fe4000c761270 */
[----:B------:R-:W-:Y:S02]  /*bae60*/  ISETP.LT.AND P2, PT, R3, UR62, !P0 ;  /* 0x0000003e03007c0c */ /* 0x000fe4000c741270 */
[----:B------:R-:W-:Y:S02]  /*bae70*/  LOP3.LUT R14, R14, 0xfffdffff, RZ, 0xc0, !PT ;  /* 0xfffdffff0e0e7812 */ /* 0x000fe400078ec0ff */
        /* <DEDUP_REMOVED lines=19> */
[----:B------:R-:W0:Y:S01]  /*bafb0*/  LDCU UR40, c[0x0][0x398] ;  /* 0x00007300ff2877ac */ /* 0x000e220008000800 */
[----:B------:R-:W-:Y:S01]  /*bafc0*/  VIADD R10, R9, 0x22 ;  /* 0x00000022090a7836 */ /* 0x000fe20000000000 */
        /* <DEDUP_REMOVED lines=30> */
[----:B-1----:R-:W-:Y:S02]  /*bb1b0*/  ISETP.LT.AND P3, PT, R2, UR64, !P0 ;  /* 0x0000004002007c0c */ /* 0x002fe4000c761270 */
[----:B------:R-:W-:Y:S02]  /*bb1c0*/  ISETP.LT.AND P2, PT, R3, UR56, !P0 ;  /* 0x0000003803007c0c */ /* 0x000fe4000c741270 */
[----:B------:R-:W-:Y:S02]  /*bb1d0*/  LOP3.LUT R14, R14, 0xffffffdf, RZ, 0xc0, !PT ;  /* 0xffffffdf0e0e7812 */ /* 0x000fe400078ec0ff */
[----:B0-----:R-:W-:Y:S01]  /*bb1e0*/  ISETP.LT.AND P1, PT, R4, UR45, !P0 ;  /* 0x0000002d04007c0c */ /* 0x001fe2000c721270 */
[----:B------:R-:W0:Y:S06]  /*bb1f0*/  LDCU.64 UR56, c[0x0][0x398] ;  /* 0x00007300ff3877ac */ /* 0x000e2c0008000a00 */
[----:B------:R-:W-:Y:S01]  /*bb200*/  @P3 LOP3.LUT R14, R14, 0x20, RZ, 0xfc, !PT ;  /* 0x000000200e0e3812 */ /* 0x000fe200078efcff */
[----:B------:R-:W-:Y:S01]  /*bb210*/  VIADD R10, R9, 0x20 ;  /* 0x00000020090a7836 */ /* 0x000fe20000000000 */
[----:B------:R-:W1:Y:S02]  /*bb220*/  LDCU UR45, c[0x0][0x398] ;  /* 0x00007300ff2d77ac */ /* 0x000e640008000800 */
[----:B------:R-:W-:-:S02]  /*bb230*/  LOP3.LUT R14, R14, 0xffffffef, RZ, 0xc0, !PT ;  /* 0xffffffef0e0e7812 */ /* 0x000fc400078ec0ff */
[----:B------:R-:W-:Y:S02]  /*bb240*/  ISETP.LT.AND P0, PT, R5, UR73, !P0 ;  /* 0x0000004905007c0c */ /* 0x000fe4000c701270 */
[----:B------:R-:W-:Y:S02]  /*bb250*/  LOP3.LUT R17, R17, 0x7fffffff, RZ, 0xc0, !PT ;  /* 0x7fffffff11117812 */ /* 0x000fe400078ec0ff */
[----:B------:R-:W-:Y:S02]  /*bb260*/  LOP3.LUT R18, R18, 0x7fffffff, RZ, 0xc0, !PT ;  /* 0x7fffffff12127812 */ /* 0x000fe400078ec0ff */
[----:B------:R-:W-:Y:S01]  /*bb270*/  @P2 LOP3.LUT R14, R14, 0x10, RZ, 0xfc, !PT ;  /* 0x000000100e0e2812 */ /* 0x000fe200078efcff */
[----:B------:R-:W0:Y:S03]  /*bb280*/  LDCU UR73, c[0x0][0x398] ;  /* 0x00007300ff4977ac */ /* 0x000e260008000800 */
[----:B------:R-:W-:-:S04]  /*bb290*/  LOP3.LUT R14, R14, 0xfffffff7, RZ, 0xc0, !PT ;  /* 0xfffffff70e0e7812 */ /* 0x000fc800078ec0ff */
[----:B------:R-:W-:-:S04]  /*bb2a0*/  @P1 LOP3.LUT R14, R14, 0x8, RZ, 0xfc, !PT ;  /* 0x000000080e0e1812 */ /* 0x000fc800078efcff */
[----:B------:R-:W-:-:S04]  /*bb2b0*/  LOP3.LUT R14, R14, 0xfffffffb, RZ, 0xc0, !PT ;  /* 0xfffffffb0e0e7812 */ /* 0x000fc800078ec0ff */
[----:B------:R-:W-:Y:S02]  /*bb2c0*/  @P0 LOP3.LUT R14, R14, 0x4, RZ, 0xfc, !PT ;  /* 0x000000040e0e0812 */ /* 0x000fe400078efcff */
[----:B------:R-:W-:-:S04]  /*bb2d0*/  ISETP.GE.AND P0, PT, R10, UR49, PT ;  /* 0x000000310a007c0c */ /* 0x000fc8000bf06270 */
[----:B---3--:R-:W-:Y:S02]  /*bb2e0*/  ISETP.LT.AND P1, PT, R4, UR77, !P0 ;  /* 0x0000004d04007c0c */ /* 0x008fe4000c721270 */
[----:B0-----:R-:W-:Y:S02]  /*bb2f0*/  ISETP.LT.AND P3, PT, R2, UR56, !P0 ;  /* 0x0000003802007c0c */ /* 0x001fe4000c761270 */
[----:B------:R-:W-:Y:S02]  /*bb300*/  ISETP.LT.AND P2, PT, R3, UR48, !P0 ;  /* 0x0000003003007c0c */ /* 0x000fe4000c741270 */
[----:B------:R-:W-:Y:S01]  /*bb310*/  ISETP.LT.AND P0, PT, R5, UR47, !P0 ;  /* 0x0000002f05007c0c */ /* 0x000fe2000c701270 */
[----:B------:R-:W0:Y:S01]  /*bb320*/  LDCU.64 UR48, c[0x0][0x398] ;  /* 0x00007300ff3077ac */ /* 0x000e220008000a00 */
[----:B------:R-:W-:Y:S01]  /*bb330*/  VIADD R10, R9, 0x1f ;  /* 0x0000001f090a7836 */ /* 0x000fe20000000000 */
[----:B------:R-:W-:Y:S01]  /*bb340*/  LOP3.LUT R14, R14, 0xfffffffd, RZ, 0xc0, !PT ;  /* 0xfffffffd0e0e7812 */ /* 0x000fe200078ec0ff */
[----:B------:R-:W3:Y:S01]  /*bb350*/  LDCU UR77, c[0x0][0x398] ;  /* 0x00007300ff4d77ac */ /* 0x000ee20008000800 */
        /* <DEDUP_REMOVED lines=11> */
[----:B--2---:R-:W-:Y:S02]  /*bb410*/  ISETP.LT.AND P2, PT, R3, UR75, !P0 ;  /* 0x0000004b03007c0c */ /* 0x004fe4000c741270 */
[----:B------:R-:W-:-:S03]  /*bb420*/  ISETP.LT.AND P1, PT, R4, UR74, !P0 ;  /* 0x0000004a04007c0c */ /* 0x000fc6000c721270 */
[----:B------:R-:W-:Y:S01]  /*bb430*/  @P3 LOP3.LUT R15, R15, 0x20000000, RZ, 0xfc, !PT ;  /* 0x200000000f0f3812 */ /* 0x000fe200078efcff */
[----:B------:R-:W-:Y:S01]  /*bb440*/  VIADD R10, R9, 0x1e ;  /* 0x0000001e090a7836 */ /* 0x000fe20000000000 */
[----:B------:R-:W0:Y:S01]  /*bb450*/  LDCU UR74, c[0x0][0x398] ;  /* 0x00007300ff4a77ac */ /* 0x000e220008000800 */
[----:B------:R-:W-:Y:S02]  /*bb460*/  LOP3.LUT R21, R21, 0x7fffffff, RZ, 0xc0, !PT ;  /* 0x7fffffff15157812 */ /* 0x000fe400078ec0ff */
[----:B------:R-:W-:Y:S02]  /*bb470*/  LOP3.LUT R15, R15, 0xefffffff, RZ, 0xc0, !PT ;  /* 0xefffffff0f0f7812 */ /* 0x000fe400078ec0ff */
[----:B------:R-:W-:Y:S01]  /*bb480*/  ISETP.LT.AND P0, PT, R5, UR51, !P0 ;  /* 0x0000003305007c0c */ /* 0x000fe2000c701270 */
[----:B------:R-:W2:Y:S01]  /*bb490*/  LDCU UR51, c[0x0][0x398] ;  /* 0x00007300ff3377ac */ /* 0x000ea20008000800 */
[----:B------:R-:W-:Y:S02]  /*bb4a0*/  LOP3.LUT R22, R22, 0x7fffffff, RZ, 0xc0, !PT ;  /* 0x7fffffff16167812 */ /* 0x000fe400078ec0ff */
[----:B------:R-:W-:Y:S01]  /*bb4b0*/  @P2 LOP3.LUT R15, R15, 0x10000000, RZ, 0xfc, !PT ;  /* 0x100000000f0f2812 */ /* 0x000fe200078efcff */
[----:B------:R-:W0:Y:S03]  /*bb4c0*/  LDCU UR75, c[0x0][0x39c] ;  /* 0x00007380ff4b77ac */ /* 0x000e260008000800 */
        /* <DEDUP_REMOVED lines=85> */
[----:B------:R-:W-:-:S04]  /*bba20*/  @P3 LOP3.LUT R15, R15, 0x200, RZ, 0xfc, !PT ;  /* 0x000002000f0f3812 */ /* 0x000fc800078efcff */
[----:B------:R-:W-:Y:S02]  /*bba30*/  LOP3.LUT R15, R15, 0xfffffeff, RZ, 0xc0, !PT ;  /* 0xfffffeff0f0f7812 */ /* 0x000fe400078ec0ff */
        /* <DEDUP_REMOVED lines=14> */
[----:B------:R-:W0:Y:S05]  /*bbb20*/  LDCU UR64, c[0x0][0x398] ;  /* 0x00007300ff4077ac */ /* 0x000e2a0008000800 */
[----:B------:R-:W-:Y:S01]  /*bbb30*/  @P3 LOP3.LUT R15, R15, 0x20, RZ, 0xfc, !PT ;  /* 0x000000200f0f3812 */ /* 0x000fe200078efcff */
[----:B------:R-:W0:Y:S03]  /*bbb40*/  LDCU.64 UR8, c[0x0][0x398] ;  /* 0x00007300ff0877ac */ /* 0x000e260008000a00 */
        /* <DEDUP_REMOVED lines=11> */
[----:B------:R-:W-:Y:S02]  /*bbc00*/  ISETP.LT.AND P2, PT, R3, UR6, !P0 ;  /* 0x0000000603007c0c */ /* 0x000fe4000c741270 */
[----:B------:R-:W-:Y:S01]  /*bbc10*/  ISETP.LT.AND P0, PT, R5, UR20, !P0 ;  /* 0x0000001405007c0c */ /* 0x000fe2000c701270 */
[----:B------:R-:W-:Y:S01]  /*bbc20*/  VIADD R10, R9, 0x17 ;  /* 0x00000017090a7836 */ /* 0x000fe20000000000 */
[----:B------:R-:W-:Y:S01]  /*bbc30*/  LOP3.LUT R15, R15, 0xfffffffd, RZ, 0xc0, !PT ;  /* 0xfffffffd0f0f7812 */ /* 0x000fe200078ec0ff */
[----:B------:R-:W0:Y:S01]  /*bbc40*/  LDCU UR20, c[0x0][0x398] ;  /* 0x00007300ff1477ac */ /* 0x000e220008000800 */
[----:B------:R-:W0:Y:S03]  /*bbc50*/  LDCU UR16, c[0x0][0x39c] ;  /* 0x00007380ff1077ac */ /* 0x000e260008000800 */
[----:B------:R-:W-:-:S04]  /*bbc60*/  @P1 LOP3.LUT R16, R16, 0x80000000, RZ, 0xfc, !PT ;  /* 0x8000000010101812 */ /* 0x000fc800078efcff */
[----:B------:R-:W-:-:S04]  /*bbc70*/  LOP3.LUT R16, R16, 0xbfffffff, RZ, 0xc0, !PT ;  /* 0xbfffffff10107812 */ /* 0x000fc800078ec0ff */
[----:B------:R-:W-:Y:S02]  /*bbc80*/  @P0 LOP3.LUT R16, R16, 0x40000000, RZ, 0xfc, !PT ;  /* 0x4000000010100812 */ /* 0x000fe400078efcff */
[----:B------:R-:W-:Y:S02]  /*bbc90*/  ISETP.GE.AND P0, PT, R10, UR63, PT ;  /* 0x0000003f0a007c0c */ /* 0x000fe4000bf06270 */
[----:B------:R-:W-:Y:S02]  /*bbca0*/  @P3 LOP3.LUT R15, R15, 0x2, RZ, 0xfc, !PT ;  /* 0x000000020f0f3812 */ /* 0x000fe400078efcff */
[----:B------:R-:W-:Y:S02]  /*bbcb0*/  ISETP.LT.AND P3, PT, R2, UR8, !P0 ;  /* 0x0000000802007c0c */ /* 0x000fe4000c761270 */
[----:B------:R-:W-:Y:S02]  /*bbcc0*/  LOP3.LUT R15, R15, 0xfffffffe, RZ, 0xc0, !PT ;  /* 0xfffffffe0f0f7812 */ /* 0x000fe400078ec0ff */
[----:B------:R-:W-:-:S02]  /*bbcd0*/  LOP3.LUT R16, R16, 0xdfffffff, RZ, 0xc0, !PT ;  /* 0xdfffffff10107812 */ /* 0x000fc400078ec0ff */
[----:B------:R-:W-:Y:S02]  /*bbce0*/  @P2 LOP3.LUT R15, R15, 0x1, RZ, 0xfc, !PT ;  /* 0x000000010f0f2812 */ /* 0x000fe400078efcff */
[----:B------:R-:W-:Y:S02]  /*bbcf0*/  ISETP.LT.AND P2, PT, R3, UR19, !P0 ;  /* 0x0000001303007c0c */ /* 0x000fe4000c741270 */
[----:B------:R-:W-:-:S03]  /*bbd00*/  ISETP.LT.AND P1, PT, R4, UR13, !P0 ;  /* 0x0000000d04007c0c */ /* 0x000fc6000c721270 */
[----:B------:R-:W-:Y:S01]  /*bbd10*/  @P3 LOP3.LUT R16, R16, 0x20000000, RZ, 0xfc, !PT ;  /* 0x2000000010103812 */ /* 0x000fe200078efcff */
[----:B------:R-:W0:Y:S01]  /*bbd20*/  LDCU.64 UR12, c[0x0][0x398] ;  /* 0x00007300ff0c77ac */ /* 0x000e220008000a00 */
[----:B------:R-:W-:Y:S01]  /*bbd30*/  VIADD R10, R9, 0x16 ;  /* 0x00000016090a7836 */ /* 0x000fe20000000000 */
        /* <DEDUP_REMOVED lines=15> */
[----:B----4-:R-:W-:Y:S01]  /*bbe30*/  LOP3.LUT R24, R24, 0x7fffffff, RZ, 0xc0, !PT ;  /* 0x7fffffff18187812 */ /* 0x010fe200078ec0ff */
[----:B------:R-:W0:Y:S04]  /*bbe40*/  LDCU UR22, c[0x0][0x39c] ;  /* 0x00007380ff1677ac */ /* 0x000e280008000800 */
[----:B------:R-:W-:Y:S01]  /*bbe50*/  @P3 LOP3.LUT R16, R16, 0x2000000, RZ, 0xfc, !PT ;  /* 0x0200000010103812 */ /* 0x000fe200078efcff */
[----:B------:R-:W4:Y:S03]  /*bbe60*/  LDCU.64 UR10, c[0x0][0x398] ;  /* 0x00007300ff0a77ac */ /* 0x000f260008000a00 */
        /* <DEDUP_REMOVED lines=49> */
[----:B---3--:R-:W-:Y:S02]  /*bc180*/  ISETP.LT.AND P2, PT, R3, UR77, !P0 ;  /* 0x0000004d03007c0c */ /* 0x008fe4000c741270 */
[----:B------:R-:W-:Y:S01]  /*bc190*/  ISETP.LT.AND P1, PT, R4, UR76, !P0 ;  /* 0x0000004c04007c0c */ /* 0x000fe2000c721270 */
[----:B------:R-:W-:Y:S01]  /*bc1a0*/  VIADD R10, R9, 0x12 ;  /* 0x00000012090a7836 */ /* 0x000fe20000000000 */
[----:B------:R-:W0:Y:S01]  /*bc1b0*/  LDCU.64 UR12, c[0x0][0x398] ;  /* 0x00007300ff0c77ac */ /* 0x000e220008000a00 */
[----:B------:R-:W3:Y:S06]  /*bc1c0*/  LDCU UR8, c[0x0][0x39c] ;  /* 0x00007380ff0877ac */ /* 0x000eec0008000800 */
        /* <DEDUP_REMOVED lines=15> */
[----:B------:R-:W-:Y:S01]  /*bc2c0*/  ISETP.LT.AND P1, PT, R4, UR56, !P0 ;  /* 0x0000003804007c0c */ /* 0x000fe2000c721270 */
[----:B------:R-:W-:Y:S01]  /*bc2d0*/  VIADD R10, R9, 0x11 ;  /* 0x00000011090a7836 */ /* 0x000fe20000000000 */
[----:B------:R-:W4:Y:S01]  /*bc2e0*/  LDCU UR7, c[0x0][0x39c] ;  /* 0x00007380ff0777ac */ /* 0x000f220008000800 */
[----:B------:R-:W0:Y:S06]  /*bc2f0*/  LDCU UR10, c[0x0][0x39c] ;  /* 0x00007380ff0a77ac */ /* 0x000e2c0008000800 */
[----:B------:R-:W-:Y:S01]  /*bc300*/  @P3 LOP3.LUT R16, R16, 0x200, RZ, 0xfc, !PT ;  /* 0x0000020010103812 */ /* 0x000fe200078efcff */
[----:B------:R-:W0:Y:S01]  /*bc310*/  LDCU UR48, c[0x0][0x398] ;  /* 0x00007300ff3077ac */ /* 0x000e220008000800 */
[----:B------:R-:W0:Y:S02]  /*bc320*/  LDCU UR56, c[0x0][0x398] ;  /* 0x00007300ff3877ac */ /* 0x000e240008000800 */
        /* <DEDUP_REMOVED lines=19> */
[----:B------:R-:W0:Y:S02]  /*bc460*/  LDCU.64 UR48, c[0x0][0x398] ;  /* 0x00007300ff3077ac */ /* 0x000e240008000a00 */
        /* <DEDUP_REMOVED lines=10> */
[----:B------:R-:W1:Y:S02]  /*bc510*/  LDCU UR9, c[0x0][0x39c] ;  /* 0x00007380ff0977ac */ /* 0x000e640008000800 */
[----:B0-----:R-:W-:Y:S02]  /*bc520*/  ISETP.LT.AND P1, PT, R4, UR56, !P0 ;  /* 0x0000003804007c0c */ /* 0x001fe4000c721270 */
[----:B------:R-:W-:Y:S02]  /*bc530*/  ISETP.LT.AND P3, PT, R2, UR48, !P0 ;  /* 0x0000003002007c0c */ /* 0x000fe4000c761270 */
[----:B------:R-:W-:-:S02]  /*bc540*/  ISETP.LT.AND P2, PT, R3, UR62, !P0 ;  /* 0x0000003e03007c0c */ /* 0x000fc4000c741270 */
[----:B------:R-:W-:Y:S01]  /*bc550*/  ISETP.LT.AND P0, PT, R5, UR47, !P0 ;  /* 0x0000002f05007c0c */ /* 0x000fe2000c701270 */
[----:B------:R-:W0:Y:S01]  /*bc560*/  LDCU.64 UR56, c[0x0][0x398] ;  /* 0x00007300ff3877ac */ /* 0x000e220008000a00 */
        /* <DEDUP_REMOVED lines=9> */
[----:B0-----:R-:W-:Y:S02]  /*bc600*/  ISETP.LT.AND P3, PT, R2, UR56, !P0 ;  /* 0x0000003802007c0c */ /* 0x001fe4000c761270 */
[----:B------:R-:W-:Y:S01]  /*bc610*/  LOP3.LUT R16, R16, 0xfffffffe, RZ, 0xc0, !PT ;  /* 0xfffffffe10107812 */ /* 0x000fe200078ec0ff */
[----:B------:R-:W-:Y:S01]  /*bc620*/  VIADD R10, R9, 0xe ;  /* 0x0000000e090a7836 */ /* 0x000fe20000000000 */
[----:B------:R-:W0:Y:S02]  /*bc630*/  LDCU UR11, c[0x0][0x39c] ;  /* 0x00007380ff0b77ac */ /* 0x000e240008000800 */
[----:B------:R-:W-:-:S02]  /*bc640*/  @P2 LOP3.LUT R16, R16, 0x1, RZ, 0xfc, !PT ;  /* 0x0000000110102812 */ /* 0x000fc400078efcff */
[----:B------:R-:W-:Y:S02]  /*bc650*/  ISETP.LT.AND P2, PT, R3, UR64, !P0 ;  /* 0x0000004003007c0c */ /* 0x000fe4000c741270 */
[----:B------:R-:W-:-:S03]  /*bc660*/  ISETP.LT.AND P1, PT, R4, UR62, !P0 ;  /* 0x0000003e04007c0c */ /* 0x000fc6000c721270 */
[----:B------:R-:W-:Y:S01]  /*bc670*/  @P3 LOP3.LUT R17, R17, 0x20000000, RZ, 0xfc, !PT ;  /* 0x2000000011113812 */ /* 0x000fe200078efcff */
[----:B------:R-:W0:Y:S01]  /*bc680*/  LDCU.64 UR62, c[0x0][0x398] ;  /* 0x00007300ff3e77ac */ /* 0x000e220008000a00 */
[----:B------:R-:W0:Y:S02]  /*bc690*/  LDCU UR64, c[0x0][0x398] ;  /* 0x00007300ff4077ac */ /* 0x000e240008000800 */
[----:B------:R-:W-:Y:S02]  /*bc6a0*/  LOP3.LUT R17, R17, 0xefffffff, RZ, 0xc0, !PT ;  /* 0xefffffff11117812 */ /* 0x000fe400078ec0ff */
[----:B--2---:R-:W-:Y:S01]  /*bc6b0*/  ISETP.LT.AND P0, PT, R5, UR51, !P0 ;  /* 0x0000003305007c0c */ /* 0x004fe2000c701270 */
        /* <DEDUP_REMOVED lines=14> */
[----:B------:R-:W0:Y:S01]  /*bc7a0*/  LDCU.64 UR64, c[0x0][0x398] ;  /* 0x00007300ff4077ac */ /* 0x000e220008000a00 */
        /* <DEDUP_REMOVED lines=84> */
[----:B0-----:R-:W-:Y:S02]  /*bccf0*/  ISETP.LT.AND P3, PT, R2, UR64, !P0 ;  /* 0x0000004002007c0c */ /* 0x001fe4000c761270 */
[----:B------:R-:W-:Y:S02]  /*bcd00*/  ISETP.LT.AND P2, PT, R3, UR47, !P0 ;  /* 0x0000002f03007c0c */ /* 0x000fe4000c741270 */
[----:B------:R-:W-:-:S02]  /*bcd10*/  LOP3.LUT R17, R17, 0xffffffdf, RZ, 0xc0, !PT ;  /* 0xffffffdf11117812 */ /* 0x000fc400078ec0ff */
[----:B-1----:R-:W-:Y:S01]  /*bcd20*/  ISETP.LT.AND P1, PT, R4, UR45, !P0 ;  /* 0x0000002d04007c0c */ /* 0x002fe2000c721270 */
[----:B------:R-:W-:Y:S01]  /*bcd30*/  VIADD R10, R9, 0x8 ;  /* 0x00000008090a7836 */ /* 0x000fe20000000000 */
[----:B------:R-:W0:Y:S01]  /*bcd40*/  LDCU UR47, c[0x0][0x398] ;  /* 0x00007300ff2f77ac */ /* 0x000e220008000800 */
[----:B------:R-:W1:Y:S04]  /*bcd50*/  LDCU UR64, c[0x0][0x39c] ;  /* 0x00007380ff4077ac */ /* 0x000e680008000800 */
        /* <DEDUP_REMOVED lines=14> */
[----:B0-----:R-:W-:-:S02]  /*bce40*/  ISETP.LT.AND P2, PT, R3, UR45, !P0 ;  /* 0x0000002d03007c0c */ /* 0x001fc4000c741270 */
[----:B------:R-:W-:Y:S01]  /*bce50*/  ISETP.LT.AND P0, PT, R5, UR67, !P0 ;  /* 0x0000004305007c0c */ /* 0x000fe2000c701270 */
[----:B------:R-:W0:Y:S01]  /*bce60*/  LDCU UR45, c[0x0][0x398] ;  /* 0x00007300ff2d77ac */ /* 0x000e220008000800 */
[----:B------:R-:W-:Y:S01]  /*bce70*/  VIADD R10, R9, 0x7 ;  /* 0x00000007090a7836 */ /* 0x000fe20000000000 */
[----:B------:R-:W-:Y:S01]  /*bce80*/  LOP3.LUT R17, R17, 0xfffffffd, RZ, 0xc0, !PT ;  /* 0xfffffffd11117812 */ /* 0x000fe200078ec0ff */
[----:B------:R-:W2:Y:S01]  /*bce90*/  LDCU UR69, c[0x0][0x39c] ;  /* 0x00007380ff4577ac */ /* 0x000ea20008000800 */
[----:B------:R-:W0:Y:S02]  /*bcea0*/  LDCU UR67, c[0x0][0x39c] ;  /* 0x00007380ff4377ac */ /* 0x000e240008000800 */
[----:B------:R-:W-:-:S04]  /*bceb0*/  @P1 LOP3.LUT R18, R18, 0x80000000, RZ, 0xfc, !PT ;  /* 0x8000000012121812 */ /* 0x000fc800078efcff */
[----:B------:R-:W-:-:S04]  /*bcec0*/  LOP3.LUT R18, R18, 0xbfffffff, RZ, 0xc0, !PT ;  /* 0xbfffffff12127812 */ /* 0x000fc800078ec0ff */
[----:B------:R-:W-:Y:S02]  /*bced0*/  @P0 LOP3.LUT R18, R18, 0x40000000, RZ, 0xfc, !PT ;  /* 0x4000000012120812 */ /* 0x000fe400078efcff */
[----:B------:R-:W-:Y:S02]  /*bcee0*/  ISETP.GE.AND P0, PT, R10, UR63, PT ;  /* 0x0000003f0a007c0c */ /* 0x000fe4000bf06270 */
[----:B------:R-:W-:Y:S01]  /*bcef0*/  @P3 LOP3.LUT R17, R17, 0x2, RZ, 0xfc, !PT ;  /* 0x0000000211113812 */ /* 0x000fe200078efcff */
[----:B------:R-:W2:Y:S01]  /*bcf00*/  LDCU.64 UR62, c[0x0][0x398] ;  /* 0x00007300ff3e77ac */ /* 0x000ea20008000a00 */
[----:B-1----:R-:W-:Y:S02]  /*bcf10*/  ISETP.LT.AND P3, PT, R2, UR56, !P0 ;  /* 0x0000003802007c0c */ /* 0x002fe4000c761270 */
[----:B------:R-:W-:Y:S02]  /*bcf20*/  LOP3.LUT R17, R17, 0xfffffffe, RZ, 0xc0, !PT ;  /* 0xfffffffe11117812 */ /* 0x000fe400078ec0ff */
[----:B------:R-:W-:-:S02]  /*bcf30*/  LOP3.LUT R18, R18, 0xdfffffff, RZ, 0xc0, !PT ;  /* 0xdfffffff12127812 */ /* 0x000fc400078ec0ff */
[----:B------:R-:W-:Y:S02]  /*bcf40*/  @P2 LOP3.LUT R17, R17, 0x1, RZ, 0xfc, !PT ;  /* 0x0000000111112812 */ /* 0x000fe400078efcff */
[----:B0-----:R-:W-:Y:S02]  /*bcf50*/  ISETP.LT.AND P2, PT, R3, UR45, !P0 ;  /* 0x0000002d03007c0c */ /* 0x001fe4000c741270 */
[----:B------:R-:W-:-:S03]  /*bcf60*/  ISETP.LT.AND P1, PT, R4, UR72, !P0 ;  /* 0x0000004804007c0c */ /* 0x000fc6000c721270 */
[----:B------:R-:W-:Y:S01]  /*bcf70*/  @P3 LOP3.LUT R18, R18, 0x20000000, RZ, 0xfc, !PT ;  /* 0x2000000012123812 */ /* 0x000fe200078efcff */
[----:B------:R-:W-:Y:S01]  /*bcf80*/  VIADD R10, R9, 0x6 ;  /* 0x00000006090a7836 */ /* 0x000fe20000000000 */
[----:B------:R-:W0:Y:S01]  /*bcf90*/  LDCU UR45, c[0x0][0x398] ;  /* 0x00007300ff2d77ac */ /* 0x000e220008000800 */
[----:B------:R-:W1:Y:S01]  /*bcfa0*/  LDCU UR72, c[0x0][0x39c] ;  /* 0x00007380ff4877ac */ /* 0x000e620008000800 */
        /* <DEDUP_REMOVED lines=10> */
[----:B--2---:R-:W-:Y:S02]  /*bd050*/  ISETP.LT.AND P3, PT, R2, UR62, !P0 ;  /* 0x0000003e02007c0c */ /* 0x004fe4000c761270 */
[----:B------:R-:W-:Y:S02]  /*bd060*/  ISETP.LT.AND P2, PT, R3, UR51, !P0 ;  /* 0x0000003303007c0c */ /* 0x000fe4000c741270 */
[----:B------:R-:W-:Y:S01]  /*bd070*/  ISETP.LT.AND P1, PT, R4, UR47, !P0 ;  /* 0x0000002f04007c0c */ /* 0x000fe2000c721270 */
[----:B------:R-:W-:Y:S01]  /*bd080*/  VIADD R10, R9, 0x5 ;  /* 0x00000005090a7836 */ /* 0x000fe20000000000 */
[----:B------:R-:W2:Y:S01]  /*bd090*/  LDCU UR62, c[0x0][0x39c] ;  /* 0x00007380ff3e77ac */ /* 0x000ea20008000800 */
[----:B------:R-:W-:Y:S01]  /*bd0a0*/  LOP3.LUT R27, R27, 0x7fffffff, RZ, 0xc0, !PT ;  /* 0x7fffffff1b1b7812 */ /* 0x000fe200078ec0ff */
        /* <DEDUP_REMOVED lines=14> */
[----:B-1----:R-:W-:Y:S02]  /*bd190*/  ISETP.LT.AND P2, PT, R3, UR47, !P0 ;  /* 0x0000002f03007c0c */ /* 0x002fe4000c741270 */
[----:B0-----:R-:W-:Y:S01]  /*bd1a0*/  ISETP.LT.AND P1, PT, R4, UR45, !P0 ;  /* 0x0000002d04007c0c */ /* 0x001fe2000c721270 */
[----:B------:R-:W-:Y:S01]  /*bd1b0*/  VIADD R10, R9, 0x4 ;  /* 0x00000004090a7836 */ /* 0x000fe20000000000 */
[----:B------:R-:W0:Y:S01]  /*bd1c0*/  LDCU.64 UR50, c[0x0][0x398] ;  /* 0x00007300ff3277ac */ /* 0x000e220008000a00 */
[----:B------:R-:W1:Y:S06]  /*bd1d0*/  LDCU.64 UR48, c[0x0][0x398] ;  /* 0x00007300ff3077ac */ /* 0x000e6c0008000a00 */
        /* <DEDUP_REMOVED lines=15> */
[----:B------:R-:W-:-:S02]  /*bd2d0*/  LOP3.LUT R18, R18, 0xfffdffff, RZ, 0xc0, !PT ;  /* 0xfffdffff12127812 */ /* 0x000fc400078ec0ff */
[----:B------:R-:W-:Y:S01]  /*bd2e0*/  ISETP.LT.AND P1, PT, R4, UR45, !P0 ;  /* 0x0000002d04007c0c */ /* 0x000fe2000c721270 */
[----:B------:R-:W0:Y:S06]  /*bd2f0*/  LDCU.64 UR46, c[0x0][0x398] ;  /* 0x00007300ff2e77ac */ /* 0x000e2c0008000a00 */
        /* <DEDUP_REMOVED lines=12> */
[----:B------:R-:W2:Y:S03]  /*bd3c0*/  LDCU UR51, c[0x0][0x398] ;  /* 0x00007300ff3377ac */ /* 0x000ea60008000800 */
[----:B-1----:R-:W-:Y:S02]  /*bd3d0*/  ISETP.LT.AND P2, PT, R2, UR48, !P0 ;  /* 0x0000003002007c0c */ /* 0x002fe4000c741270 */
[----:B0-----:R-:W-:Y:S02]  /*bd3e0*/  ISETP.LT.AND P1, PT, R3, UR46, !P0 ;  /* 0x0000002e03007c0c */ /* 0x001fe4000c721270 */
[----:B------:R-:W-:-:S02]  /*bd3f0*/  LOP3.LUT R18, R18, 0xffffdfff, RZ, 0xc0, !PT ;  /* 0xffffdfff12127812 */ /* 0x000fc400078ec0ff */
[----:B------:R-:W-:Y:S01]  /*bd400*/  ISETP.LT.AND P0, PT, R4, UR56, !P0 ;  /* 0x0000003804007c0c */ /* 0x000fe2000c701270 */
[----:B------:R-:W0:Y:S01]  /*bd410*/  LDCU UR48, c[0x0][0x398] ;  /* 0x00007300ff3077ac */ /* 0x000e220008000800 */
[----:B------:R-:W1:Y:S01]  /*bd420*/  LDCU UR46, c[0x0][0x398] ;  /* 0x00007300ff2e77ac */ /* 0x000e620008000800 */
[----:B------:R-:W0:Y:S04]  /*bd430*/  LDCU UR56, c[0x0][0x398] ;  /* 0x00007300ff3877ac */ /* 0x000e280008000800 */
        /* <DEDUP_REMOVED lines=26> */
[----:B--2---:R-:W-:Y:S02]  /*bd5e0*/  ISETP.LT.AND P1, PT, R3, UR51, !P0 ;  /* 0x0000003303007c0c */ /* 0x004fe4000c721270 */
[----:B------:R-:W-:Y:S02]  /*bd5f0*/  ISETP.LT.AND P3, PT, R4, UR18, !P0 ;  /* 0x0000001204007c0c */ /* 0x000fe4000c761270 */
[----:B0-----:R-:W-:-:S02]  /*bd600*/  ISETP.LT.AND P2, PT, R5, UR44, !P0 ;  /* 0x0000002c05007c0c */ /* 0x001fc4000c741270 */
[----:B------:R-:W-:Y:S02]  /*bd610*/  ISETP.LT.AND P0, PT, R2, UR48, !P0 ;  /* 0x0000003002007c0c */ /* 0x000fe4000c701270 */
[----:B------:R-:W-:Y:S01]  /*bd620*/  LOP3.LUT R18, R18, 0xfffffffe, RZ, 0xc0, !PT ;  /* 0xfffffffe12127812 */ /* 0x000fe200078ec0ff */
[----:B------:R-:W0:Y:S01]  /*bd630*/  LDCU UR48, c[0x0][0x398] ;  /* 0x00007300ff3077ac */ /* 0x000e220008000800 */
[----:B------:R-:W2:Y:S01]  /*bd640*/  LDCU UR44, c[0x0][0x398] ;  /* 0x00007300ff2c77ac */ /* 0x000ea20008000800 */
        /* <DEDUP_REMOVED lines=8> */
[----:B-1----:R-:W-:Y:S02]  /*bd6d0*/  ISETP.LT.AND P3, PT, R5, UR46, !P0 ;  /* 0x0000002e05007c0c */ /* 0x002fe4000c761270 */
[----:B------:R-:W-:-:S02]  /*bd6e0*/  LOP3.LUT R18, R18, 0xfffffffd, RZ, 0xc0, !PT ;  /* 0xfffffffd12127812 */ /* 0x000fc400078ec0ff */
[----:B------:R-:W-:Y:S01]  /*bd6f0*/  ISETP.LT.AND P1, PT, R3, UR56, !P0 ;  /* 0x0000003803007c0c */ /* 0x000fe2000c721270 */
[----:B------:R-:W-:Y:S01]  /*bd700*/  VIADD R10, R9, 0xb1 ;  /* 0x000000b1090a7836 */ /* 0x000fe20000000000 */
[----:B------:R-:W1:Y:S01]  /*bd710*/  LDCU UR17, c[0x0][0x398] ;  /* 0x00007300ff1177ac */ /* 0x000e620008000800 */
        /* <DEDUP_REMOVED lines=17> */
[----:B--2---:R-:W-:Y:S02]  /*bd830*/  ISETP.LT.AND P2, PT, R4, UR44, !P0 ;  /* 0x0000002c04007c0c */ /* 0x004fe4000c741270 */
[----:B------:R-:W-:Y:S01]  /*bd840*/  ISETP.LT.AND P1, PT, R3, UR41, !P0 ;  /* 0x0000002903007c0c */ /* 0x000fe2000c721270 */
[----:B------:R-:W-:Y:S01]  /*bd850*/  VIADD R10, R9, 0xb2 ;  /* 0x000000b2090a7836 */ /* 0x000fe20000000000 */
[----:B------:R-:W0:Y:S01]  /*bd860*/  LDCU UR15, c[0x0][0x398] ;  /* 0x00007300ff0f77ac */ /* 0x000e220008000800 */
[----:B------:R-:W2:Y:S06]  /*bd870*/  LDCU UR48, c[0x0][0x398] ;  /* 0x00007300ff3077ac */ /* 0x000eac0008000800 */
        /* <DEDUP_REMOVED lines=17> */
[----:B------:R-:W1:Y:S01]  /*bd990*/  LDCU UR17, c[0x0][0x398] ;  /* 0x00007300ff1177ac */ /* 0x000e620008000800 */
        /* <DEDUP_REMOVED lines=35> */
[----:B--2---:R-:W-:Y:S01]  /*bdbd0*/  ISETP.LT.AND P1, PT, R3, UR48, !P0 ;  /* 0x0000003003007c0c */ /* 0x004fe2000c721270 */
[----:B------:R-:W-:Y:S01]  /*bdbe0*/  VIADD R10, R9, 0xb5 ;  /* 0x000000b5090a7836 */ /* 0x000fe20000000000 */
[----:B------:R-:W1:Y:S01]  /*bdbf0*/  LDCU UR55, c[0x0][0x398] ;  /* 0x00007300ff3777ac */ /* 0x000e620008000800 */
[----:B------:R-:W-:Y:S01]  /*bdc00*/  LOP3.LUT R28, R28, 0x7fffffff, RZ, 0xc0, !PT ;  /* 0x7fffffff1c1c7812 */ /* 0x000fe200078ec0ff */
[----:B------:R-:W-:Y:S01]  /*bdc10*/  STL [R1+0x351c], R11 ;  /* 0x00351c0b01007387 */ /* 0x000fe20000100800 */
[----:B------:R-:W-:-:S02]  /*bdc20*/  LOP3.LUT R6, R6, 0xffff, RZ, 0xc0, !PT ;  /* 0x0000ffff06067812 */ /* 0x000fc400078ec0ff */
[----:B------:R-:W-:Y:S01]  /*bdc30*/  LOP3.LUT R7, R7, 0xffff, RZ, 0xc0, !PT ;  /* 0x0000ffff07077812 */ /* 0x000fe200078ec0ff */
[----:B------:R-:W2:Y:S01]  /*bdc40*/  LDCU UR17, c[0x0][0x39c] ;  /* 0x00007380ff1177ac */ /* 0x000ea20008000800 */
[----:B------:R-:W-:Y:S01]  /*bdc50*/  @P3 LOP3.LUT R21, R21, 0x2000, RZ, 0xfc, !PT ;  /* 0x0000200015153812 */ /* 0x000fe200078efcff */
[----:B------:R-:W0:Y:S01]  /*bdc60*/  LDCU UR46, c[0x0][0x398] ;  /* 0x00007300ff2e77ac */ /* 0x000e220008000800 */
[----:B------:R-:W0:Y:S02]  /*bdc70*/  LDCU UR48, c[0x0][0x398] ;  /* 0x00007300ff3077ac */ /* 0x000e240008000800 */
        /* <DEDUP_REMOVED lines=15> */
[----:B------:R0:W-:Y:S01]  /*bdd70*/  STL [R1+0x3520], R12 ;  /* 0x0035200c01007387 */ /* 0x0001e20000100800 */
[----:B------:R-:W0:Y:S05]  /*bdd80*/  LDCU UR18, c[0x0][0x39c] ;  /* 0x00007380ff1277ac */ /* 0x000e2a0008000800 */
        /* <DEDUP_REMOVED lines=36> */
[----:B------:R-:W-:Y:S02]  /*bdfd0*/  ISETP.LT.AND P0, PT, R2, UR53, !P0 ;  /* 0x0000003502007c0c */ /* 0x000fe4000c701270 */
[----:B------:R-:W-:Y:S01]  /*bdfe0*/  LOP3.LUT R21, R21, 0xfffffffd, RZ, 0xc0, !PT ;  /* 0xfffffffd15157812 */ /* 0x000fe200078ec0ff */
[----:B------:R-:W0:Y:S01]  /*bdff0*/  LDCU UR51, c[0x0][0x398] ;  /* 0x00007300ff3377ac */ /* 0x000e220008000800 */
[----:B------:R-:W0:Y:S01]  /*be000*/  LDCU UR53, c[0x0][0x398] ;  /* 0x00007300ff3577ac */ /* 0x000e220008000800 */
[----:B------:R0:W-:Y:S01]  /*be010*/  STL [R1+0x3524], R13 ;  /* 0x0035240d01007387 */ /* 0x0001e20000100800 */
[C---:B------:R-:W-:Y:S02]  /*be020*/  VIADD R12, R9.reuse, 0xf7 ;  /* 0x000000f7090c7836 */ /* 0x040fe40000000000 */
[----:B------:R-:W-:Y:S01]  /*be030*/  VIADD R29, R9, 0xef ;  /* 0x000000ef091d7836 */ /* 0x000fe20000000000 */
        /* <DEDUP_REMOVED lines=12> */
[----:B------:R-:W1:Y:S01]  /*be100*/  LDCU UR49, c[0x0][0x398] ;  /* 0x00007300ff3177ac */ /* 0x000e620008000800 */
[----:B------:R-:W-:Y:S02]  /*be110*/  @P2 LOP3.LUT R21, R21, 0x1, RZ, 0xfc, !PT ;  /* 0x0000000115152812 */ /* 0x000fe400078efcff */
[----:B------:R-:W-:Y:S01]  /*be120*/  ISETP.LT.AND P2, PT, R4, UR48, !P0 ;  /* 0x0000003004007c0c */ /* 0x000fe2000c741270 */
[----:B------:R-:W1:Y:S01]  /*be130*/  LDCU UR57, c[0x0][0x398] ;  /* 0x00007300ff3977ac */ /* 0x000e620008000800 */
[----:B------:R1:W-:Y:S01]  /*be140*/  STL [R1+0x3548], R16 ;  /* 0x0035481001007387 */ /* 0x0003e20000100800 */
[----:B0-----:R-:W-:Y:S01]  /*be150*/  VIADD R13, R9, 0xf6 ;  /* 0x000000f6090d7836 */ /* 0x001fe20000000000 */
[----:B------:R-:W0:Y:S01]  /*be160*/  LDCU UR46, c[0x0][0x39c] ;  /* 0x00007380ff2e77ac */ /* 0x000e220008000800 */
        /* <DEDUP_REMOVED lines=15> */
[C---:B------:R-:W-:Y:S01]  /*be260*/  VIADD R10, R9.reuse, 0xba ;  /* 0x000000ba090a7836 */ /* 0x040fe20000000000 */
[----:B------:R1:W-:Y:S01]  /*be270*/  STL [R1+0x354c], R17 ;  /* 0x00354c1101007387 */ /* 0x0003e20000100800 */
[C---:B------:R-:W-:Y:S01]  /*be280*/  VIADD R16, R9.reuse, 0xf1 ;  /* 0x000000f109107836 */ /* 0x040fe20000000000 */
[----:B------:R-:W0:Y:S01]  /*be290*/  LDCU UR47, c[0x0][0x39c] ;  /* 0x00007380ff2f77ac */ /* 0x000e220008000800 */
[----:B------:R-:W-:-:S02]  /*be2a0*/  VIADD R11, R9, 0xf8 ;  /* 0x000000f8090b7836 */ /* 0x000fc40000000000 */
[C---:B------:R-:W-:Y:S02]  /*be2b0*/  VIADD R19, R9.reuse, 0xfb ;  /* 0x000000fb09137836 */ /* 0x040fe40000000000 */
[----:B------:R-:W-:Y:S01]  /*be2c0*/  VIADD R20, R9, 0xfc ;  /* 0x000000fc09147836 */ /* 0x000fe20000000000 */
[----:B------:R-:W0:Y:S01]  /*be2d0*/  LDCU UR77, c[0x0][0x398] ;  /* 0x00007300ff4d77ac */ /* 0x000e220008000800 */
        /* <DEDUP_REMOVED lines=16> */
[C---:B------:R-:W-:Y:S01]  /*be3e0*/  VIADD R10, R9.reuse, 0xbb ;  /* 0x000000bb090a7836 */ /* 0x040fe20000000000 */
[----:B------:R-:W0:Y:S01]  /*be3f0*/  LDCU UR76, c[0x0][0x398] ;  /* 0x00007300ff4c77ac */ /* 0x000e220008000800 */
[----:B------:R0:W-:Y:S01]  /*be400*/  STL [R1+0x3554], R18 ;  /* 0x0035541201007387 */ /* 0x0001e20000100800 */
[----:B-1----:R-:W-:Y:S01]  /*be410*/  VIADD R17, R9, 0xf0 ;  /* 0x000000f009117836 */ /* 0x002fe20000000000 */
[----:B------:R-:W1:Y:S04]  /*be420*/  LDCU UR48, c[0x0][0x39c] ;  /* 0x00007380ff3077ac */ /* 0x000e680008000800 */
        /* <DEDUP_REMOVED lines=30> */
[----:B----4-:R-:W-:Y:S02]  /*be610*/  ISETP.GE.AND P0, PT, R10, UR7, PT ;  /* 0x000000070a007c0c */ /* 0x010fe4000bf06270 */
[----:B------:R-:W-:Y:S02]  /*be620*/  LOP3.LUT R22, R22, 0xffffdfff, RZ, 0xc0, !PT ;  /* 0xffffdfff16167812 */ /* 0x000fe400078ec0ff */
[----:B0-----:R-:W-:Y:S02]  /*be630*/  ISETP.LT.AND P3, PT, R5, UR49, !P0 ;  /* 0x0000003105007c0c */ /* 0x001fe4000c761270 */
[----:B------:R-:W-:Y:S02]  /*be640*/  ISETP.LT.AND P2, PT, R4, UR50, !P0 ;  /* 0x0000003204007c0c */ /* 0x000fe4000c741270 */
[----:B------:R-:W-:Y:S01]  /*be650*/  ISETP.LT.AND P1, PT, R3, UR56, !P0 ;  /* 0x0000003803007c0c */ /* 0x000fe2000c721270 */
[----:B------:R-:W-:Y:S01]  /*be660*/  VIADD R10, R9, 0xbd ;  /* 0x000000bd090a7836 */ /* 0x000fe20000000000 */
[----:B------:R-:W0:Y:S01]  /*be670*/  LDCU UR7, c[0x0][0x398] ;  /* 0x00007300ff0777ac */ /* 0x000e220008000800 */
[----:B------:R-:W4:Y:S06]  /*be680*/  LDCU UR49, c[0x0][0x398] ;  /* 0x00007300ff3177ac */ /* 0x000f2c0008000800 */
        /* <DEDUP_REMOVED lines=33> */
[----:B----4-:R-:W-:Y:S02]  /*be8a0*/  ISETP.LT.AND P2, PT, R4, UR49, !P0 ;  /* 0x0000003104007c0c */ /* 0x010fe4000c741270 */
        /* <DEDUP_REMOVED lines=15> */
[----:B---3--:R-:W-:Y:S01]  /*be9a0*/  ISETP.GE.AND P0, PT, R10, UR8, PT ;  /* 0x000000080a007c0c */ /* 0x008fe2000bf06270 */
[----:B------:R-:W-:Y:S01]  /*be9b0*/  VIADD R10, R9, 0xc0 ;  /* 0x000000c0090a7836 */ /* 0x000fe20000000000 */
[----:B------:R-:W3:Y:S02]  /*be9c0*/  LDCU UR8, c[0x0][0x398] ;  /* 0x00007300ff0877ac */ /* 0x000ee40008000800 */
        /* <DEDUP_REMOVED lines=22> */
[----:B------:R-:W0:Y:S01]  /*beb30*/  LDCU UR55, c[0x0][0x398] ;  /* 0x00007300ff3777ac */ /* 0x000e220008000800 */
[----:B------:R-:W0:Y:S02]  /*beb40*/  LDCU UR5, c[0x0][0x398] ;  /* 0x00007300ff0577ac */ /* 0x000e240008000800 */
[----:B------:R-:W-:Y:S01]  /*beb50*/  @P3 LOP3.LUT R23, R23, 0x20000000, RZ, 0xfc, !PT ;  /* 0x2000000017173812 */ /* 0x000fe200078efcff */
[----:B------:R-:W0:Y:S03]  /*beb60*/  LDCU UR56, c[0x0][0x398] ;  /* 0x00007300ff3877ac */ /* 0x000e260008000800 */
        /* <DEDUP_REMOVED lines=11> */
[----:B----4-:R-:W-:Y:S02]  /*bec20*/  ISETP.LT.AND P2, PT, R4, UR7, !P0 ;  /* 0x0000000704007c0c */ /* 0x010fe4000c741270 */
        /* <DEDUP_REMOVED lines=128> */
[----:B----4-:R-:W-:Y:S02]  /*bf430*/  ISETP.LT.AND P3, PT, R5, UR5, !P0 ;  /* 0x0000000505007c0c */ /* 0x010fe4000c761270 */
[----:B------:R-:W-:-:S02]  /*bf440*/  LOP3.LUT R23, R23, 0xfffffffe, RZ, 0xc0, !PT ;  /* 0xfffffffe17177812 */ /* 0x000fc400078ec0ff */
[----:B------:R-:W-:Y:S01]  /*bf450*/  ISETP.LT.AND P1, PT, R3, UR7, !P0 ;  /* 0x0000000703007c0c */ /* 0x000fe2000c721270 */
[----:B------:R-:W-:Y:S01]  /*bf460*/  VIADD R10, R9, 0xc9 ;  /* 0x000000c9090a7836 */ /* 0x000fe20000000000 */
[----:B------:R-:W4:Y:S01]  /*bf470*/  LDCU UR5, c[0x0][0x398] ;  /* 0x00007300ff0577ac */ /* 0x000f220008000800 */
[----:B------:R-:W-:Y:S02]  /*bf480*/  @P2 LOP3.LUT R23, R23, 0x1, RZ, 0xfc, !PT ;  /* 0x0000000117172812 */ /* 0x000fe400078efcff */
[----:B------:R-:W-:Y:S01]  /*bf490*/  ISETP.LT.AND P2, PT, R4, UR6, !P0 ;  /* 0x0000000604007c0c */ /* 0x000fe2000c741270 */
[----:B------:R-:W0:Y:S03]  /*bf4a0*/  LDCU UR13, c[0x0][0x398] ;  /* 0x00007300ff0d77ac */ /* 0x000e260008000800 */
[----:B------:R-:W-:Y:S01]  /*bf4b0*/  @P3 LOP3.LUT R24, R24, 0x20000000, RZ, 0xfc, !PT ;  /* 0x2000000018183812 */ /* 0x000fe200078efcff */
[----:B------:R-:W0:Y:S01]  /*bf4c0*/  LDCU UR6, c[0x0][0x398] ;  /* 0x00007300ff0677ac */ /* 0x000e220008000800 */
[----:B------:R-:W0:Y:S02]  /*bf4d0*/  LDCU UR7, c[0x0][0x398] ;  /* 0x00007300ff0777ac */ /* 0x000e240008000800 */
[----:B------:R-:W-:-:S02]  /*bf4e0*/  LOP3.LUT R24, R24, 0xefffffff, RZ, 0xc0, !PT ;  /* 0xefffffff18187812 */ /* 0x000fc400078ec0ff */
[----:B---3--:R-:W-:Y:S01]  /*bf4f0*/  ISETP.LT.AND P0, PT, R2, UR8, !P0 ;  /* 0x0000000802007c0c */ /* 0x008fe2000c701270 */
[----:B------:R-:W3:Y:S02]  /*bf500*/  LDCU UR8, c[0x0][0x398] ;  /* 0x00007300ff0877ac */ /* 0x000ee40008000800 */
        /* <DEDUP_REMOVED lines=216> */
[----:B---3--:R-:W-:Y:S02]  /*c0290*/  ISETP.LT.AND P2, PT, R4, UR8, !P0 ;  /* 0x0000000804007c0c */ /* 0x008fe4000c741270 */
[----:B------:R-:W-:Y:S01]  /*c02a0*/  ISETP.LT.AND P1, PT, R3, UR10, !P0 ;  /* 0x0000000a03007c0c */ /* 0x000fe2000c721270 */
[----:B------:R-:W-:Y:S01]  /*c02b0*/  VIADD R10, R9, 0xd5 ;  /* 0x000000d5090a7836 */ /* 0x000fe20000000000 */
[----:B------:R-:W3:Y:S01]  /*c02c0*/  LDCU UR9, c[0x0][0x398] ;  /* 0x00007300ff0977ac */ /* 0x000ee20008000800 */
        /* <DEDUP_REMOVED lines=60> */
[----:B------:R0:W-:Y:S01]  /*c0690*/  STL [R1+0x3558], R21 ;  /* 0x0035581501007387 */ /* 0x0001e20000100800 */
[----:B------:R-:W-:Y:S01]  /*c06a0*/  VIADD R18, R9, 0xee ;  /* 0x000000ee09127836 */ /* 0x000fe20000000000 */
        /* <DEDUP_REMOVED lines=14> */
[----:B-1----:R-:W-:Y:S01]  /*c0790*/  ISETP.LT.AND P2, PT, R4, UR50, !P0 ;  /* 0x0000003204007c0c */ /* 0x002fe2000c741270 */
[----:B------:R-:W1:Y:S01]  /*c07a0*/  LDCU UR49, c[0x0][0x398] ;  /* 0x00007300ff3177ac */ /* 0x000e620008000800 */
        /* <DEDUP_REMOVED lines=24> */
[----:B------:R0:W-:Y:S01]  /*c0930*/  STL [R1+0x355c], R22 ;  /* 0x00355c1601007387 */ /* 0x0001e20000100800 */
[----:B------:R-:W-:Y:S01]  /*c0940*/  @P2 LOP3.LUT R26, R26, 0x1000000, RZ, 0xfc, !PT ;  /* 0x010000001a1a2812 */ /* 0x000fe200078efcff */
[----:B------:R-:W-:Y:S01]  /*c0950*/  VIADD R21, R9, 0xed ;  /* 0x000000ed09157836 */ /* 0x000fe20000000000 */
[----:B------:R-:W0:Y:S02]  /*c0960*/  LDCU UR74, c[0x0][0x398] ;  /* 0x00007300ff4a77ac */ /* 0x000e240008000800 */
        /* <DEDUP_REMOVED lines=16> */
[----:B------:R-:W-:Y:S01]  /*c0a70*/  ISETP.LT.AND P0, PT, R2, UR73, !P0 ;  /* 0x0000004902007c0c */ /* 0x000fe2000c701270 */
[----:B------:R1:W-:Y:S01]  /*c0a80*/  STL [R1+0x3560], R23 ;  /* 0x0035601701007387 */ /* 0x0003e20000100800 */
[----:B------:R-:W-:Y:S01]  /*c0a90*/  @P2 LOP3.LUT R26, R26, 0x100000, RZ, 0xfc, !PT ;  /* 0x001000001a1a2812 */ /* 0x000fe200078efcff */
[----:B0-----:R-:W-:Y:S01]  /*c0aa0*/  VIADD R22, R9, 0xec ;  /* 0x000000ec09167836 */ /* 0x001fe20000000000 */
[----:B------:R-:W0:Y:S02]  /*c0ab0*/  LDCU UR73, c[0x0][0x398] ;  /* 0x00007300ff4977ac */ /* 0x000e240008000800 */
        /* <DEDUP_REMOVED lines=157> */
[----:B0-----:R-:W-:Y:S01]  /*c1490*/  ISETP.GE.AND P0, PT, R10, UR15, PT ;  /* 0x0000000f0a007c0c */ /* 0x001fe2000bf06270 */
        /* <DEDUP_REMOVED lines=39> */
[----:B----4-:R-:W-:Y:S02]  /*c1710*/  ISETP.LT.AND P3, PT, R5, UR4, !P0 ;  /* 0x0000000405007c0c */ /* 0x010fe4000c761270 */
[----:B------:R-:W-:Y:S02]  /*c1720*/  ISETP.LT.AND P2, PT, R4, UR5, !P0 ;  /* 0x0000000504007c0c */ /* 0x000fe4000c741270 */
[----:B------:R-:W-:-:S02]  /*c1730*/  LOP3.LUT R27, R27, 0xfffffdff, RZ, 0xc0, !PT ;  /* 0xfffffdff1b1b7812 */ /* 0x000fc400078ec0ff */
[----:B------:R-:W-:Y:S01]  /*c1740*/  ISETP.LT.AND P1, PT, R3, UR6, !P0 ;  /* 0x0000000603007c0c */ /* 0x000fe2000c721270 */
[----:B------:R-:W-:Y:S01]  /*c1750*/  VIADD R10, R9, 0xe6 ;  /* 0x000000e6090a7836 */ /* 0x000fe20000000000 */
[----:B------:R-:W4:Y:S01]  /*c1760*/  LDCU UR5, c[0x0][0x398] ;  /* 0x00007300ff0577ac */ /* 0x000f220008000800 */
        /* <DEDUP_REMOVED lines=16> */
[----:B------:R-:W-:Y:S02]  /*c1870*/  ISETP.LT.AND P1, PT, R3, UR12, !P0 ;  /* 0x0000000c03007c0c */ /* 0x000fe4000c721270 */
[----:B------:R-:W-:Y:S01]  /*c1880*/  LOP3.LUT R10, R8, 0xffff, RZ, 0xc0, !PT ;  /* 0x0000ffff080a7812 */ /* 0x000fe200078ec0ff */
[----:B------:R-:W0:Y:S01]  /*c1890*/  LDCU UR11, c[0x0][0x398] ;  /* 0x00007300ff0b77ac */ /* 0x000e220008000800 */
[----:B------:R-:W0:Y:S03]  /*c18a0*/  LDCU UR10, c[0x0][0x398] ;  /* 0x00007300ff0a77ac */ /* 0x000e260008000800 */
[----:B------:R-:W-:Y:S01]  /*c18b0*/  @P3 LOP3.LUT R27, R27, 0x20, RZ, 0xfc, !PT ;  /* 0x000000201b1b3812 */ /* 0x000fe200078efcff */
[----:B------:R-:W0:Y:S03]  /*c18c0*/  LDCU UR12, c[0x0][0x398] ;  /* 0x00007300ff0c77ac */ /* 0x000e260008000800 */
[----:B------:R-:W-:-:S02]  /*c18d0*/  LOP3.LUT R27, R27, 0xffffffef, RZ, 0xc0, !PT ;  /* 0xffffffef1b1b7812 */ /* 0x000fc400078ec0ff */
[----:B---3--:R-:W-:Y:S01]  /*c18e0*/  ISETP.LT.AND P0, PT, R2, UR67, !P0 ;  /* 0x0000004302007c0c */ /* 0x008fe2000c701270 */
[----:B------:R-:W-:Y:S01]  /*c18f0*/  VIADD R8, R9, 0xe7 ;  /* 0x000000e709087836 */ /* 0x000fe20000000000 */
[----:B------:R-:W-:Y:S01]  /*c1900*/  STL [R1+0x134], R10 ;  /* 0x0001340a01007387 */ /* 0x000fe20000100800 */
[----:B------:R-:W-:Y:S02]  /*c1910*/  @P2 LOP3.LUT R27, R27, 0x10, RZ, 0xfc, !PT ;  /* 0x000000101b1b2812 */ /* 0x000fe400078efcff */
[----:B------:R-:W-:Y:S01]  /*c1920*/  PRMT R6, R6, 0x3340, R10 ;  /* 0x0000334006067816 */ /* 0x000fe2000000000a */
[----:B------:R-:W3:Y:S01]  /*c1930*/  LDCU UR67, c[0x0][0x398] ;  /* 0x00007300ff4377ac */ /* 0x000ee20008000800 */
        /* <DEDUP_REMOVED lines=8> */
[----:B------:R-:W-:-:S02]  /*c19c0*/  ISETP.LT.AND P2, PT, R4, UR19, !P0 ;  /* 0x0000001304007c0c */ /* 0x000fc4000c741270 */
[----:B------:R-:W-:Y:S01]  /*c19d0*/  ISETP.LT.AND P0, PT, R2, UR68, !P0 ;  /* 0x0000004402007c0c */ /* 0x000fe2000c701270 */
[----:B------:R-:W-:Y:S01]  /*c19e0*/  VIADD R8, R9, 0xe8 ;  /* 0x000000e809087836 */ /* 0x000fe20000000000 */
[----:B------:R-:W-:Y:S01]  /*c19f0*/  LOP3.LUT R27, R27, 0xfffffffd, RZ, 0xc0, !PT ;  /* 0xfffffffd1b1b7812 */ /* 0x000fe200078ec0ff */
[----:B------:R0:W-:Y:S01]  /*c1a00*/  STL [R1+0x120], R7 ;  /* 0x0001200701007387 */ /* 0x0001e20000100800 */
[----:B------:R-:W1:Y:S01]  /*c1a10*/  LDCU UR68, c[0x0][0x398] ;  /* 0x00007300ff4477ac */ /* 0x000e620008000800 */
[----:B------:R-:W1:Y:S01]  /*c1a20*/  LDCU UR20, c[0x0][0x398] ;  /* 0x00007300ff1477ac */ /* 0x000e620008000800 */
[----:B------:R-:W1:Y:S01]  /*c1a30*/  LDCU UR19, c[0x0][0x398] ;  /* 0x00007300ff1377ac */ /* 0x000e620008000800 */
[----:B------:R-:W1:Y:S01]  /*c1a40*/  LDCU UR9, c[0x0][0x398] ;  /* 0x00007300ff0977ac */ /* 0x000e620008000800 */
[----:B------:R-:W-:-:S04]  /*c1a50*/  @P1 LOP3.LUT R28, R28, 0x80000000, RZ, 0xfc, !PT ;  /* 0x800000001c1c1812 */ /* 0x000fc800078efcff */
[----:B------:R-:W-:-:S04]  /*c1a60*/  LOP3.LUT R28, R28, 0xbfffffff, RZ, 0xc0, !PT ;  /* 0xbfffffff1c1c7812 */ /* 0x000fc800078ec0ff */
[----:B------:R-:W-:Y:S02]  /*c1a70*/  @P0 LOP3.LUT R28, R28, 0x40000000, RZ, 0xfc, !PT ;  /* 0x400000001c1c0812 */ /* 0x000fe400078efcff */
[----:B0-----:R-:W-:Y:S02]  /*c1a80*/  ISETP.GE.AND P0, PT, R8, UR15, PT ;  /* 0x0000000f08007c0c */ /* 0x001fe4000bf06270 */
[----:B------:R-:W-:Y:S01]  /*c1a90*/  @P3 LOP3.LUT R27, R27, 0x2, RZ, 0xfc, !PT ;  /* 0x000000021b1b3812 */ /* 0x000fe200078efcff */
[----:B------:R-:W0:Y:S01]  /*c1aa0*/  LDCU UR15, c[0x0][0x39c] ;  /* 0x00007380ff0f77ac */ /* 0x000e220008000800 */
[----:B------:R-:W-:Y:S02]  /*c1ab0*/  ISETP.LT.AND P3, PT, R5, UR8, !P0 ;  /* 0x0000000805007c0c */ /* 0x000fe4000c761270 */
[----:B------:R-:W-:Y:S02]  /*c1ac0*/  LOP3.LUT R27, R27, 0xfffffffe, RZ, 0xc0, !PT ;  /* 0xfffffffe1b1b7812 */ /* 0x000fe400078ec0ff */
[----:B------:R-:W-:-:S02]  /*c1ad0*/  LOP3.LUT R28, R28, 0xdfffffff, RZ, 0xc0, !PT ;  /* 0xdfffffff1c1c7812 */ /* 0x000fc400078ec0ff */
[----:B------:R-:W-:Y:S02]  /*c1ae0*/  ISETP.LT.AND P1, PT, R3, UR30, !P0 ;  /* 0x0000001e03007c0c */ /* 0x000fe4000c721270 */
[----:B------:R-:W-:Y:S02]  /*c1af0*/  PRMT R7, R7, 0x3340, R0 ;  /* 0x0000334007077816 */ /* 0x000fe40000000000 */
[----:B------:R-:W-:Y:S02]  /*c1b00*/  @P2 LOP3.LUT R27, R27, 0x1, RZ, 0xfc, !PT ;  /* 0x000000011b1b2812 */ /* 0x000fe400078efcff */
[----:B------:R-:W-:Y:S01]  /*c1b10*/  ISETP.LT.AND P2, PT, R4, UR16, !P0 ;  /* 0x0000001004007c0c */ /* 0x000fe2000c741270 */
[----:B------:R-:W0:Y:S01]  /*c1b20*/  LDCU UR8, c[0x0][0x398] ;  /* 0x00007300ff0877ac */ /* 0x000e220008000800 */
[----:B------:R-:W-:Y:S02]  /*c1b30*/  @P3 LOP3.LUT R28, R28, 0x20000000, RZ, 0xfc, !PT ;  /* 0x200000001c1c3812 */ /* 0x000fe400078efcff */
[----:B------:R-:W-:Y:S01]  /*c1b40*/  PRMT R6, R6, 0x5410, R7 ;  /* 0x0000541006067816 */ /* 0x000fe20000000007 */
[----:B------:R-:W-:Y:S01]  /*c1b50*/  STL.64 [R1+0x3530], R26 ;  /* 0x0035301a01007387 */ /* 0x000fe20000100a00 */
[----:B------:R-:W0:Y:S01]  /*c1b60*/  LDCU UR16, c[0x0][0x398] ;  /* 0x00007300ff1077ac */ /* 0x000e220008000800 */
[----:B------:R-:W-:-:S02]  /*c1b70*/  LOP3.LUT R28, R28, 0xefffffff, RZ, 0xc0, !PT ;  /* 0xefffffff1c1c7812 */ /* 0x000fc400078ec0ff */
[----:B------:R-:W-:Y:S01]  /*c1b80*/  ISETP.LT.AND P0, PT, R2, UR69, !P0 ;  /* 0x0000004502007c0c */ /* 0x000fe2000c701270 */
[----:B------:R-:W-:Y:S01]  /*c1b90*/  STL.64 [R1+0x3528], R24 ;  /* 0x0035281801007387 */ /* 0x000fe20000100a00 */
[----:B------:R-:W0:Y:S02]  /*c1ba0*/  LDCU UR30, c[0x0][0x398] ;  /* 0x00007300ff1e77ac */ /* 0x000e240008000800 */
[----:B------:R-:W-:Y:S01]  /*c1bb0*/  @P2 LOP3.LUT R28, R28, 0x10000000, RZ, 0xfc, !PT ;  /* 0x100000001c1c2812 */ /* 0x000fe200078efcff */
[----:B------:R-:W0:Y:S03]  /*c1bc0*/  LDCU UR69, c[0x0][0x398] ;  /* 0x00007300ff4577ac */ /* 0x000e260008000800 */
[----:B------:R-:W-:Y:S01]  /*c1bd0*/  LOP3.LUT R28, R28, 0xf7ffffff, RZ, 0xc0, !PT ;  /* 0xf7ffffff1c1c7812 */ /* 0x000fe200078ec0ff */
[----:B------:R1:W-:Y:S03]  /*c1be0*/  STL [R1+0x11c], R6 ;  /* 0x00011c0601007387 */ /* 0x0003e60000100800 */
[----:B------:R-:W-:-:S04]  /*c1bf0*/  @P1 LOP3.LUT R28, R28, 0x8000000, RZ, 0xfc, !PT ;  /* 0x080000001c1c1812 */ /* 0x000fc800078efcff */
[----:B------:R-:W-:Y:S01]  /*c1c00*/  LOP3.LUT R28, R28, 0xfbffffff, RZ, 0xc0, !PT ;  /* 0xfbffffff1c1c7812 */ /* 0x000fe200078ec0ff */
[----:B-1----:R-:W-:-:S03]  /*c1c10*/  VIADD R6, R9, 0xe9 ;  /* 0x000000e909067836 */ /* 0x002fc60000000000 */
[----:B------:R-:W-:Y:S02]  /*c1c20*/  @P0 LOP3.LUT R28, R28, 0x4000000, RZ, 0xfc, !PT ;  /* 0x040000001c1c0812 */ /* 0x000fe400078efcff */
[----:B0-----:R-:W-:Y:S02]  /*c1c30*/  ISETP.GE.AND P0, PT, R6, UR15, PT ;  /* 0x0000000f06007c0c */ /* 0x001fe4000bf06270 */
[----:B------:R-:W-:Y:S01]  /*c1c40*/  LOP3.LUT R28, R28, 0xfdffffff, RZ, 0xc0, !PT ;  /* 0xfdffffff1c1c7812 */ /* 0x000fe200078ec0ff */
[----:B------:R-:W-:Y:S01]  /*c1c50*/  VIADD R6, R9, 0xea ;  /* 0x000000ea09067836 */ /* 0x000fe20000000000 */
[----:B------:R0:W-:Y:S01]  /*c1c60*/  STL.64 [R1+0x3540], R14 ;  /* 0x0035400e01007387 */ /* 0x0001e20000100a00 */
[----:B------:R-:W-:Y:S02]  /*c1c70*/  ISETP.LT.AND P3, PT, R5, UR13, !P0 ;  /* 0x0000000d05007c0c */ /* 0x000fe4000c761270 */
[----:B------:R-:W-:Y:S02]  /*c1c80*/  ISETP.LT.AND P2, PT, R4, UR14, !P0 ;  /* 0x0000000e04007c0c */ /* 0x000fe4000c741270 */
[----:B------:R-:W-:Y:S01]  /*c1c90*/  ISETP.LT.AND P1, PT, R3, UR28, !P0 ;  /* 0x0000001c03007c0c */ /* 0x000fe2000c721270 */
[----:B------:R-:W1:Y:S01]  /*c1ca0*/  LDCU UR28, c[0x0][0x39c] ;  /* 0x00007380ff1c77ac */ /* 0x000e620008000800 */
[----:B------:R-:W1:Y:S01]  /*c1cb0*/  LDCU UR15, c[0x0][0x39c] ;  /* 0x00007380ff0f77ac */ /* 0x000e620008000800 */
[----:B0-----:R-:W-:Y:S01]  /*c1cc0*/  IMAD.MOV.U32 R15, RZ, RZ, R6 ;  /* 0x000000ffff0f7224 */ /* 0x001fe200078e0006 */
[----:B------:R-:W-:Y:S05]  /*c1cd0*/  STL.64 [R1+0x3538], R12 ;  /* 0x0035380c01007387 */ /* 0x000fea0000100a00 */
[----:B------:R-:W-:Y:S01]  /*c1ce0*/  @P3 LOP3.LUT R28, R28, 0x2000000, RZ, 0xfc, !PT ;  /* 0x020000001c1c3812 */ /* 0x000fe200078efcff */
[----:B------:R-:W-:-:S02]  /*c1cf0*/  VIADD R27, R9, 0xf2 ;  /* 0x000000f2091b7836 */ /* 0x000fc40000000000 */
[C---:B------:R-:W-:Y:S02]  /*c1d00*/  VIADD R26, R9.reuse, 0xf3 ;  /* 0x000000f3091a7836 */ /* 0x040fe40000000000 */
[C---:B------:R-:W-:Y:S01]  /*c1d10*/  VIADD R25, R9.reuse, 0xf4 ;  /* 0x000000f409197836 */ /* 0x040fe20000000000 */
[----:B------:R-:W-:Y:S02]  /*c1d20*/  LOP3.LUT R28, R28, 0xfeffffff, RZ, 0xc0, !PT ;  /* 0xfeffffff1c1c7812 */ /* 0x000fe400078ec0ff */
[----:B------:R-:W-:Y:S01]  /*c1d30*/  ISETP.LT.AND P0, PT, R2, UR24, !P0 ;  /* 0x0000001802007c0c */ /* 0x000fe2000c701270 */
[C---:B------:R-:W-:Y:S02]  /*c1d40*/  VIADD R24, R9.reuse, 0xf5 ;  /* 0x000000f509187836 */ /* 0x040fe40000000000 */
[C---:B------:R-:W-:Y:S01]  /*c1d50*/  VIADD R10, R9.reuse, 0xf9 ;  /* 0x000000f9090a7836 */ /* 0x040fe20000000000 */
[----:B------:R-:W-:Y:S01]  /*c1d60*/  @P2 LOP3.LUT R28, R28, 0x1000000, RZ, 0xfc, !PT ;  /* 0x010000001c1c2812 */ /* 0x000fe200078efcff */
[----:B------:R-:W-:-:S02]  /*c1d70*/  VIADD R8, R9, 0xfd ;  /* 0x000000fd09087836 */ /* 0x000fc40000000000 */
[----:B------:R-:W-:Y:S01]  /*c1d80*/  VIADD R7, R9, 0xfe ;  /* 0x000000fe09077836 */ /* 0x000fe20000000000 */
[----:B------:R-:W0:Y:S01]  /*c1d90*/  LDCU UR13, c[0x0][0x398] ;  /* 0x00007300ff0d77ac */ /* 0x000e220008000800 */
[----:B------:R-:W-:Y:S01]  /*c1da0*/  LOP3.LUT R28, R28, 0xff7fffff, RZ, 0xc0, !PT ;  /* 0xff7fffff1c1c7812 */ /* 0x000fe200078ec0ff */
[----:B------:R-:W0:Y:S03]  /*c1db0*/  LDCU UR14, c[0x0][0x398] ;  /* 0x00007300ff0e77ac */ /* 0x000e260008000800 */
[----:B------:R-:W-:-:S04]  /*c1dc0*/  @P1 LOP3.LUT R28, R28, 0x800000, RZ, 0xfc, !PT ;  /* 0x008000001c1c1812 */ /* 0x000fc800078efcff */
[----:B------:R-:W-:-:S04]  /*c1dd0*/  LOP3.LUT R28, R28, 0xffbfffff, RZ, 0xc0, !PT ;  /* 0xffbfffff1c1c7812 */ /* 0x000fc800078ec0ff */
[----:B------:R-:W-:Y:S02]  /*c1de0*/  @P0 LOP3.LUT R28, R28, 0x400000, RZ, 0xfc, !PT ;  /* 0x004000001c1c0812 */ /* 0x000fe400078efcff */
[----:B-1----:R-:W-:Y:S01]  /*c1df0*/  ISETP.GE.AND P0, PT, R15, UR28, PT ;  /* 0x0000001c0f007c0c */ /* 0x002fe2000bf06270 */
[----:B------:R-:W1:Y:S03]  /*c1e00*/  LDCU UR28, c[0x0][0x39c] ;  /* 0x00007380ff1c77ac */ /* 0x000e660008000800 */
[----:B------:R-:W-:Y:S02]  /*c1e10*/  ISETP.LT.AND P1, PT, R5, UR22, !P0 ;  /* 0x0000001605007c0c */ /* 0x000fe4000c721270 */
[----:B------:R-:W-:Y:S02]  /*c1e20*/  ISETP.LT.AND P3, PT, R4, UR70, !P0 ;  /* 0x0000004604007c0c */ /* 0x000fe4000c761270 */
[----:B------:R-:W-:-:S09]  /*c1e30*/  LOP3.LUT R28, R28, 0xffdfffff, RZ, 0xc0, !PT ;  /* 0xffdfffff1c1c7812 */ /* 0x000fd200078ec0ff */
[----:B------:R-:W-:Y:S02]  /*c1e40*/  @P1 LOP3.LUT R28, R28, 0x200000, RZ, 0xfc, !PT ;  /* 0x002000001c1c1812 */ /* 0x000fe400078efcff */
[----:B------:R-:W-:Y:S02]  /*c1e50*/  ISETP.LT.AND P1, PT, R3, UR36, !P0 ;  /* 0x0000002403007c0c */ /* 0x000fe4000c721270 */
[----:B------:R-:W-:Y:S02]  /*c1e60*/  LOP3.LUT R28, R28, 0xffefffff, RZ, 0xc0, !PT ;  /* 0xffefffff1c1c7812 */ /* 0x000fe400078ec0ff */
[----:B------:R-:W-:Y:S02]  /*c1e70*/  ISETP.LT.AND P2, PT, R2, UR26, !P0 ;  /* 0x0000001a02007c0c */ /* 0x000fe4000c741270 */
[----:B------:R-:W-:Y:S02]  /*c1e80*/  @P3 LOP3.LUT R28, R28, 0x100000, RZ, 0xfc, !PT ;  /* 0x001000001c1c3812 */ /* 0x000fe400078efcff */
[----:B-1----:R-:W-:Y:S01]  /*c1e90*/  ISETP.GE.AND P0, PT, R23, UR28, PT ;  /* 0x0000001c17007c0c */ /* 0x002fe2000bf06270 */
[----:B------:R-:W1:Y:S01]  /*c1ea0*/  LDCU UR28, c[0x0][0x39c] ;  /* 0x00007380ff1c77ac */ /* 0x000e620008000800 */
[----:B------:R-:W3:Y:S01]  /*c1eb0*/  LDL.LU R23, [R1+0x3560] ;  /* 0x0035600001177983 */ /* 0x000ee20000300800 */
[----:B------:R-:W-:-:S04]  /*c1ec0*/  LOP3.LUT R28, R28, 0xfff7ffff, RZ, 0xc0, !PT ;  /* 0xfff7ffff1c1c7812 */ /* 0x000fc800078ec0ff */
[----:B------:R-:W-:Y:S02]  /*c1ed0*/  @P1 LOP3.LUT R28, R28, 0x80000, RZ, 0xfc, !PT ;  /* 0x000800001c1c1812 */ /* 0x000fe400078efcff */
[----:B------:R-:W-:Y:S02]  /*c1ee0*/  ISETP.LT.AND P1, PT, R5, UR62, !P0 ;  /* 0x0000003e05007c0c */ /* 0x000fe4000c721270 */
[----:B------:R-:W-:Y:S02]  /*c1ef0*/  LOP3.LUT R28, R28, 0xfffbffff, RZ, 0xc0, !PT ;  /* 0xfffbffff1c1c7812 */ /* 0x000fe400078ec0ff */
[----:B------:R-:W-:Y:S02]  /*c1f00*/  ISETP.LT.AND P3, PT, R4, UR40, !P0 ;  /* 0x0000002804007c0c */ /* 0x000fe4000c761270 */
[----:B------:R-:W-:-:S04]  /*c1f10*/  @P2 LOP3.LUT R28, R28, 0x40000, RZ, 0xfc, !PT ;  /* 0x000400001c1c2812 */ /* 0x000fc800078efcff */
[----:B------:R-:W-:-:S04]  /*c1f20*/  LOP3.LUT R28, R28, 0xfffdffff, RZ, 0xc0, !PT ;  /* 0xfffdffff1c1c7812 */ /* 0x000fc800078ec0ff */
[----:B------:R-:W-:Y:S02]  /*c1f30*/  @P1 LOP3.LUT R28, R28, 0x20000, RZ, 0xfc, !PT ;  /* 0x000200001c1c1812 */ /* 0x000fe400078efcff */
[----:B------:R-:W-:Y:S02]  /*c1f40*/  ISETP.LT.AND P1, PT, R3, UR38, !P0 ;  /* 0x0000002603007c0c */ /* 0x000fe4000c721270 */
[----:B------:R-:W-:Y:S02]  /*c1f50*/  LOP3.LUT R28, R28, 0xfffeffff, RZ, 0xc0, !PT ;  /* 0xfffeffff1c1c7812 */ /* 0x000fe400078ec0ff */
[----:B------:R-:W-:Y:S02]  /*c1f60*/  ISETP.LT.AND P2, PT, R2, UR34, !P0 ;  /* 0x0000002202007c0c */ /* 0x000fe4000c741270 */
[----:B------:R-:W-:Y:S02]  /*c1f70*/  @P3 LOP3.LUT R28, R28, 0x10000, RZ, 0xfc, !PT ;  /* 0x000100001c1c3812 */ /* 0x000fe400078efcff */
[----:B-1----:R-:W-:-:S02]  /*c1f80*/  ISETP.GE.AND P0, PT, R22, UR28, PT ;  /* 0x0000001c16007c0c */ /* 0x002fc4000bf06270 */
[----:B------:R-:W3:Y:S01]  /*c1f90*/  LDL.LU R22, [R1+0x355c] ;  /* 0x00355c0001167983 */ /* 0x000ee20000300800 */
[----:B------:R-:W-:-:S04]  /*c1fa0*/  LOP3.LUT R28, R28, 0xffff7fff, RZ, 0xc0, !PT ;  /* 0xffff7fff1c1c7812 */ /* 0x000fc800078ec0ff */
[----:B------:R-:W-:Y:S02]  /*c1fb0*/  @P1 LOP3.LUT R28, R28, 0x8000, RZ, 0xfc, !PT ;  /* 0x000080001c1c1812 */ /* 0x000fe400078efcff */
        /* <DEDUP_REMOVED lines=9> */
[----:B------:R-:W-:Y:S02]  /*c2050*/  @P3 LOP3.LUT R28, R28, 0x1000, RZ, 0xfc, !PT ;  /* 0x000010001c1c3812 */ /* 0x000fe400078efcff */
[----:B------:R-:W-:Y:S02]  /*c2060*/  ISETP.GE.AND P0, PT, R21, UR15, PT ;  /* 0x0000000f15007c0c */ /* 0x000fe4000bf06270 */
        /* <DEDUP_REMOVED lines=13> */
[----:B--2---:R-:W-:Y:S02]  /*c2140*/  ISETP.GE.AND P0, PT, R18, UR17, PT ;  /* 0x0000001112007c0c */ /* 0x004fe4000bf06270 */
[----:B------:R-:W2:Y:S01]  /*c2150*/  LDL.LU R18, [R1+0x3554] ;  /* 0x0035540001127983 */ /* 0x000ea20000300800 */
[----:B------:R-:W-:-:S04]  /*c2160*/  LOP3.LUT R28, R28, 0xffffff7f, RZ, 0xc0, !PT ;  /* 0xffffff7f1c1c7812 */ /* 0x000fc800078ec0ff */
[----:B------:R-:W-:Y:S02]  /*c2170*/  @P1 LOP3.LUT R28, R28, 0x80, RZ, 0xfc, !PT ;  /* 0x000000801c1c1812 */ /* 0x000fe400078efcff */
[----:B------:R-:W-:Y:S02]  /*c2180*/  ISETP.LT.AND P1, PT, R5, UR57, !P0 ;  /* 0x0000003905007c0c */ /* 0x000fe4000c721270 */
[----:B------:R-:W-:-:S04]  /*c2190*/  LOP3.LUT R28, R28, 0xffffffbf, RZ, 0xc0, !PT ;  /* 0xffffffbf1c1c7812 */ /* 0x000fc800078ec0ff */
[----:B------:R-:W-:-:S04]  /*c21a0*/  @P2 LOP3.LUT R28, R28, 0x40, RZ, 0xfc, !PT ;  /* 0x000000401c1c2812 */ /* 0x000fc800078efcff */
[----:B------:R-:W-:Y:S02]  /*c21b0*/  LOP3.LUT R28, R28, 0xffffffdf, RZ, 0xc0, !PT ;  /* 0xffffffdf1c1c7812 */ /* 0x000fe400078ec0ff */
[----:B------:R-:W-:Y:S02]  /*c21c0*/  ISETP.LT.AND P3, PT, R4, UR56, !P0 ;  /* 0x0000003804007c0c */ /* 0x000fe4000c761270 */
[----:B------:R-:W-:Y:S02]  /*c21d0*/  ISETP.LT.AND P2, PT, R3, UR49, !P0 ;  /* 0x0000003103007c0c */ /* 0x000fe4000c741270 */
[----:B------:R-:W-:Y:S02]  /*c21e0*/  @P1 LOP3.LUT R28, R28, 0x20, RZ, 0xfc, !PT ;  /* 0x000000201c1c1812 */ /* 0x000fe400078efcff */
[----:B------:R-:W-:Y:S02]  /*c21f0*/  ISETP.LT.AND P1, PT, R2, UR72, !P0 ;  /* 0x0000004802007c0c */ /* 0x000fe4000c721270 */
[----:B------:R-:W-:-:S02]  /*c2200*/  ISETP.GE.AND P0, PT, R29, UR18, PT ;  /* 0x000000121d007c0c */ /* 0x000fc4000bf06270 */
[----:B------:R-:W2:Y:S01]  /*c2210*/  LDL.LU R29, [R1+0x3550] ;  /* 0x00355000011d7983 */ /* 0x000ea20000300800 */
[----:B------:R-:W-:-:S04]  /*c2220*/  LOP3.LUT R28, R28, 0xffffffef, RZ, 0xc0, !PT ;  /* 0xffffffef1c1c7812 */ /* 0x000fc800078ec0ff */
[----:B------:R-:W-:-:S04]  /*c2230*/  @P3 LOP3.LUT R28, R28, 0x10, RZ, 0xfc, !PT ;  /* 0x000000101c1c3812 */ /* 0x000fc800078efcff */
[----:B------:R-:W-:-:S04]  /*c2240*/  LOP3.LUT R28, R28, 0xfffffff7, RZ, 0xc0, !PT ;  /* 0xfffffff71c1c7812 */ /* 0x000fc800078ec0ff */
[----:B------:R-:W-:Y:S02]  /*c2250*/  @P2 LOP3.LUT R28, R28, 0x8, RZ, 0xfc, !PT ;  /* 0x000000081c1c2812 */ /* 0x000fe400078efcff */
[----:B------:R-:W-:Y:S02]  /*c2260*/  ISETP.LT.AND P2, PT, R5, UR64, !P0 ;  /* 0x0000004005007c0c */ /* 0x000fe4000c741270 */
[----:B------:R-:W-:-:S04]  /*c2270*/  LOP3.LUT R28, R28, 0xfffffffb, RZ, 0xc0, !PT ;  /* 0xfffffffb1c1c7812 */ /* 0x000fc800078ec0ff */
[----:B------:R-:W-:Y:S02]  /*c2280*/  @P1 LOP3.LUT R28, R28, 0x4, RZ, 0xfc, !PT ;  /* 0x000000041c1c1812 */ /* 0x000fe400078efcff */
[----:B------:R-:W-:Y:S02]  /*c2290*/  ISETP.LT.AND P1, PT, R3, UR55, !P0 ;  /* 0x0000003703007c0c */ /* 0x000fe4000c721270 */
[----:B------:R-:W-:Y:S02]  /*c22a0*/  LOP3.LUT R28, R28, 0xfffffffd, RZ, 0xc0, !PT ;  /* 0xfffffffd1c1c7812 */ /* 0x000fe400078ec0ff */
[----:B------:R-:W-:Y:S02]  /*c22b0*/  ISETP.LT.AND P3, PT, R4, UR63, !P0 ;  /* 0x0000003f04007c0c */ /* 0x000fe4000c761270 */
[----:B------:R-:W-:Y:S02]  /*c22c0*/  @P2 LOP3.LUT R28, R28, 0x2, RZ, 0xfc, !PT ;  /* 0x000000021c1c2812 */ /* 0x000fe400078efcff */
[----:B------:R-:W-:-:S02]  /*c22d0*/  ISETP.LT.AND P2, PT, R2, UR54, !P0 ;  /* 0x0000003602007c0c */ /* 0x000fc4000c741270 */
[----:B------:R-:W-:Y:S02]  /*c22e0*/  ISETP.GE.AND P0, PT, R17, UR41, PT ;  /* 0x0000002911007c0c */ /* 0x000fe4000bf06270 */
[----:B------:R-:W-:Y:S01]  /*c22f0*/  LOP3.LUT R28, R28, 0xfffffffe, RZ, 0xc0, !PT ;  /* 0xfffffffe1c1c7812 */ /* 0x000fe200078ec0ff */
[----:B------:R-:W3:Y:S04]  /*c2300*/  LDL.LU R17, [R1+0x354c] ;  /* 0x00354c0001117983 */ /* 0x000ee80000300800 */
[----:B------:R-:W-:Y:S02]  /*c2310*/  @P3 LOP3.LUT R28, R28, 0x1, RZ, 0xfc, !PT ;  /* 0x000000011c1c3812 */ /* 0x000fe400078efcff */
[----:B------:R-:W-:Y:S02]  /*c2320*/  ISETP.LT.AND P3, PT, R4, UR66, !P0 ;  /* 0x0000004204007c0c */ /* 0x000fe4000c761270 */
[----:B--2---:R-:W-:-:S04]  /*c2330*/  LOP3.LUT R29, R29, 0x7fffffff, RZ, 0xc0, !PT ;  /* 0x7fffffff1d1d7812 */ /* 0x004fc800078ec0ff */
[----:B------:R-:W-:Y:S02]  /*c2340*/  @P1 LOP3.LUT R29, R29, 0x80000000, RZ, 0xfc, !PT ;  /* 0x800000001d1d1812 */ /* 0x000fe400078efcff */
[----:B------:R-:W-:Y:S02]  /*c2350*/  ISETP.LT.AND P1, PT, R5, UR73, !P0 ;  /* 0x0000004905007c0c */ /* 0x000fe4000c721270 */
[----:B------:R-:W-:-:S04]  /*c2360*/  LOP3.LUT R29, R29, 0xbfffffff, RZ, 0xc0, !PT ;  /* 0xbfffffff1d1d7812 */ /* 0x000fc800078ec0ff */
        /* <DEDUP_REMOVED lines=20> */
[----:B------:R-:W2:Y:S01]  /*c24b0*/  LDL R27, [R1+0x18] ;  /* 0x00001800011b7983 */ /* 0x000ea20000100800 */
[----:B------:R-:W-:-:S04]  /*c24c0*/  LOP3.LUT R29, R29, 0xfeffffff, RZ, 0xc0, !PT ;  /* 0xfeffffff1d1d7812 */ /* 0x000fc800078ec0ff */
[----:B------:R-:W-:-:S04]  /*c24d0*/  @P3 LOP3.LUT R29, R29, 0x1000000, RZ, 0xfc, !PT ;  /* 0x010000001d1d3812 */ /* 0x000fc800078efcff */
[----:B------:R-:W-:-:S04]  /*c24e0*/  LOP3.LUT R29, R29, 0xff7fffff, RZ, 0xc0, !PT ;  /* 0xff7fffff1d1d7812 */ /* 0x000fc800078ec0ff */
[----:B------:R-:W-:Y:S02]  /*c24f0*/  @P1 LOP3.LUT R29, R29, 0x800000, RZ, 0xfc, !PT ;  /* 0x008000001d1d1812 */ /* 0x000fe400078efcff */
[----:B----4-:R-:W-:Y:S02]  /*c2500*/  ISETP.LT.AND P1, PT, R5, UR5, !P0 ;  /* 0x0000000505007c0c */ /* 0x010fe4000c721270 */
[----:B------:R-:W-:Y:S02]  /*c2510*/  LOP3.LUT R29, R29, 0xffbfffff, RZ, 0xc0, !PT ;  /* 0xffbfffff1d1d7812 */ /* 0x000fe400078ec0ff */
[----:B------:R-:W-:Y:S02]  /*c2520*/  ISETP.LT.AND P3, PT, R4, UR4, !P0 ;  /* 0x0000000404007c0c */ /* 0x000fe4000c761270 */
[----:B------:R-:W-:-:S04]  /*c2530*/  @P2 LOP3.LUT R29, R29, 0x400000, RZ, 0xfc, !PT ;  /* 0x004000001d1d2812 */ /* 0x000fc800078efcff */
[----:B------:R-:W-:Y:S02]  /*c2540*/  LOP3.LUT R29, R29, 0xffdfffff, RZ, 0xc0, !PT ;  /* 0xffdfffff1d1d7812 */ /* 0x000fe400078ec0ff */
[----:B------:R-:W-:Y:S02]  /*c2550*/  ISETP.LT.AND P2, PT, R3, UR75, !P0 ;  /* 0x0000004b03007c0c */ /* 0x000fe4000c741270 */
[----:B------:R-:W-:-:S04]  /*c2560*/  @P1 LOP3.LUT R29, R29, 0x200000, RZ, 0xfc, !PT ;  /* 0x002000001d1d1812 */ /* 0x000fc800078efcff */
[----:B------:R-:W-:Y:S02]  /*c2570*/  LOP3.LUT R29, R29, 0xffefffff, RZ, 0xc0, !PT ;  /* 0xffefffff1d1d7812 */ /* 0x000fe400078ec0ff */
[----:B---3--:R-:W-:Y:S02]  /*c2580*/  ISETP.LT.AND P1, PT, R2, UR67, !P0 ;  /* 0x0000004302007c0c */ /* 0x008fe4000c721270 */
[----:B------:R-:W-:Y:S02]  /*c2590*/  @P3 LOP3.LUT R29, R29, 0x100000, RZ, 0xfc, !PT ;  /* 0x001000001d1d3812 */ /* 0x000fe400078efcff */
[----:B------:R-:W-:Y:S02]  /*c25a0*/  ISETP.GE.AND P0, PT, R26, UR47, PT ;  /* 0x0000002f1a007c0c */ /* 0x000fe4000bf06270 */
        /* <DEDUP_REMOVED lines=26> */
[----:B------:R-:W-:Y:S02]  /*c2750*/  @P2 LOP3.LUT R29, R29, 0x800, RZ, 0xfc, !PT ;  /* 0x000008001d1d2812 */ /* 0x000fe400078efcff */
[----:B------:R-:W-:Y:S02]  /*c2760*/  ISETP.GE.AND P0, PT, R24, UR39, PT ;  /* 0x0000002718007c0c */ /* 0x000fe4000bf06270 */
[----:B------:R-:W-:Y:S02]  /*c2770*/  LOP3.LUT R29, R29, 0xfffffbff, RZ, 0xc0, !PT ;  /* 0xfffffbff1d1d7812 */ /* 0x000fe400078ec0ff */
[----:B------:R-:W-:Y:S02]  /*c2780*/  ISETP.LT.AND P3, PT, R5, UR8, !P0 ;  /* 0x0000000805007c0c */ /* 0x000fe4000c761270 */
[----:B------:R-:W-:Y:S02]  /*c2790*/  ISETP.LT.AND P2, PT, R4, UR16, !P0 ;  /* 0x0000001004007c0c */ /* 0x000fe4000c741270 */
[----:B------:R-:W-:-:S02]  /*c27a0*/  @P1 LOP3.LUT R29, R29, 0x400, RZ, 0xfc, !PT ;  /* 0x000004001d1d1812 */ /* 0x000fc400078efcff */
[----:B------:R-:W-:Y:S02]  /*c27b0*/  ISETP.LT.AND P1, PT, R3, UR30, !P0 ;  /* 0x0000001e03007c0c */ /* 0x000fe4000c721270 */
[----:B------:R-:W-:Y:S02]  /*c27c0*/  ISETP.LT.AND P0, PT, R2, UR69, !P0 ;  /* 0x0000004502007c0c */ /* 0x000fe4000c701270 */
[----:B------:R-:W3:Y:S04]  /*c27d0*/  LDL.LU R2, [R1+0x10] ;  /* 0x0000100001027983 */ /* 0x000ee80000300800 */
[----:B--2---:R-:W1:Y:S01]  /*c27e0*/  LDS.128 R12, [R27] ;  /* 0x000000001b0c7984 */ /* 0x004e620000000c00 */
[----:B------:R-:W-:-:S03]  /*c27f0*/  LOP3.LUT R29, R29, 0xfffffdff, RZ, 0xc0, !PT ;  /* 0xfffffdff1d1d7812 */ /* 0x000fc600078ec0ff */
[----:B------:R-:W2:Y:S01]  /*c2800*/  LDS.128 R24, [R27+0x400] ;  /* 0x000400001b187984 */ /* 0x000ea20000000c00 */
[----:B------:R-:W-:-:S03]  /*c2810*/  VIADD R6, R9, 0xff ;  /* 0x000000ff09067836 */ /* 0x000fc60000000000 */
[----:B-1----:R-:W-:Y:S04]  /*c2820*/  STL.64 [R1+0x30], R12 ;  /* 0x0000300c01007387 */ /* 0x002fe80000100a00 */
[----:B------:R1:W-:Y:S01]  /*c2830*/  STL.64 [R1+0x38], R14 ;  /* 0x0000380e01007387 */ /* 0x0003e20000100a00 */
[----:B------:R-:W-:Y:S02]  /*c2840*/  @P3 LOP3.LUT R29, R29, 0x200, RZ, 0xfc, !PT ;  /* 0x000002001d1d3812 */ /* 0x000fe400078efcff */
[----:B------:R-:W-:Y:S01]  /*c2850*/  ISETP.GE.AND P4, PT, R8, UR23, PT ;  /* 0x0000001708007c0c */ /* 0x000fe2000bf86270 */
[----:B-1----:R-:W4:Y:S04]  /*c2860*/  LDL.LU.64 R14, [R1+0x3540] ;  /* 0x00354000010e7983 */ /* 0x002f280000300a00 */
[----:B------:R-:W4:Y:S01]  /*c2870*/  LDL.LU.64 R12, [R1+0x3538] ;  /* 0x00353800010c7983 */ /* 0x000f220000300a00 */
[----:B------:R-:W-:Y:S01]  /*c2880*/  LOP3.LUT R29, R29, 0xfffffeff, RZ, 0xc0, !PT ;  /* 0xfffffeff1d1d7812 */ /* 0x000fe200078ec0ff */
[----:B------:R-:W-:Y:S03]  /*c2890*/  BAR.SYNC.DEFER_BLOCKING 0x0 ;  /* 0x0000000000007b1d */ /* 0x000fe60000010000 */
[----:B------:R-:W-:-:S04]  /*c28a0*/  @P2 LOP3.LUT R29, R29, 0x100, RZ, 0xfc, !PT ;  /* 0x000001001d1d2812 */ /* 0x000fc800078efcff */
[----:B------:R-:W-:-:S04]  /*c28b0*/  LOP3.LUT R29, R29, 0xffffff7f, RZ, 0xc0, !PT ;  /* 0xffffff7f1d1d7812 */ /* 0x000fc800078ec0ff */
[----:B------:R-:W-:-:S04]  /*c28c0*/  @P1 LOP3.LUT R29, R29, 0x80, RZ, 0xfc, !PT ;  /* 0x000000801d1d1812 */ /* 0x000fc800078efcff */
[----:B------:R-:W-:-:S04]  /*c28d0*/  LOP3.LUT R29, R29, 0xffffffbf, RZ, 0xc0, !PT ;  /* 0xffffffbf1d1d7812 */ /* 0x000fc800078ec0ff */
[----:B------:R-:W-:-:S04]  /*c28e0*/  @P0 LOP3.LUT R29, R29, 0x40, RZ, 0xfc, !PT ;  /* 0x000000401d1d0812 */ /* 0x000fc800078efcff */
[----:B------:R-:W-:Y:S02]  /*c28f0*/  LOP3.LUT R29, R29, 0xfffffffb, RZ, 0xc0, !PT ;  /* 0xfffffffb1d1d7812 */ /* 0x000fe400078ec0ff */
[----:B------:R-:W-:Y:S01]  /*c2900*/  ISETP.GE.AND P1, PT, R11, UR33, PT ;  /* 0x000000210b007c0c */ /* 0x000fe2000bf26270 */
[----:B------:R-:W-:Y:S01]  /*c2910*/  VIADD R9, R9, 0xfa ;  /* 0x000000fa09097836 */ /* 0x000fe20000000000 */
[----:B--2---:R-:W-:Y:S04]  /*c2920*/  STL.64 [R1+0x20], R24 ;  /* 0x0000201801007387 */ /* 0x004fe80000100a00 */
[----:B------:R1:W-:Y:S01]  /*c2930*/  STL.64 [R1+0x28], R26 ;  /* 0x0000281a01007387 */ /* 0x0003e20000100a00 */
[----:B---3--:R-:W-:-:S03]  /*c2940*/  LOP3.LUT R2, R2, 0xbfffffff, RZ, 0xc0, !PT ;  /* 0xbfffffff02027812 */ /* 0x008fc600078ec0ff */
[----:B-1----:R-:W2:Y:S04]  /*c2950*/  LDL.LU.64 R26, [R1+0x3530] ;  /* 0x00353000011a7983 */ /* 0x002ea80000300a00 */
[----:B------:R-:W3:Y:S01]  /*c2960*/  LDL.LU.64 R24, [R1+0x3528] ;  /* 0x0035280001187983 */ /* 0x000ee20000300a00 */
[----:B------:R-:W-:Y:S02]  /*c2970*/  ISETP.GE.AND P3, PT, R20, UR25, PT ;  /* 0x0000001914007c0c */ /* 0x000fe4000bf66270 */
[----:B------:R-:W-:Y:S02]  /*c2980*/  ISETP.GE.AND P5, PT, R7, UR21, PT ;  /* 0x0000001507007c0c */ /* 0x000fe4000bfa6270 */
[----:B------:R-:W-:Y:S02]  /*c2990*/  ISETP.GE.AND P6, PT, R6, UR45, PT ;  /* 0x0000002d06007c0c */ /* 0x000fe4000bfc6270 */
[----:B----4-:R-:W-:-:S02]  /*c29a0*/  ISETP.GE.AND P0, PT, R13, UR37, PT ;  /* 0x000000250d007c0c */ /* 0x010fc4000bf06270 */
[----:B------:R-:W-:Y:S01]  /*c29b0*/  ISETP.GE.AND P2, PT, R12, UR35, PT ;  /* 0x000000230c007c0c */ /* 0x000fe2000bf46270 */
[----:B------:R-:W4:Y:S04]  /*c29c0*/  LDL.LU R13, [R1+0x3524] ;  /* 0x00352400010d7983 */ /* 0x000f280000300800 */
[----:B------:R-:W2:Y:S04]  /*c29d0*/  LDL.LU R12, [R1+0x3520] ;  /* 0x00352000010c7983 */ /* 0x000ea80000300800 */
[----:B------:R-:W2:Y:S02]  /*c29e0*/  LDL.LU R11, [R1+0x351c] ;  /* 0x00351c00010b7983 */ /* 0x000ea40000300800 */
[----:B------:R-:W-:-:S04]  /*c29f0*/  @P0 LOP3.LUT R29, R29, 0x4, RZ, 0xfc, !PT ;  /* 0x000000041d1d0812 */ /* 0x000fc800078efcff */
[----:B------:R-:W-:Y:S02]  /*c2a00*/  LOP3.LUT R29, R29, 0xfffffffd, RZ, 0xc0, !PT ;  /* 0xfffffffd1d1d7812 */ /* 0x000fe400078ec0ff */
[----:B------:R-:W-:Y:S02]  /*c2a10*/  ISETP.GE.AND P0, PT, R10, UR31, PT ;  /* 0x0000001f0a007c0c */ /* 0x000fe4000bf06270 */
[----:B------:R-:W2:Y:S01]  /*c2a20*/  LDL.LU R10, [R1+0x3518] ;  /* 0x00351800010a7983 */ /* 0x000ea20000300800 */
[----:B------:R-:W-:-:S04]  /*c2a30*/  @P2 LOP3.LUT R29, R29, 0x2, RZ, 0xfc, !PT ;  /* 0x000000021d1d2812 */ /* 0x000fc800078efcff */
[----:B------:R-:W-:-:S04]  /*c2a40*/  LOP3.LUT R29, R29, 0xfffffffe, RZ, 0xc0, !PT ;  /* 0xfffffffe1d1d7812 */ /* 0x000fc800078ec0ff */
[----:B------:R-:W-:Y:S02]  /*c2a50*/  @P1 LOP3.LUT R29, R29, 0x1, RZ, 0xfc, !PT ;  /* 0x000000011d1d1812 */ /* 0x000fe400078efcff */
[----:B------:R-:W-:Y:S02]  /*c2a60*/  ISETP.GE.AND P1, PT, R9, UR29, PT ;  /* 0x0000001d09007c0c */ /* 0x000fe4000bf26270 */
[----:B------:R-:W-:Y:S01]  /*c2a70*/  @P0 LOP3.LUT R2, R2, 0x40000000, RZ, 0xfc, !PT ;  /* 0x4000000002020812 */ /* 0x000fe200078efcff */
[----:B------:R-:W2:Y:S01]  /*c2a80*/  LDL.LU R9, [R1+0x3514] ;  /* 0x0035140001097983 */ /* 0x000ea20000300800 */
[----:B------:R-:W-:Y:S02]  /*c2a90*/  LOP3.LUT P0, RZ, R29, 0x4, RZ, 0xc0, !PT ;  /* 0x000000041dff7812 */ /* 0x000fe4000780c0ff */
[----:B------:R-:W-:-:S07]  /*c2aa0*/  LOP3.LUT R2, R2, 0x7fffffff, RZ, 0xc0, !PT ;  /* 0x7fffffff02027812 */ /* 0x000fce00078ec0ff */
[----:B------:R-:W-:Y:S02]  /*c2ab0*/  @P1 LOP3.LUT R2, R2, 0x80000000, RZ, 0xfc, !PT ;  /* 0x8000000002021812 */ /* 0x000fe400078efcff */
[----:B------:R-:W-:Y:S02]  /*c2ac0*/  ISETP.LT.AND P1, PT, R5, UR77, !P0 ;  /* 0x0000004d05007c0c */ /* 0x000fe4000c721270 */
[----:B------:R-:W-:-:S11]  /*c2ad0*/  LOP3.LUT R29, R29, 0xffffffdf, RZ, 0xc0, !PT ;  /* 0xffffffdf1d1d7812 */ /* 0x000fd600078ec0ff */
[----:B------:R-:W-:Y:S02]  /*c2ae0*/  @P1 LOP3.LUT R29, R29, 0x20, RZ, 0xfc, !PT ;  /* 0x000000201d1d1812 */ /* 0x000fe400078efcff */
[----:B0-----:R-:W-:Y:S02]  /*c2af0*/  ISETP.LT.AND P1, PT, R4, UR13, !P0 ;  /* 0x0000000d04007c0c */ /* 0x001fe4000c721270 */
[----:B------:R-:W-:Y:S02]  /*c2b00*/  ISETP.LT.AND P0, PT, R3, UR14, !P0 ;  /* 0x0000000e03007c0c */ /* 0x000fe4000c701270 */
[----:B------:R-:W-:Y:S02]  /*c2b10*/  LOP3.LUT R29, R29, 0xffffffef, RZ, 0xc0, !PT ;  /* 0xffffffef1d1d7812 */ /* 0x000fe400078ec0ff */
[----:B------:R-:W-:Y:S02]  /*c2b20*/  ISETP.GE.AND P2, PT, R19, UR27, PT ;  /* 0x0000001b13007c0c */ /* 0x000fe4000bf46270 */
[----:B------:R-:W2:Y:S04]  /*c2b30*/  LDL.LU R19, [R1+0x3510] ;  /* 0x0035100001137983 */ /* 0x000ea80000300800 */
[----:B------:R-:W2:Y:S04]  /*c2b40*/  LDL.LU R20, [R1+0x350c] ;  /* 0x00350c0001147983 */ /* 0x000ea80000300800 */
[----:B------:R-:W3:Y:S04]  /*c2b50*/  LDL.LU R8, [R1+0x3508] ;  /* 0x0035080001087983 */ /* 0x000ee80000300800 */
[----:B------:R0:W-:Y:S04]  /*c2b60*/  STL [R1+0x10], R2 ;  /* 0x0000100201007387 */ /* 0x0001e80000100800 */
[----:B------:R-:W3:Y:S04]  /*c2b70*/  LDL.LU R7, [R1+0x3504] ;  /* 0x0035040001077983 */ /* 0x000ee80000300800 */
[----:B------:R-:W3:Y:S04]  /*c2b80*/  LDL.LU R6, [R1+0x3500] ;  /* 0x0035000001067983 */ /* 0x000ee80000300800 */
[----:B------:R-:W3:Y:S01]  /*c2b90*/  LDL.LU R5, [R1+0x34fc] ;  /* 0x0034fc0001057983 */ /* 0x000ee20000300800 */
[----:B------:R-:W-:-:S03]  /*c2ba0*/  @P1 LOP3.LUT R29, R29, 0x10, RZ, 0xfc, !PT ;  /* 0x000000101d1d1812 */ /* 0x000fc600078efcff */
[----:B------:R-:W3:Y:S01]  /*c2bb0*/  LDL.LU R4, [R1+0x34f8] ;  /* 0x0034f80001047983 */ /* 0x000ee20000300800 */
[----:B------:R-:W-:-:S03]  /*c2bc0*/  LOP3.LUT P1, RZ, R2, 0x80000000, RZ, 0xc0, !PT ;  /* 0x8000000002ff7812 */ /* 0x000fc6000782c0ff */
[----:B------:R-:W3:Y:S01]  /*c2bd0*/  LDL.LU R3, [R1+0x34f4] ;  /* 0x0034f40001037983 */ /* 0x000ee20000300800 */
[----:B------:R-:W-:-:S04]  /*c2be0*/  LOP3.LUT R29, R29, 0xfffffff7, RZ, 0xc0, !PT ;  /* 0xfffffff71d1d7812 */ /* 0x000fc800078ec0ff */
[----:B------:R-:W-:Y:S02]  /*c2bf0*/  @P0 LOP3.LUT R29, R29, 0x8, RZ, 0xfc, !PT ;  /* 0x000000081d1d0812 */ /* 0x000fe400078efcff */
[----:B------:R-:W-:Y:S02]  /*c2c00*/  LOP3.LUT P0, RZ, R2, 0x40000000, RZ, 0xc0, !PT ;  /* 0x4000000002ff7812 */ /* 0x000fe4000780c0ff */
[----:B0-----:R-:W3:Y:S04]  /*c2c10*/  LDL.LU R2, [R1+0x34f0] ;  /* 0x0034f00001027983 */ /* 0x001ee80000300800 */
[----:B------:R0:W-:Y:S01]  /*c2c20*/  STL [R1+0x39b4], R17 ;  /* 0x0039b41101007387 */ /* 0x0001e20000100800 */
[----:B------:R-:W1:Y:S01]  /*c2c30*/  LDCU UR4, c[0x0][0x398] ;  /* 0x00007300ff0477ac */ /* 0x000e620008000800 */
[----:B------:R-:W1:Y:S01]  /*c2c40*/  LDCU UR5, c[0x0][0x398] ;  /* 0x00007300ff0577ac */ /* 0x000e620008000800 */
[----:B------:R-:W1:Y:S01]  /*c2c50*/  LDCU UR6, c[0x0][0x398] ;  /* 0x00007300ff0677ac */ /* 0x000e620008000800 */
[----:B0-----:R-:W3:Y:S01]  /*c2c60*/  LDL.LU R17, [R1+0x120] ;  /* 0x0001200001117983 */ /* 0x001ee20000300800 */
[----:B------:R-:W0:Y:S03]  /*c2c70*/  LDCU UR7, c[0x0][0x398] ;  /* 0x00007300ff0777ac */ /* 0x000e260008000800 */
[----:B--2---:R2:W-:Y:S01]  /*c2c80*/  STL [R1+0x397c], R20 ;  /* 0x00397c1401007387 */ /* 0x0045e20000100800 */
[----:B------:R-:W0:Y:S01]  /*c2c90*/  LDCU UR8, c[0x0][0x398] ;  /* 0x00007300ff0877ac */ /* 0x000e220008000800 */
[----:B------:R-:W0:Y:S02]  /*c2ca0*/  LDCU UR9, c[0x0][0x398] ;  /* 0x00007300ff0977ac */ /* 0x000e240008000800 */
[----:B--2---:R-:W2:Y:S01]  /*c2cb0*/  LDL R20, [R1+0x18] ;  /* 0x0000180001147983 */ /* 0x004ea20000100800 */
[----:B------:R-:W0:Y:S03]  /*c2cc0*/  LDCU UR10, c[0x0][0x398] ;  /* 0x00007300ff0a77ac */ /* 0x000e260008000800 */
[----:B------:R1:W-:Y:S01]  /*c2cd0*/  STL [R1+0x3938], R16 ;  /* 0x0039381001007387 */ /* 0x0003e20000100800 */
[----:B------:R-:W0:Y:S01]  /*c2ce0*/  LDCU UR11, c[0x0][0x398] ;  /* 0x00007300ff0b77ac */ /* 0x000e220008000800 */
[----:B------:R-:W0:Y:S02]  /*c2cf0*/  LDCU UR12, c[0x0][0x398] ;  /* 0x00007300ff0c77ac */ /* 0x000e240008000800 */
[----:B-1----:R-:W2:Y:S04]  /*c2d00*/  LDL.LU R16, [R1+0x134] ;  /* 0x0001340001107983 */ /* 0x002ea80000300800 */
[----:B------:R1:W-:Y:S04]  /*c2d10*/  STL.64 [R1+0x3918], R14 ;  /* 0x0039180e01007387 */ /* 0x0003e80000100a00 */
[----:B-1----:R-:W2:Y:S04]  /*c2d20*/  LDL.LU R15, [R1+0x138] ;  /* 0x00013800010f7983 */ /* 0x002ea80000300800 */
[----:B----4-:R-:W-:Y:S04]  /*c2d30*/  STL [R1+0x3910], R13 ;  /* 0x0039100d01007387 */ /* 0x010fe80000100800 */
[----:B------:R1:W-:Y:S04]  /*c2d40*/  STL [R1+0x38cc], R12 ;  /* 0x0038cc0c01007387 */ /* 0x0003e80000100800 */
[----:B-1----:R-:W4:Y:S04]  /*c2d50*/  LDL R12, [R1+0xc] ;  /* 0x00000c00010c7983 */ /* 0x002f280000100800 */
[----:B------:R-:W-:Y:S04]  /*c2d60*/  STL.64 [R1+0x38a8], R10 ;  /* 0x0038a80a01007387 */ /* 0x000fe80000100a00 */
[----:B---3--:R1:W-:Y:S04]  /*c2d70*/  STL.64 [R1+0x3850], R8 ;  /* 0x0038500801007387 */ /* 0x0083e80000100a00 */
[----:B-1----:R-:W3:Y:S04]  /*c2d80*/  LDL.LU R8, [R1+0x90] ;  /* 0x0000900001087983 */ /* 0x002ee80000300800 */
[----:B------:R-:W3:Y:S04]  /*c2d90*/  LDL.LU R9, [R1+0x94] ;  /* 0x0000940001097983 */ /* 0x000ee80000300800 */
[----:B------:R-:W3:Y:S04]  /*c2da0*/  LDL.LU R10, [R1+0x98] ;  /* 0x00009800010a7983 */ /* 0x000ee80000300800 */
[----:B------:R-:W2:Y:S04]  /*c2db0*/  LDL.LU R13, [R1+0x8d8] ;  /* 0x0008d800010d7983 */ /* 0x000ea80000300800 */
[----:B------:R-:W2:Y:S04]  /*c2dc0*/  LDL.LU R14, [R1+0x11c] ;  /* 0x00011c00010e7983 */ /* 0x000ea80000300800 */
[----:B------:R-:W-:Y:S04]  /*c2dd0*/  STL.64 [R1+0x37b0], R6 ;  /* 0x0037b00601007387 */ /* 0x000fe80000100a00 */
[----:B------:R-:W-:Y:S04]  /*c2de0*/  STL [R1+0x37a8], R5 ;  /* 0x0037a80501007387 */ /* 0x000fe80000100800 */
[----:B------:R1:W-:Y:S04]  /*c2df0*/  STL [R1+0x3740], R4 ;  /* 0x0037400401007387 */ /* 0x0003e80000100800 */
[----:B-1----:R-:W4:Y:S04]  /*c2e00*/  LDL.LU R4, [R1+0x50] ;  /* 0x0000500001047983 */ /* 0x002f280000300800 */
[----:B------:R-:W4:Y:S04]  /*c2e10*/  LDL.LU R5, [R1+0x54] ;  /* 0x0000540001057983 */ /* 0x000f280000300800 */
[----:B------:R-:W4:Y:S04]  /*c2e20*/  LDL.LU R6, [R1+0x58] ;  /* 0x0000580001067983 */ /* 0x000f280000300800 */
[----:B------:R-:W4:Y:S04]  /*c2e30*/  LDL.LU R7, [R1+0x5c] ;  /* 0x00005c0001077983 */ /* 0x000f280000300800 */
[----:B------:R-:W2:Y:S04]  /*c2e40*/  LDL.LU R11, [R1+0x8] ;  /* 0x00000800010b7983 */ /* 0x000ea80000300800 */
[----:B------:R-:W-:Y:S04]  /*c2e50*/  STL [R1+0x36d8], R2 ;  /* 0x0036d80201007387 */ /* 0x000fe80000100800 */
[----:B------:R1:W-:Y:S04]  /*c2e60*/  STL [R1+0x3620], R21 ;  /* 0x0036201501007387 */ /* 0x0003e80000100800 */
[----:B-1----:R-:W3:Y:S04]  /*c2e70*/  LDL.LU R21, [R1+0x4] ;  /* 0x0000040001157983 */ /* 0x002ee80000300800 */
[----:B------:R-:W-:Y:S04]  /*c2e80*/  STL [R1+0x35f0], R22 ;  /* 0x0035f01601007387 */ /* 0x000fe80000100800 */
[----:B------:R-:W-:Y:S04]  /*c2e90*/  STL [R1+0x35c0], R23 ;  /* 0x0035c01701007387 */ /* 0x000fe80000100800 */
[----:B------:R1:W-:Y:S04]  /*c2ea0*/  STL [R1+0x35a8], R24 ;  /* 0x0035a81801007387 */ /* 0x0003e80000100800 */
[----:B------:R0:W-:Y:S04]  /*c2eb0*/  STL [R1+0x3588], R25 ;  /* 0x0035881901007387 */ /* 0x0001e80000100800 */
[----:B------:R0:W-:Y:S04]  /*c2ec0*/  STL [R1+0x3558], R26 ;  /* 0x0035581a01007387 */ /* 0x0001e80000100800 */
[----:B------:R0:W-:Y:S04]  /*c2ed0*/  STL [R1+0x3538], R27 ;  /* 0x0035381b01007387 */ /* 0x0001e80000100800 */
[----:B-1----:R-:W3:Y:S04]  /*c2ee0*/  LDL.LU R24, [R1+0x40] ;  /* 0x0000400001187983 */ /* 0x002ee80000300800 */
[----:B0-----:R-:W3:Y:S04]  /*c2ef0*/  LDL.LU R25, [R1+0x44] ;  /* 0x0000440001197983 */ /* 0x001ee80000300800 */
[----:B------:R-:W3:Y:S04]  /*c2f00*/  LDL.LU R26, [R1+0x48] ;  /* 0x00004800011a7983 */ /* 0x000ee80000300800 */
[----:B------:R-:W3:Y:S04]  /*c2f10*/  LDL.LU R27, [R1+0x4c] ;  /* 0x00004c00011b7983 */ /* 0x000ee80000300800 */
[----:B------:R-:W-:Y:S04]  /*c2f20*/  STL [R1+0x3520], R28 ;  /* 0x0035201c01007387 */ /* 0x000fe80000100800 */
[----:B------:R-:W-:Y:S04]  /*c2f30*/  STL [R1+0x3518], R29 ;  /* 0x0035181d01007387 */ /* 0x000fe80000100800 */
[----:B------:R-:W-:Y:S04]  /*c2f40*/  STL [R1+0x39b8], R19 ;  /* 0x0039b81301007387 */ /* 0x000fe80000100800 */
[----:B------:R-:W-:Y:S04]  /*c2f50*/  STL [R1+0x39bc], R18 ;  /* 0x0039bc1201007387 */ /* 0x000fe80000100800 */
[----:B----4-:R0:W-:Y:S01]  /*c2f60*/  STSM.16.M88.4 [R12], R4 ;  /* 0x000000040c007844 */ /* 0x0101e20000000200 */
[----:B--2---:R-:W-:-:S04]  /*c2f70*/  LOP3.LUT R11, R11, 0xffffffef, RZ, 0xc0, !PT ;  /* 0xffffffef0b0b7812 */ /* 0x004fc800078ec0ff */
[----:B------:R-:W-:Y:S02]  /*c2f80*/  @P0 LOP3.LUT R11, R11, 0x10, RZ, 0xfc, !PT ;  /* 0x000000100b0b0812 */ /* 0x000fe400078efcff */
[----:B------:R-:W-:Y:S02]  /*c2f90*/  SHF.R.U32.HI R2, RZ, 0x8, R15 ;  /* 0x00000008ff027819 */ /* 0x000fe4000001160f */
[----:B------:R-:W-:Y:S02]  /*c2fa0*/  LOP3.LUT R11, R11, 0xfffffff7, RZ, 0xc0, !PT ;  /* 0xfffffff70b0b7812 */ /* 0x000fe400078ec0ff */
[----:B------:R-:W-:Y:S02]  /*c2fb0*/  LOP3.LUT P0, RZ, R19, 0x80000, RZ, 0xc0, !PT ;  /* 0x0008000013ff7812 */ /* 0x000fe4000780c0ff */
[----:B------:R-:W-:Y:S02]  /*c2fc0*/  @P1 LOP3.LUT R11, R11, 0x8, RZ, 0xfc, !PT ;  /* 0x000000080b0b1812 */ /* 0x000fe400078efcff */
[----:B0-----:R-:W-:-:S02]  /*c2fd0*/  LOP3.LUT R7, R13, 0xffff, RZ, 0xc0, !PT ;  /* 0x0000ffff0d077812 */ /* 0x001fc400078ec0ff */
[----:B------:R-:W-:Y:S02]  /*c2fe0*/  LOP3.LUT R11, R11, 0xfffffffb, RZ, 0xc0, !PT ;  /* 0xfffffffb0b0b7812 */ /* 0x000fe400078ec0ff */
[----:B---3--:R-:W-:Y:S02]  /*c2ff0*/  LOP3.LUT R21, R21, 0x7fffffff, RZ, 0xc0, !PT ;  /* 0x7fffffff15157812 */ /* 0x008fe400078ec0ff */
[----:B------:R-:W-:Y:S02]  /*c3000*/  @P2 LOP3.LUT R11, R11, 0x4, RZ, 0xfc, !PT ;  /* 0x000000040b0b2812 */ /* 0x000fe400078efcff */
[----:B------:R-:W-:Y:S02]  /*c3010*/  @P5 LOP3.LUT R21, R21, 0x80000000, RZ, 0xfc, !PT ;  /* 0x8000000015155812 */ /* 0x000fe400078efcff */
[----:B------:R-:W-:Y:S02]  /*c3020*/  LOP3.LUT R11, R11, 0xfffffffd, RZ, 0xc0, !PT ;  /* 0xfffffffd0b0b7812 */ /* 0x000fe400078ec0ff */
[----:B------:R-:W-:-:S02]  /*c3030*/  LOP3.LUT R21, R21, 0xbfffffff, RZ, 0xc0, !PT ;  /* 0xbfffffff15157812 */ /* 0x000fc400078ec0ff */
[----:B------:R-:W-:Y:S02]  /*c3040*/  @P3 LOP3.LUT R11, R11, 0x2, RZ, 0xfc, !PT ;  /* 0x000000020b0b3812 */ /* 0x000fe400078efcff */
[----:B------:R-:W-:Y:S02]  /*c3050*/  @P6 LOP3.LUT R21, R21, 0x40000000, RZ, 0xfc, !PT ;  /* 0x4000000015156812 */ /* 0x000fe400078efcff */
[----:B------:R-:W-:Y:S02]  /*c3060*/  LOP3.LUT R11, R11, 0xfffffffe, RZ, 0xc0, !PT ;  /* 0xfffffffe0b0b7812 */ /* 0x000fe400078ec0ff */
[----:B------:R-:W-:Y:S02]  /*c3070*/  SHF.R.U32.HI R5, RZ, 0x8, R16 ;  /* 0x00000008ff057819 */ /* 0x000fe40000011610 */
[----:B------:R-:W-:Y:S02]  /*c3080*/  @P4 LOP3.LUT R11, R11, 0x1, RZ, 0xfc, !PT ;  /* 0x000000010b0b4812 */ /* 0x000fe400078efcff */
[----:B------:R-:W-:-:S02]  /*c3090*/  SHF.R.U32.HI R4, RZ, 0x8, R17 ;  /* 0x00000008ff047819 */ /* 0x000fc40000011611 */
[----:B------:R-:W-:Y:S01]  /*c30a0*/  LOP3.LUT R2, R2, 0xffff, RZ, 0xc0, !PT ;  /* 0x0000ffff02027812 */ /* 0x000fe200078ec0ff */
[----:B------:R0:W-:Y:S01]  /*c30b0*/  STL [R1+0x8], R11 ;  /* 0x0000080b01007387 */ /* 0x0001e20000100800 */
[----:B------:R-:W-:-:S03]  /*c30c0*/  LOP3.LUT P3, RZ, R18, 0x80, RZ, 0xc0, !PT ;  /* 0x0000008012ff7812 */ /* 0x000fc6000786c0ff */
[----:B------:R-:W-:Y:S04]  /*c30d0*/  STL [R1+0x4], R21 ;  /* 0x0000041501007387 */ /* 0x000fe80000100800 */
[----:B------:R-:W-:Y:S01]  /*c30e0*/  STL [R1+0x3660], R21 ;  /* 0x0036601501007387 */ /* 0x000fe20000100800 */
[----:B0-----:R-:W-:-:S05]  /*c30f0*/  PRMT R11, R14, 0x4210, R7 ;  /* 0x000042100e0b7816 */ /* 0x001fca0000000007 */
[----:B------:R-:W-:Y:S01]  /*c3100*/  STSM.16.M88.4 [R12+0x200], R8 ;  /* 0x000200080c007844 */ /* 0x000fe20000000200 */
[----:B------:R-:W-:Y:S06]  /*c3110*/  BAR.SYNC.DEFER_BLOCKING 0x0 ;  /* 0x0000000000007b1d */ /* 0x000fec0000010000 */
[----:B------:R-:W0:Y:S04]  /*c3120*/  LDS.128 R8, [R20] ;  /* 0x0000000014087984 */ /* 0x000e280000000c00 */
[----:B0-----:R-:W-:Y:S04]  /*c3130*/  STL.64 [R1+0x200], R8 ;  /* 0x0002000801007387 */ /* 0x001fe80000100a00 */
[----:B------:R-:W-:Y:S04]  /*c3140*/  STL.64 [R1+0x208], R10 ;  /* 0x0002080a01007387 */ /* 0x000fe80000100a00 */
[----:B------:R-:W0:Y:S01]  /*c3150*/  LDS.128 R8, [R20+0x400] ;  /* 0x0004000014087984 */ /* 0x000e220000000c00 */
[----:B------:R-:W-:Y:S06]  /*c3160*/  BAR.SYNC.DEFER_BLOCKING 0x0 ;  /* 0x0000000000007b1d */ /* 0x000fec0000010000 */
[----:B------:R-:W-:Y:S04]  /*c3170*/  STSM.16.M88.4 [R12], R24 ;  /* 0x000000180c007844 */ /* 0x000fe80000000200 */
[----:B0-----:R0:W-:Y:S04]  /*c3180*/  STL.64 [R1+0x1f0], R8 ;  /* 0x0001f00801007387 */ /* 0x0011e80000100a00 */
[----:B------:R1:W-:Y:S04]  /*c3190*/  STL.64 [R1+0x1f8], R10 ;  /* 0x0001f80a01007387 */ /* 0x0003e80000100a00 */
[----:B0-----:R-:W2:Y:S04]  /*c31a0*/  LDL.LU R8, [R1+0x60] ;  /* 0x0000600001087983 */ /* 0x001ea80000300800 */
[----:B------:R-:W2:Y:S04]  /*c31b0*/  LDL.LU R9, [R1+0x64] ;  /* 0x0000640001097983 */ /* 0x000ea80000300800 */
[----:B-1----:R-:W2:Y:S04]  /*c31c0*/  LDL.LU R10, [R1+0x68] ;  /* 0x00006800010a7983 */ /* 0x002ea80000300800 */
[----:B------:R-:W3:Y:S01]  /*c31d0*/  LDL.LU R13, [R1+0x8fc] ;  /* 0x0008fc00010d7983 */ /* 0x000ee20000300800 */
[----:B------:R-:W-:-:S03]  /*c31e0*/  LOP3.LUT R5, R5, 0xffff, RZ, 0xc0, !PT ;  /* 0x0000ffff05057812 */ /* 0x000fc600078ec0ff */
[----:B------:R-:W4:Y:S01]  /*c31f0*/  LDL.LU R14, [R1+0x1c8] ;  /* 0x0001c800010e7983 */ /* 0x000f220000300800 */
[----:B------:R-:W-:-:S03]  /*c3200*/  LOP3.LUT R4, R4, 0xffff, RZ, 0xc0, !PT ;  /* 0x0000ffff04047812 */ /* 0x000fc600078ec0ff */
[----:B------:R-:W2:Y:S04]  /*c3210*/  LDL.LU R27, [R1+0xb94] ;  /* 0x000b9400011b7983 */ /* 0x000ea80000300800 */
[----:B------:R-:W2:Y:S04]  /*c3220*/  LDL.LU R15, [R1+0xb98] ;  /* 0x000b9800010f7983 */ /* 0x000ea80000300800 */
[----:B------:R-:W2:Y:S04]  /*c3230*/  LDL.LU R23, [R1+0xb8c] ;  /* 0x000b8c0001177983 */ /* 0x000ea80000300800 */
[----:B------:R-:W2:Y:S04]  /*c3240*/  LDL.LU R16, [R1+0x8dc] ;  /* 0x0008dc0001107983 */ /* 0x000ea80000300800 */
[----:B------:R-:W2:Y:S04]  /*c3250*/  LDL.LU R24, [R1+0xc0] ;  /* 0x0000c00001187983 */ /* 0x000ea80000300800 */
[----:B------:R-:W2:Y:S04]  /*c3260*/  LDL.LU R25, [R1+0xc4] ;  /* 0x0000c40001197983 */ /* 0x000ea80000300800 */
[----:B------:R-:W2:Y:S01]  /*c3270*/  LDL.LU R26, [R1+0xc8] ;  /* 0x0000c800011a7983 */ /* 0x000ea20000300800 */
[----:B------:R-:W-:-:S02]  /*c3280*/  PRMT R2, R2, 0x3340, R5 ;  /* 0x0000334002027816 */ /* 0x000fc40000000005 */
[----:B------:R-:W-:-:S04]  /*c3290*/  PRMT R4, R4, 0x3340, R0 ;  /* 0x0000334004047816 */ /* 0x000fc80000000000 */
[----:B------:R-:W-:-:S04]  /*c32a0*/  PRMT R2, R2, 0x5410, R4 ;  /* 0x0000541002027816 */ /* 0x000fc80000000004 */
[----:B------:R-:W-:Y:S01]  /*c32b0*/  PRMT R11, R2, 0x5210, R7 ;  /* 0x00005210020b7816 */ /* 0x000fe20000000007 */
[----:B--2---:R-:W-:Y:S04]  /*c32c0*/  STL.64 [R1+0x3af0], R26 ;  /* 0x003af01a01007387 */ /* 0x004fe80000100a00 */
[----:B------:R0:W-:Y:S04]  /*c32d0*/  STL.64 [R1+0x3ae8], R24 ;  /* 0x003ae81801007387 */ /* 0x0001e80000100a00 */
[----:B0-----:R-:W2:Y:S04]  /*c32e0*/  LDL.LU R24, [R1+0xa0] ;  /* 0x0000a00001187983 */ /* 0x001ea80000300800 */
[----:B------:R-:W2:Y:S04]  /*c32f0*/  LDL.LU R25, [R1+0xa4] ;  /* 0x0000a40001197983 */ /* 0x000ea80000300800 */
[----:B------:R-:W2:Y:S04]  /*c3300*/  LDL.LU R26, [R1+0xa8] ;  /* 0x0000a800011a7983 */ /* 0x000ea80000300800 */
[----:B------:R-:W2:Y:S04]  /*c3310*/  LDL.LU R17, [R1+0xb88] ;  /* 0x000b880001117983 */ /* 0x000ea80000300800 */
[----:B------:R0:W-:Y:S01]  /*c3320*/  STSM.16.M88.4 [R12+0x200], R8 ;  /* 0x000200080c007844 */ /* 0x0001e20000000200 */
[----:B---3--:R-:W-:-:S04]  /*c3330*/  LOP3.LUT R7, R13, 0xffff, RZ, 0xc0, !PT ;  /* 0x0000ffff0d077812 */ /* 0x008fc800078ec0ff */
[----:B----4-:R-:W-:Y:S01]  /*c3340*/  PRMT R27, R14, 0x4210, R7 ;  /* 0x000042100e1b7816 */ /* 0x010fe20000000007 */
[----:B------:R-:W-:Y:S06]  /*c3350*/  BAR.SYNC.DEFER_BLOCKING 0x0 ;  /* 0x0000000000007b1d */ /* 0x000fec0000010000 */
[----:B--2---:R-:W-:Y:S04]  /*c3360*/  STL.64 [R1+0x3af8], R16 ;  /* 0x003af81001007387 */ /* 0x004fe80000100a00 */
[----:B------:R-:W1:Y:S04]  /*c3370*/  LDS.128 R16, [R20] ;  /* 0x0000000014107984 */ /* 0x000e680000000c00 */
[----:B------:R-:W2:Y:S04]  /*c3380*/  LDL.LU R22, [R1+0xac4] ;  /* 0x000ac40001167983 */ /* 0x000ea80000300800 */
[----:B------:R-:W3:Y:S04]  /*c3390*/  LDL.LU R4, [R1+0x70] ;  /* 0x0000700001047983 */ /* 0x000ee80000300800 */
[----:B------:R-:W3:Y:S04]  /*c33a0*/  LDL.LU R5, [R1+0x74] ;  /* 0x0000740001057983 */ /* 0x000ee80000300800 */
[----:B------:R-:W3:Y:S04]  /*c33b0*/  LDL.LU R6, [R1+0x78] ;  /* 0x0000780001067983 */ /* 0x000ee80000300800 */
[----:B0-----:R-:W4:Y:S04]  /*c33c0*/  LDL.LU R8, [R1+0x80] ;  /* 0x0000800001087983 */ /* 0x001f280000300800 */
[----:B------:R-:W4:Y:S04]  /*c33d0*/  LDL.LU R9, [R1+0x84] ;  /* 0x0000840001097983 */ /* 0x000f280000300800 */
[----:B------:R-:W4:Y:S04]  /*c33e0*/  LDL.LU R10, [R1+0x88] ;  /* 0x00008800010a7983 */ /* 0x000f280000300800 */
[----:B------:R-:W2:Y:S04]  /*c33f0*/  LDL.LU R11, [R1+0xfc] ;  /* 0x0000fc00010b7983 */ /* 0x000ea80000300800 */
[----:B------:R-:W2:Y:S04]  /*c3400*/  LDL.LU R13, [R1+0x9e8] ;  /* 0x0009e800010d7983 */ /* 0x000ea80000300800 */
[----:B-1----:R-:W-:Y:S04]  /*c3410*/  STL.64 [R1+0x1e0], R16 ;  /* 0x0001e01001007387 */ /* 0x002fe80000100a00 */
[----:B------:R-:W-:Y:S04]  /*c3420*/  STL.64 [R1+0x1e8], R18 ;  /* 0x0001e81201007387 */ /* 0x000fe80000100a00 */
[----:B------:R-:W0:Y:S01]  /*c3430*/  LDS.128 R16, [R20+0x400] ;  /* 0x0004000014107984 */ /* 0x000e220000000c00 */
[----:B------:R-:W-:Y:S06]  /*c3440*/  BAR.SYNC.DEFER_BLOCKING 0x0 ;  /* 0x0000000000007b1d */ /* 0x000fec0000010000 */
[----:B------:R-:W-:Y:S01]  /*c3450*/  STSM.16.M88.4 [R12], R24 ;  /* 0x000000180c007844 */ /* 0x000fe20000000200 */
[----:B0-----:R-:W-:-:S03]  /*c3460*/  IMAD.MOV.U32 R2, RZ, RZ, R16 ;  /* 0x000000ffff027224 */ /* 0x001fc600078e0010 */
[----:B------:R0:W-:Y:S04]  /*c3470*/  STL [R1+0x1d4], R17 ;  /* 0x0001d41101007387 */ /* 0x0001e80000100800 */
[----:B------:R-:W-:Y:S04]  /*c3480*/  STL.64 [R1+0x1d8], R18 ;  /* 0x0001d81201007387 */ /* 0x000fe80000100a00 */
[----:B0-----:R-:W2:Y:S04]  /*c3490*/  LDL.LU.64 R16, [R1+0x3af8] ;  /* 0x003af80001107983 */ /* 0x001ea80000300a00 */
[----:B------:R-:W2:Y:S04]  /*c34a0*/  LDL.LU R14, [R1+0xb84] ;  /* 0x000b8400010e7983 */ /* 0x000ea80000300800 */
[----:B------:R0:W-:Y:S04]  /*c34b0*/  STL.64 [R1+0x3710], R2 ;  /* 0x0037100201007387 */ /* 0x0001e80000100a00 */
[----:B------:R-:W2:Y:S04]  /*c34c0*/  LDL.LU.64 R26, [R1+0x3af0] ;  /* 0x003af000011a7983 */ /* 0x000ea80000300a00 */
[----:B------:R-:W3:Y:S01]  /*c34d0*/  LDL.LU.64 R24, [R1+0x3ae8] ;  /* 0x003ae80001187983 */ /* 0x000ee20000300a00 */
[----:B0-----:R-:W-:-:S02]  /*c34e0*/  PRMT R3, R23, 0x3340, R0 ;  /* 0x0000334017037816 */ /* 0x001fc40000000000 */
[----:B--2---:R-:W-:Y:S02]  /*c34f0*/  PRMT R2, R15, 0x3340, R27 ;  /* 0x000033400f027816 */ /* 0x004fe4000000001b */
[----:B------:R-:W2:Y:S02]  /*c3500*/  LDL.LU R15, [R1+0xf80] ;  /* 0x000f8000010f7983 */ /* 0x000ea40000300800 */
[----:B------:R-:W-:Y:S02]  /*c3510*/  PRMT R3, R2, 0x5410, R3 ;  /* 0x0000541002037816 */ /* 0x000fe40000000003 */
[----:B------:R-:W-:Y:S02]  /*c3520*/  LOP3.LUT R2, R16, 0xffff, RZ, 0xc0, !PT ;  /* 0x0000ffff10027812 */ /* 0x000fe400078ec0ff */
[----:B------:R-:W2:Y:S02]  /*c3530*/  LDL.LU R16, [R1+0x9e4] ;  /* 0x0009e40001107983 */ /* 0x000ea40000300800 */
[----:B------:R-:W-:-:S02]  /*c3540*/  PRMT R27, R3, 0x4210, R2 ;  /* 0x00004210031b7816 */ /* 0x000fc40000000002 */
[----:B------:R-:W-:Y:S02]  /*c3550*/  SHF.R.U32.HI R3, RZ, 0x8, R17 ;  /* 0x00000008ff037819 */ /* 0x000fe40000011611 */
[----:B------:R-:W2:Y:S04]  /*c3560*/  LDL.LU R17, [R1+0xbc0] ;  /* 0x000bc00001117983 */ /* 0x000ea80000300800 */
[----:B---3--:R-:W-:Y:S01]  /*c3570*/  STSM.16.M88.4 [R12+0x200], R24 ;  /* 0x000200180c007844 */ /* 0x008fe20000000200 */
[----:B------:R-:W-:Y:S06]  /*c3580*/  BAR.SYNC.DEFER_BLOCKING 0x0 ;  /* 0x0000000000007b1d */ /* 0x000fec0000010000 */
[----:B------:R-:W0:Y:S01]  /*c3590*/  LDS.128 R24, [R20] ;  /* 0x0000000014187984 */ /* 0x000e220000000c00 */
[----:B------:R-:W-:-:S04]  /*c35a0*/  LOP3.LUT R3, R3, 0xffff, RZ, 0xc0, !PT ;  /* 0x0000ffff03037812 */ /* 0x000fc800078ec0ff */
[----:B------:R-:W-:Y:S01]  /*c35b0*/  PRMT R3, R3, 0x3340, R0 ;  /* 0x0000334003037816 */ /* 0x000fe20000000000 */
[----:B0-----:R-:W-:Y:S04]  /*c35c0*/  STL.64 [R1+0x1c0], R24 ;  /* 0x0001c01801007387 */ /* 0x001fe80000100a00 */
[----:B------:R-:W-:Y:S04]  /*c35d0*/  STL.64 [R1+0x1c8], R26 ;  /* 0x0001c81a01007387 */ /* 0x000fe80000100a00 */
[----:B------:R-:W0:Y:S01]  /*c35e0*/  LDS.128 R24, [R20+0x400] ;  /* 0x0004000014187984 */ /* 0x000e220000000c00 */
[----:B------:R-:W-:-:S02]  /*c35f0*/  PRMT R3, R22, 0x5410, R3 ;  /* 0x0000541016037816 */ /* 0x000fc40000000003 */
[----:B------:R-:W-:Y:S02]  /*c3600*/  PRMT R11, R11, 0x5210, R2 ;  /* 0x000052100b0b7816 */ /* 0x000fe40000000002 */
[----:B------:R-:W-:Y:S01]  /*c3610*/  PRMT R7, R3, 0x5210, R7 ;  /* 0x0000521003077816 */ /* 0x000fe20000000007 */
[----:B------:R-:W-:Y:S06]  /*c3620*/  BAR.SYNC.DEFER_BLOCKING 0x0 ;  /* 0x0000000000007b1d */ /* 0x000fec0000010000 */
[----:B------:R1:W-:Y:S04]  /*c3630*/  STSM.16.M88.4 [R12], R4 ;  /* 0x000000040c007844 */ /* 0x0003e80000000200 */
[----:B----4-:R3:W-:Y:S04]  /*c3640*/  STSM.16.M88.4 [R12+0x200], R8 ;  /* 0x000200080c007844 */ /* 0x0107e80000000200 */
[----:B0-----:R0:W-:Y:S04]  /*c3650*/  STL.64 [R1+0x1b0], R24 ;  /* 0x0001b01801007387 */ /* 0x0011e80000100a00 */
[----:B------:R4:W-:Y:S04]  /*c3660*/  STL.64 [R1+0x1b8], R26 ;  /* 0x0001b81a01007387 */ /* 0x0009e80000100a00 */
[----:B-1----:R-:W2:Y:S04]  /*c3670*/  LDL.LU R5, [R1+0x9c0] ;  /* 0x0009c00001057983 */ /* 0x002ea80000300800 */
[----:B------:R-:W2:Y:S04]  /*c3680*/  LDL.LU R4, [R1+0x9b8] ;  /* 0x0009b80001047983 */ /* 0x000ea80000300800 */
[----:B---3--:R-:W3:Y:S04]  /*c3690*/  LDL.LU R9, [R1+0x91c] ;  /* 0x00091c0001097983 */ /* 0x008ee80000300800 */
[----:B------:R-:W3:Y:S04]  /*c36a0*/  LDL.LU R8, [R1+0x918] ;  /* 0x0009180001087983 */ /* 0x000ee80000300800 */
[----:B------:R-:W3:Y:S04]  /*c36b0*/  LDL.LU R19, [R1+0xac8] ;  /* 0x000ac80001137983 */ /* 0x000ee80000300800 */
[----:B------:R-:W3:Y:S04]  /*c36c0*/  LDL.LU R29, [R1+0xacc] ;  /* 0x000acc00011d7983 */ /* 0x000ee80000300800 */
[----:B0-----:R-:W3:Y:S04]  /*c36d0*/  LDL.LU R24, [R1+0xf0] ;  /* 0x0000f00001187983 */ /* 0x001ee80000300800 */
[----:B------:R-:W3:Y:S04]  /*c36e0*/  LDL.LU R25, [R1+0xf4] ;  /* 0x0000f40001197983 */ /* 0x000ee80000300800 */
[----:B------:R-:W3:Y:S04]  /*c36f0*/  LDL.LU R28, [R1+0x8ec] ;  /* 0x0008ec00011c7983 */ /* 0x000ee80000300800 */
[----:B----4-:R-:W4:Y:S04]  /*c3700*/  LDL.LU R27, [R1+0x8e8] ;  /* 0x0008e800011b7983 */ /* 0x010f280000300800 */
[----:B------:R-:W4:Y:S01]  /*c3710*/  LDL.LU R26, [R1+0xadc] ;  /* 0x000adc00011a7983 */ /* 0x000f220000300800 */
[----:B------:R-:W-:-:S04]  /*c3720*/  LOP3.LUT R6, R13, 0xffff, RZ, 0xc0, !PT ;  /* 0x0000ffff0d067812 */ /* 0x000fc800078ec0ff */
[----:B------:R-:W-:-:S04]  /*c3730*/  PRMT R2, R6, 0x3340, R0 ;  /* 0x0000334006027816 */ /* 0x000fc80000000000 */
[----:B------:R-:W-:Y:S02]  /*c3740*/  PRMT R18, R14, 0x5410, R2 ;  /* 0x000054100e127816 */ /* 0x000fe40000000002 */
[----:B--2---:R-:W-:Y:S01]  /*c3750*/  LOP3.LUT R3, R15, 0xffff, RZ, 0xc0, !PT ;  /* 0x0000ffff0f037812 */ /* 0x004fe200078ec0ff */
[----:B----4-:R0:W-:Y:S04]  /*c3760*/  STL.64 [R1+0x3ad0], R26 ;  /* 0x003ad01a01007387 */ /* 0x0101e80000100a00 */
[----:B---3--:R-:W-:Y:S04]  /*c3770*/  STL.64 [R1+0x3ac8], R24 ;  /* 0x003ac81801007387 */ /* 0x008fe80000100a00 */
[----:B------:R-:W2:Y:S04]  /*c3780*/  LDL.LU R23, [R1+0xae0] ;  /* 0x000ae00001177983 */ /* 0x000ea80000300800 */
[----:B------:R-:W3:Y:S04]  /*c3790*/  LDL.LU R22, [R1+0x10c] ;  /* 0x00010c0001167983 */ /* 0x000ee80000300800 */
[----:B------:R-:W4:Y:S04]  /*c37a0*/  LDL.LU R7, [R1+0x12c] ;  /* 0x00012c0001077983 */ /* 0x000f280000300800 */
[----:B------:R-:W2:Y:S04]  /*c37b0*/  LDL.LU R14, [R1+0x124] ;  /* 0x00012400010e7983 */ /* 0x000ea80000300800 */
[----:B------:R-:W2:Y:S04]  /*c37c0*/  LDL.LU R13, [R1+0x128] ;  /* 0x00012800010d7983 */ /* 0x000ea80000300800 */
[----:B------:R-:W2:Y:S01]  /*c37d0*/  LDL.LU R15, [R1+0xd58] ;  /* 0x000d5800010f7983 */ /* 0x000ea20000300800 */
[----:B------:R-:W-:-:S02]  /*c37e0*/  LOP3.LUT R10, R16, 0xffff, RZ, 0xc0, !PT ;  /* 0x0000ffff100a7812 */ /* 0x000fc400078ec0ff */
[----:B------:R-:W-:Y:S02]  /*c37f0*/  LOP3.LUT R11, R17, 0xffff, RZ, 0xc0, !PT ;  /* 0x0000ffff110b7812 */ /* 0x000fe400078ec0ff */
[----:B------:R-:W-:Y:S02]  /*c3800*/  PRMT R21, R10, 0x3340, R0 ;  /* 0x000033400a157816 */ /* 0x000fe40000000000 */
[----:B------:R-:W-:Y:S02]  /*c3810*/  PRMT R2, R3, 0x3340, R11 ;  /* 0x0000334003027816 */ /* 0x000fe4000000000b */
[----:B------:R-:W-:Y:S02]  /*c3820*/  LOP3.LUT R8, R8, 0xffff, RZ, 0xc0, !PT ;  /* 0x0000ffff08087812 */ /* 0x000fe400078ec0ff */
[----:B------:R-:W-:-:S04]  /*c3830*/  PRMT R2, R2, 0x5410, R21 ;  /* 0x0000541002027816 */ /* 0x000fc80000000015 */
[----:B0-----:R-:W-:Y:S01]  /*c3840*/  PRMT R27, R2, 0x4210, R8 ;  /* 0x00004210021b7816 */ /* 0x001fe20000000008 */
[----:B------:R-:W-:Y:S06]  /*c3850*/  BAR.SYNC.DEFER_BLOCKING 0x0 ;  /* 0x0000000000007b1d */ /* 0x000fec0000010000 */
[----:B--2---:R-:W-:Y:S04]  /*c3860*/  STL.64 [R1+0x3ae0], R14 ;  /* 0x003ae00e01007387 */ /* 0x004fe80000100a00 */
[----:B------:R-:W-:Y:S04]  /*c3870*/  STL.64 [R1+0x3ad8], R12 ;  /* 0x003ad80c01007387 */ /* 0x000fe80000100a00 */
[----:B------:R-:W0:Y:S04]  /*c3880*/  LDS.128 R12, [R20] ;  /* 0x00000000140c7984 */ /* 0x000e280000000c00 */
[----:B------:R-:W2:Y:S04]  /*c3890*/  LDL.LU R16, [R1+0x9d4] ;  /* 0x0009d40001107983 */ /* 0x000ea80000300800 */
[----:B------:R-:W2:Y:S04]  /*c38a0*/  LDL.LU R17, [R1+0xa04] ;  /* 0x000a040001117983 */ /* 0x000ea80000300800 */
[----:B0-----:R-:W-:Y:S04]  /*c38b0*/  STL.64 [R1+0x1a0], R12 ;  /* 0x0001a00c01007387 */ /* 0x001fe80000100a00 */
[----:B------:R-:W-:Y:S04]  /*c38c0*/  STL.64 [R1+0x1a8], R14 ;  /* 0x0001a80e01007387 */ /* 0x000fe80000100a00 */
[----:B------:R-:W0:Y:S04]  /*c38d0*/  LDS.128 R12, [R20+0x400] ;  /* 0x00040000140c7984 */ /* 0x000e280000000c00 */
[----:B0-----:R-:W-:Y:S01]  /*c38e0*/  STL [R1+0x194], R13 ;  /* 0x0001940d01007387 */ /* 0x001fe20000100800 */
[----:B------:R-:W-:-:S03]  /*c38f0*/  IMAD.MOV.U32 R2, RZ, RZ, R12 ;  /* 0x000000ffff027224 */ /* 0x000fc600078e000c */
[----:B------:R0:W-:Y:S04]  /*c3900*/  STL.64 [R1+0x198], R14 ;  /* 0x0001980e01007387 */ /* 0x0001e80000100a00 */
[----:B0-----:R-:W2:Y:S04]  /*c3910*/  LDL.LU.64 R14, [R1+0x3ae0] ;  /* 0x003ae000010e7983 */ /* 0x001ea80000300a00 */
[----:B------:R-:W2:Y:S01]  /*c3920*/  LDL.LU.64 R12, [R1+0x3ad8] ;  /* 0x003ad800010c7983 */ /* 0x000ea20000300a00 */
[----:B------:R-:W-:Y:S02]  /*c3930*/  LOP3.LUT R5, R5, 0xffff, RZ, 0xc0, !PT ;  /* 0x0000ffff05057812 */ /* 0x000fe400078ec0ff */
[----:B------:R-:W-:-:S02]  /*c3940*/  LOP3.LUT R4, R4, 0xffff, RZ, 0xc0, !PT ;  /* 0x0000ffff04047812 */ /* 0x000fc400078ec0ff */
[----:B------:R-:W-:Y:S02]  /*c3950*/  LOP3.LUT R9, R9, 0xffff, RZ, 0xc0, !PT ;  /* 0x0000ffff09097812 */ /* 0x000fe400078ec0ff */
[----:B------:R-:W-:Y:S02]  /*c3960*/  PRMT R24, R19, 0x4210, R5 ;  /* 0x0000421013187816 */ /* 0x000fe40000000005 */
[----:B------:R-:W-:Y:S02]  /*c3970*/  PRMT R25, R29, 0x4210, R4 ;  /* 0x000042101d197816 */ /* 0x000fe40000000004 */
[----:B------:R-:W-:Y:S01]  /*c3980*/  PRMT R26, R18, 0x4210, R9 ;  /* 0x00004210121a7816 */ /* 0x000fe20000000009 */
[----:B------:R-:W-:Y:S06]  /*c3990*/  BAR.SYNC.DEFER_BLOCKING 0x0 ;  /* 0x0000000000007b1d */ /* 0x000fec0000010000 */
[----:B------:R-:W-:Y:S04]  /*c39a0*/  STL [R1+0x3808], R2 ;  /* 0x0038080201007387 */ /* 0x000fe80000100800 */
[----:B--2---:R0:W-:Y:S04]  /*c39b0*/  STSM.16.M88.4 [R12], R24 ;  /* 0x000000180c007844 */ /* 0x0041e80000000200 */
[----:B0-----:R-:W2:Y:S01]  /*c39c0*/  LDL.LU.64 R26, [R1+0x3ad0] ;  /* 0x003ad000011a7983 */ /* 0x001ea20000300a00 */
[----:B------:R-:W-:-:S02]  /*c39d0*/  PRMT R14, R14, 0x5210, R5 ;  /* 0x000052100e0e7816 */ /* 0x000fc40000000005 */
[----:B------:R-:W-:Y:S01]  /*c39e0*/  PRMT R13, R13, 0x5210, R4 ;  /* 0x000052100d0d7816 */ /* 0x000fe20000000004 */
[----:B------:R-:W3:Y:S01]  /*c39f0*/  LDL.LU.64 R24, [R1+0x3ac8] ;  /* 0x003ac80001187983 */ /* 0x000ee20000300a00 */
[----:B------:R-:W-:Y:S02]  /*c3a00*/  LOP3.LUT R4, R16, 0xffff, RZ, 0xc0, !PT ;  /* 0x0000ffff10047812 */ /* 0x000fe400078ec0ff */
[----:B------:R-:W-:Y:S02]  /*c3a10*/  LOP3.LUT R5, R17, 0xffff, RZ, 0xc0, !PT ;  /* 0x0000ffff11057812 */ /* 0x000fe400078ec0ff */
[----:B------:R-:W-:Y:S02]  /*c3a20*/  SHF.R.U32.HI R11, RZ, 0x8, R11 ;  /* 0x00000008ff0b7819 */ /* 0x000fe4000001160b */
[----:B------:R-:W-:Y:S02]  /*c3a30*/  SHF.R.U32.HI R3, RZ, 0x8, R3 ;  /* 0x00000008ff037819 */ /* 0x000fe40000011603 */
[----:B------:R-:W-:-:S02]  /*c3a40*/  LOP3.LUT R11, R11, 0xffff, RZ, 0xc0, !PT ;  /* 0x0000ffff0b0b7812 */ /* 0x000fc400078ec0ff */
[----:B------:R-:W-:-:S04]  /*c3a50*/  LOP3.LUT R3, R3, 0xffff, RZ, 0xc0, !PT ;  /* 0x0000ffff03037812 */ /* 0x000fc800078ec0ff */
[----:B------:R-:W-:Y:S02]  /*c3a60*/  PRMT R3, R3, 0x3340, R11 ;  /* 0x0000334003037816 */ /* 0x000fe4000000000b */
[----:B--2---:R-:W-:-:S04]  /*c3a70*/  LOP3.LUT R2, R27, 0xffff, RZ, 0xc0, !PT ;  /* 0x0000ffff1b027812 */ /* 0x004fc800078ec0ff */
[--C-:B------:R-:W-:Y:S02]  /*c3a80*/  PRMT R27, R23, 0x4210, R2.reuse ;  /* 0x00004210171b7816 */ /* 0x100fe40000000002 */
[----:B----4-:R-:W-:Y:S02]  /*c3a90*/  PRMT R19, R7, 0x5210, R2 ;  /* 0x0000521007137816 */ /* 0x010fe40000000002 */
[----:B------:R-:W-:Y:S02]  /*c3aa0*/  LOP3.LUT R2, R15, 0xffff, RZ, 0xc0, !PT ;  /* 0x0000ffff0f027812 */ /* 0x000fe400078ec0ff */
[----:B------:R-:W-:Y:S02]  /*c3ab0*/  PRMT R15, R4, 0x3340, R0 ;  /* 0x00003340040f7816 */ /* 0x000fe40000000000 */
[----:B------:R-:W-:-:S04]  /*c3ac0*/  PRMT R7, R2, 0x3340, R5 ;  /* 0x0000334002077816 */ /* 0x000fc80000000005 */
[----:B------:R-:W-:-:S05]  /*c3ad0*/  PRMT R7, R7, 0x5410, R15 ;  /* 0x0000541007077816 */ /* 0x000fca000000000f */
[----:B------:R0:W-:Y:S04]  /*c3ae0*/  STL [R1+0x3ac0], R7 ;  /* 0x003ac00701007387 */ /* 0x0001e80000100800 */
[----:B------:R1:W-:Y:S01]  /*c3af0*/  STL.64 [R1+0x3ab8], R4 ;  /* 0x003ab80401007387 */ /* 0x0003e20000100a00 */
[----:B0-----:R-:W-:-:S03]  /*c3b00*/  SHF.R.U32.HI R7, RZ, 0x8, R10 ;  /* 0x00000008ff077819 */ /* 0x001fc6000001160a */
[----:B------:R-:W2:Y:S04]  /*c3b10*/  LDL.LU R10, [R1+0xad0] ;  /* 0x000ad000010a7983 */ /* 0x000ea80000300800 */
[----:B------:R-:W4:Y:S01]  /*c3b20*/  LDL.LU R11, [R1+0xba0] ;  /* 0x000ba000010b7983 */ /* 0x000f220000300800 */
[----:B------:R-:W-:Y:S01]  /*c3b30*/  LOP3.LUT R18, R28, 0xffff, RZ, 0xc0, !PT ;  /* 0x0000ffff1c127812 */ /* 0x000fe200078ec0ff */
[----:B-1----:R-:W-:-:S03]  /*c3b40*/  IMAD.MOV.U32 R5, RZ, RZ, R13 ;  /* 0x000000ffff057224 */ /* 0x002fc600078e000d */
[----:B------:R-:W-:Y:S01]  /*c3b50*/  PRMT R26, R26, 0x4210, R18 ;  /* 0x000042101a1a7816 */ /* 0x000fe20000000012 */
[----:B------:R-:W-:-:S04]  /*c3b60*/  IMAD.MOV.U32 R4, RZ, RZ, R14 ;  /* 0x000000ffff047224 */ /* 0x000fc800078e000e */
[----:B---3--:R0:W-:Y:S01]  /*c3b70*/  STSM.16.M88.4 [R12+0x200], R24 ;  /* 0x000200180c007844 */ /* 0x0081e20000000200 */
[----:B------:R-:W-:-:S03]  /*c3b80*/  SHF.R.U32.HI R6, RZ, 0x8, R6 ;  /* 0x00000008ff067819 */ /* 0x000fc60000011606 */
[----:B----4-:R-:W-:Y:S04]  /*c3b90*/  STL [R1+0x3ac4], R11 ;  /* 0x003ac40b01007387 */ /* 0x010fe80000100800 */
[----:B------:R-:W3:Y:S04]  /*c3ba0*/  LDL.LU R13, [R1+0xba4] ;  /* 0x000ba400010d7983 */ /* 0x000ee80000300800 */
[----:B------:R-:W4:Y:S04]  /*c3bb0*/  LDL.LU R14, [R1+0xb9c] ;  /* 0x000b9c00010e7983 */ /* 0x000f280000300800 */
[----:B0-----:R-:W2:Y:S04]  /*c3bc0*/  LDL.LU R24, [R1+0xd0] ;  /* 0x0000d00001187983 */ /* 0x001ea80000300800 */
[----:B------:R-:W2:Y:S04]  /*c3bd0*/  LDL.LU R25, [R1+0xd4] ;  /* 0x0000d40001197983 */ /* 0x000ea80000300800 */
[----:B------:R-:W2:Y:S04]  /*c3be0*/  LDL.LU R26, [R1+0xd8] ;  /* 0x0000d800011a7983 */ /* 0x000ea80000300800 */
[----:B------:R-:W3:Y:S04]  /*c3bf0*/  LDL.LU R15, [R1+0x9bc] ;  /* 0x0009bc00010f7983 */ /* 0x000ee80000300800 */
[----:B------:R-:W3:Y:S01]  /*c3c00*/  LDL.LU R16, [R1+0x8f8] ;  /* 0x0008f80001107983 */ /* 0x000ee20000300800 */
[----:B------:R-:W-:Y:S01]  /*c3c10*/  LOP3.LUT R7, R7, 0xffff, RZ, 0xc0, !PT ;  /* 0x0000ffff07077812 */ /* 0x000fe200078ec0ff */
[----:B------:R-:W-:Y:S06]  /*c3c20*/  BAR.SYNC.DEFER_BLOCKING 0x0 ;  /* 0x0000000000007b1d */ /* 0x000fec0000010000 */
[----:B--2---:R-:W-:Y:S04]  /*c3c30*/  STL [R1+0x3a98], R26 ;  /* 0x003a981a01007387 */ /* 0x004fe80000100800 */
[----:B------:R0:W-:Y:S04]  /*c3c40*/  STL.64 [R1+0x3a90], R24 ;  /* 0x003a901801007387 */ /* 0x0001e80000100a00 */
[----:B0-----:R-:W2:Y:S04]  /*c3c50*/  LDL.LU R24, [R1+0x110] ;  /* 0x0001100001187983 */ /* 0x001ea80000300800 */
[----:B------:R-:W2:Y:S04]  /*c3c60*/  LDL.LU R25, [R1+0x114] ;  /* 0x0001140001197983 */ /* 0x000ea80000300800 */
[----:B------:R-:W2:Y:S04]  /*c3c70*/  LDL.LU R26, [R1+0x118] ;  /* 0x00011800011a7983 */ /* 0x000ea80000300800 */
[----:B--2---:R-:W-:Y:S04]  /*c3c80*/  STL [R1+0x3aa8], R26 ;  /* 0x003aa81a01007387 */ /* 0x004fe80000100800 */
[----:B------:R0:W-:Y:S04]  /*c3c90*/  STL.64 [R1+0x3aa0], R24 ;  /* 0x003aa01801007387 */ /* 0x0001e80000100a00 */
[----:B0-----:R-:W2:Y:S04]  /*c3ca0*/  LDL.LU R24, [R1+0x100] ;  /* 0x0001000001187983 */ /* 0x001ea80000300800 */
[----:B------:R-:W2:Y:S04]  /*c3cb0*/  LDL.LU R25, [R1+0x104] ;  /* 0x0001040001197983 */ /* 0x000ea80000300800 */
[----:B------:R-:W2:Y:S04]  /*c3cc0*/  LDL.LU R26, [R1+0x108] ;  /* 0x00010800011a7983 */ /* 0x000ea80000300800 */
[----:B------:R-:W3:Y:S01]  /*c3cd0*/  LDL.LU R17, [R1+0x130] ;  /* 0x0001300001117983 */ /* 0x000ee20000300800 */
[----:B------:R-:W-:-:S02]  /*c3ce0*/  LOP3.LUT R6, R6, 0xffff, RZ, 0xc0, !PT ;  /* 0x0000ffff06067812 */ /* 0x000fc400078ec0ff */
[--C-:B------:R-:W-:Y:S02]  /*c3cf0*/  PRMT R7, R7, 0x3340, R0.reuse ;  /* 0x0000334007077816 */ /* 0x100fe40000000000 */
[----:B------:R-:W-:Y:S02]  /*c3d00*/  PRMT R6, R6, 0x3340, R0 ;  /* 0x0000334006067816 */ /* 0x000fe40000000000 */
[----:B------:R-:W-:Y:S02]  /*c3d10*/  PRMT R3, R3, 0x5410, R7 ;  /* 0x0000541003037816 */ /* 0x000fe40000000007 */
[----:B------:R-:W-:Y:S02]  /*c3d20*/  PRMT R6, R10, 0x5410, R6 ;  /* 0x000054100a067816 */ /* 0x000fe40000000006 */
[----:B------:R-:W-:Y:S02]  /*c3d30*/  PRMT R7, R3, 0x5210, R8 ;  /* 0x0000521003077816 */ /* 0x000fe40000000008 */
[----:B------:R-:W-:-:S02]  /*c3d40*/  PRMT R6, R6, 0x5210, R9 ;  /* 0x0000521006067816 */ /* 0x000fc40000000009 */
[----:B------:R-:W0:Y:S02]  /*c3d50*/  LDS.128 R8, [R20] ;  /* 0x0000000014087984 */ /* 0x000e240000000c00 */
[----:B0-----:R-:W-:Y:S02]  /*c3d60*/  IMAD.MOV.U32 R21, RZ, RZ, R8 ;  /* 0x000000ffff157224 */ /* 0x001fe400078e0008 */
[----:B---3--:R0:W-:Y:S04]  /*c3d70*/  STL.64 [R1+0x3ab0], R16 ;  /* 0x003ab01001007387 */ /* 0x0081e80000100a00 */
[----:B0-----:R-:W3:Y:S04]  /*c3d80*/  LDL.LU R16, [R1+0xb0] ;  /* 0x0000b00001107983 */ /* 0x001ee80000300800 */
[----:B------:R-:W3:Y:S04]  /*c3d90*/  LDL.LU R17, [R1+0xb4] ;  /* 0x0000b40001117983 */ /* 0x000ee80000300800 */
[----:B------:R-:W-:Y:S04]  /*c3da0*/  STL [R1+0x184], R9 ;  /* 0x0001840901007387 */ /* 0x000fe80000100800 */
[----:B------:R-:W-:Y:S04]  /*c3db0*/  STL.64 [R1+0x188], R10 ;  /* 0x0001880a01007387 */ /* 0x000fe80000100a00 */
[----:B------:R-:W0:Y:S04]  /*c3dc0*/  LDS.128 R8, [R20+0x400] ;  /* 0x0004000014087984 */ /* 0x000e280000000c00 */
[----:B------:R-:W-:Y:S01]  /*c3dd0*/  STL [R1+0x3980], R21 ;  /* 0x0039801501007387 */ /* 0x000fe20000100800 */
[----:B------:R-:W-:Y:S06]  /*c3de0*/  BAR.SYNC.DEFER_BLOCKING 0x0 ;  /* 0x0000000000007b1d */ /* 0x000fec0000010000 */
[----:B0-----:R-:W-:Y:S04]  /*c3df0*/  STL.64 [R1+0x170], R8 ;  /* 0x0001700801007387 */ /* 0x001fe80000100a00 */
[----:B------:R0:W-:Y:S04]  /*c3e00*/  STL.64 [R1+0x178], R10 ;  /* 0x0001780a01007387 */ /* 0x0001e80000100a00 */
[----:B0-----:R-:W2:Y:S01]  /*c3e10*/  LDL.LU R11, [R1+0x3ac4] ;  /* 0x003ac400010b7983 */ /* 0x001ea20000300800 */
[----:B------:R-:W-:-:S03]  /*c3e20*/  PRMT R18, R22, 0x5210, R18 ;  /* 0x0000521016127816 */ /* 0x000fc60000000012 */
[----:B------:R0:W-:Y:S04]  /*c3e30*/  STSM.16.M88.4 [R12], R4 ;  /* 0x000000040c007844 */ /* 0x0001e80000000200 */
[----:B0-----:R-:W2:Y:S04]  /*c3e40*/  LDL.LU R7, [R1+0x3ac0] ;  /* 0x003ac00001077983 */ /* 0x001ea80000300800 */
[----:B------:R-:W2:Y:S04]  /*c3e50*/  LDL.LU.64 R4, [R1+0x3ab8] ;  /* 0x003ab80001047983 */ /* 0x000ea80000300a00 */
[----:B------:R-:W2:Y:S04]  /*c3e60*/  LDL.LU R8, [R1+0xe0] ;  /* 0x0000e00001087983 */ /* 0x000ea80000300800 */
[----:B------:R-:W2:Y:S04]  /*c3e70*/  LDL.LU R9, [R1+0xe4] ;  /* 0x0000e40001097983 */ /* 0x000ea80000300800 */
[----:B------:R-:W2:Y:S01]  /*c3e80*/  LDL.LU R10, [R1+0xe8] ;  /* 0x0000e800010a7983 */ /* 0x000ea20000300800 */
[----:B----4-:R-:W-:-:S03]  /*c3e90*/  PRMT R6, R14, 0x3340, R0 ;  /* 0x000033400e067816 */ /* 0x010fc60000000000 */
[----:B---3--:R-:W-:Y:S01]  /*c3ea0*/  STSM.16.M88.4 [R12+0x200], R16 ;  /* 0x000200100c007844 */ /* 0x008fe20000000200 */
[----:B------:R-:W-:Y:S06]  /*c3eb0*/  BAR.SYNC.DEFER_BLOCKING 0x0 ;  /* 0x0000000000007b1d */ /* 0x000fec0000010000 */
[----:B------:R-:W0:Y:S04]  /*c3ec0*/  LDS.128 R16, [R20] ;  /* 0x0000000014107984 */ /* 0x000e280000000c00 */
[----:B0-----:R-:W-:Y:S04]  /*c3ed0*/  STL.64 [R1+0x160], R16 ;  /* 0x0001601001007387 */ /* 0x001fe80000100a00 */
[----:B------:R-:W-:Y:S04]  /*c3ee0*/  STL.64 [R1+0x168], R18 ;  /* 0x0001681201007387 */ /* 0x000fe80000100a00 */
[----:B------:R-:W0:Y:S01]  /*c3ef0*/  LDS.128 R16, [R20+0x400] ;  /* 0x0004000014107984 */ /* 0x000e220000000c00 */
[----:B--2---:R-:W-:-:S04]  /*c3f00*/  PRMT R3, R13, 0x3340, R11 ;  /* 0x000033400d037816 */ /* 0x004fc8000000000b */
[----:B------:R-:W-:Y:S02]  /*c3f10*/  PRMT R3, R3, 0x5410, R6 ;  /* 0x0000541003037816 */ /* 0x000fe40000000006 */
[----:B------:R-:W-:-:S04]  /*c3f20*/  LOP3.LUT R6, R15, 0xffff, RZ, 0xc0, !PT ;  /* 0x0000ffff0f067812 */ /* 0x000fc800078ec0ff */
[----:B------:R-:W-:Y:S01]  /*c3f30*/  PRMT R27, R3, 0x4210, R6 ;  /* 0x00004210031b7816 */ /* 0x000fe20000000006 */
[----:B------:R-:W-:Y:S06]  /*c3f40*/  BAR.SYNC.DEFER_BLOCKING 0x0 ;  /* 0x0000000000007b1d */ /* 0x000fec0000010000 */
[----:B0-----:R0:W-:Y:S04]  /*c3f50*/  STL.64 [R1+0x150], R16 ;  /* 0x0001501001007387 */ /* 0x0011e80000100a00 */
[----:B------:R-:W-:Y:S04]  /*c3f60*/  STL.64 [R1+0x158], R18 ;  /* 0x0001581201007387 */ /* 0x000fe80000100a00 */
[----:B0-----:R-:W2:Y:S04]  /*c3f70*/  LDL.LU.64 R16, [R1+0x3ab0] ;  /* 0x003ab00001107983 */ /* 0x001ea80000300a00 */
[----:B------:R0:W-:Y:S04]  /*c3f80*/  STSM.16.M88.4 [R12], R24 ;  /* 0x000000180c007844 */ /* 0x0001e80000000200 */
[----:B0-----:R-:W3:Y:S04]  /*c3f90*/  LDL.LU R26, [R1+0x3aa8] ;  /* 0x003aa800011a7983 */ /* 0x001ee80000300800 */
[----:B------:R-:W3:Y:S04]  /*c3fa0*/  LDL.LU.64 R24, [R1+0x3aa0] ;  /* 0x003aa00001187983 */ /* 0x000ee80000300a00 */
[----:B------:R-:W4:Y:S04]  /*c3fb0*/  LDL.LU R13, [R1+0x9c8] ;  /* 0x0009c800010d7983 */ /* 0x000f280000300800 */
[----:B------:R-:W4:Y:S01]  /*c3fc0*/  LDL.LU R14, [R1+0xae4] ;  /* 0x000ae400010e7983 */ /* 0x000f220000300800 */
[----:B------:R-:W-:-:S02]  /*c3fd0*/  SHF.R.U32.HI R5, RZ, 0x8, R5 ;  /* 0x00000008ff057819 */ /* 0x000fc40000011605 */
[----:B------:R-:W-:Y:S02]  /*c3fe0*/  SHF.R.U32.HI R2, RZ, 0x8, R2 ;  /* 0x00000008ff027819 */ /* 0x000fe40000011602 */
[----:B------:R-:W-:Y:S02]  /*c3ff0*/  LOP3.LUT R5, R5, 0xffff, RZ, 0xc0, !PT ;  /* 0x0000ffff05057812 */ /* 0x000fe400078ec0ff */
[----:B------:R-:W-:-:S04]  /*c4000*/  LOP3.LUT R2, R2, 0xffff, RZ, 0xc0, !PT ;  /* 0x0000ffff02027812 */ /* 0x000fc800078ec0ff */
[----:B------:R-:W-:Y:S02]  /*c4010*/  PRMT R2, R2, 0x3340, R5 ;  /* 0x0000334002027816 */ /* 0x000fe40000000005 */
[----:B--2---:R-:W-:-:S04]  /*c4020*/  LOP3.LUT R3, R16, 0xffff, RZ, 0xc0, !PT ;  /* 0x0000ffff10037812 */ /* 0x004fc800078ec0ff */
[----:B------:R-:W-:-:S05]  /*c4030*/  PRMT R27, R7, 0x4210, R3 ;  /* 0x00004210071b7816 */ /* 0x000fca0000000003 */
[----:B---3--:R0:W-:Y:S02]  /*c4040*/  STSM.16.M88.4 [R12+0x200], R24 ;  /* 0x000200180c007844 */ /* 0x0081e40000000200 */
[----:B0-----:R-:W-:Y:S01]  /*c4050*/  PRMT R27, R17, 0x5210, R6 ;  /* 0x00005210111b7816 */ /* 0x001fe20000000006 */
[----:B------:R-:W-:Y:S06]  /*c4060*/  BAR.SYNC.DEFER_BLOCKING 0x0 ;  /* 0x0000000000007b1d */ /* 0x000fec0000010000 */
[----:B------:R-:W2:Y:S04]  /*c4070*/  LDL.LU R26, [R1+0x3a98] ;  /* 0x003a9800011a7983 */ /* 0x000ea80000300800 */
[----:B------:R-:W2:Y:S04]  /*c4080*/  LDL.LU.64 R24, [R1+0x3a90] ;  /* 0x003a900001187983 */ /* 0x000ea80000300a00 */
[----:B------:R-:W0:Y:S04]  /*c4090*/  LDS.128 R16, [R20] ;  /* 0x0000000014107984 */ /* 0x000e280000000c00 */
[----:B0-----:R-:W-:Y:S04]  /*c40a0*/  STL.64 [R1+0x140], R16 ;  /* 0x0001401001007387 */ /* 0x001fe80000100a00 */
[----:B------:R-:W-:Y:S04]  /*c40b0*/  STL.64 [R1+0x148], R18 ;  /* 0x0001481201007387 */ /* 0x000fe80000100a00 */
[----:B------:R-:W0:Y:S01]  /*c40c0*/  LDS.128 R16, [R20+0x400] ;  /* 0x0004000014107984 */ /* 0x000e220000000c00 */
[----:B------:R-:W-:Y:S06]  /*c40d0*/  BAR.SYNC.DEFER_BLOCKING 0x0 ;  /* 0x0000000000007b1d */ /* 0x000fec0000010000 */
[----:B0-----:R0:W-:Y:S04]  /*c40e0*/  STL.64 [R1+0x130], R16 ;  /* 0x0001301001007387 */ /* 0x0011e80000100a00 */
[----:B------:R-:W-:Y:S04]  /*c40f0*/  STL.64 [R1+0x138], R18 ;  /* 0x0001381201007387 */ /* 0x000fe80000100a00 */
[----:B------:R-:W3:Y:S04]  /*c4100*/  LDL.LU R15, [R1+0xbb4] ;  /* 0x000bb400010f7983 */ /* 0x000ee80000300800 */
[----:B0-----:R-:W3:Y:S04]  /*c4110*/  LDL.LU R16, [R1+0xbb8] ;  /* 0x000bb80001107983 */ /* 0x001ee80000300800 */
[----:B------:R-:W3:Y:S04]  /*c4120*/  LDL.LU R5, [R1+0xbb0] ;  /* 0x000bb00001057983 */ /* 0x000ee80000300800 */
[----:B------:R-:W3:Y:S01]  /*c4130*/  LDL.LU R17, [R1+0x90c] ;  /* 0x00090c0001117983 */ /* 0x000ee20000300800 */
[----:B------:R-:W-:-:S04]  /*c4140*/  SHF.R.U32.HI R4, RZ, 0x8, R4 ;  /* 0x00000008ff047819 */ /* 0x000fc80000011604 */
[----:B------:R-:W-:-:S04]  /*c4150*/  LOP3.LUT R4, R4, 0xffff, RZ, 0xc0, !PT ;  /* 0x0000ffff04047812 */ /* 0x000fc800078ec0ff */
[----:B------:R-:W-:-:S04]  /*c4160*/  PRMT R4, R4, 0x3340, R0 ;  /* 0x0000334004047816 */ /* 0x000fc80000000000 */
[----:B------:R-:W-:-:S04]  /*c4170*/  PRMT R2, R2, 0x5410, R4 ;  /* 0x0000541002027816 */ /* 0x000fc80000000004 */
[----:B------:R-:W-:Y:S01]  /*c4180*/  PRMT R11, R2, 0x5210, R3 ;  /* 0x00005210020b7816 */ /* 0x000fe20000000003 */
[----:B--2---:R-:W-:Y:S04]  /*c4190*/  STSM.16.M88.4 [R12], R24 ;  /* 0x000000180c007844 */ /* 0x004fe80000000200 */
[----:B------:R-:W-:Y:S01]  /*c41a0*/  STSM.16.M88.4 [R12+0x200], R8 ;  /* 0x000200080c007844 */ /* 0x000fe20000000200 */
[----:B------:R-:W-:Y:S06]  /*c41b0*/  BAR.SYNC.DEFER_BLOCKING 0x0 ;  /* 0x0000000000007b1d */ /* 0x000fec0000010000 */
[----:B------:R-:W0:Y:S02]  /*c41c0*/  LDS.128 R8, [R20] ;  /* 0x0000000014087984 */ /* 0x000e240000000c00 */
[----:B0-----:R-:W-:-:S02]  /*c41d0*/  IMAD.MOV.U32 R22, RZ, RZ, R9 ;  /* 0x000000ffff167224 */ /* 0x001fc400078e0009 */
[----:B---3--:R0:W-:Y:S04]  /*c41e0*/  STL.64 [R1+0x3a88], R16 ;  /* 0x003a881001007387 */ /* 0x0081e80000100a00 */
[----:B0-----:R-:W2:Y:S04]  /*c41f0*/  LDL.LU R16, [R1+0x2a0] ;  /* 0x0002a00001107983 */ /* 0x001ea80000300800 */
[----:B------:R-:W2:Y:S04]  /*c4200*/  LDL.LU R17, [R1+0x2a4] ;  /* 0x0002a40001117983 */ /* 0x000ea80000300800 */
[----:B------:R-:W2:Y:S04]  /*c4210*/  LDL.LU R18, [R1+0x2a8] ;  /* 0x0002a80001127983 */ /* 0x000ea80000300800 */
[----:B------:R-:W3:Y:S04]  /*c4220*/  LDL.LU R24, [R1+0x2b0] ;  /* 0x0002b00001187983 */ /* 0x000ee80000300800 */
[----:B------:R-:W3:Y:S04]  /*c4230*/  LDL.LU R25, [R1+0x2b4] ;  /* 0x0002b40001197983 */ /* 0x000ee80000300800 */
[----:B------:R-:W3:Y:S04]  /*c4240*/  LDL.LU R26, [R1+0x2b8] ;  /* 0x0002b800011a7983 */ /* 0x000ee80000300800 */
[----:B------:R-:W3:Y:S04]  /*c4250*/  LDL.LU R6, [R1+0xbac] ;  /* 0x000bac0001067983 */ /* 0x000ee80000300800 */
[----:B------:R-:W3:Y:S04]  /*c4260*/  LDL.LU R7, [R1+0xae8] ;  /* 0x000ae80001077983 */ /* 0x000ee80000300800 */
[----:B------:R-:W-:Y:S04]  /*c4270*/  STL [R1+0x120], R8 ;  /* 0x0001200801007387 */ /* 0x000fe80000100800 */
[----:B------:R-:W-:Y:S04]  /*c4280*/  STL.64 [R1+0x128], R10 ;  /* 0x0001280a01007387 */ /* 0x000fe80000100a00 */
[----:B------:R-:W0:Y:S04]  /*c4290*/  LDS.128 R8, [R20+0x400] ;  /* 0x0004000014087984 */ /* 0x000e280000000c00 */
[----:B------:R-:W-:Y:S04]  /*c42a0*/  STL [R1+0x3690], R22 ;  /* 0x0036901601007387 */ /* 0x000fe80000100800 */
[----:B0-----:R0:W-:Y:S01]  /*c42b0*/  STL.64 [R1+0x110], R8 ;  /* 0x0001100801007387 */ /* 0x0011e20000100a00 */
[----:B------:R-:W-:-:S03]  /*c42c0*/  IMAD.MOV.U32 R23, RZ, RZ, R10 ;  /* 0x000000ffff177224 */ /* 0x000fc600078e000a */
[----:B------:R1:W-:Y:S04]  /*c42d0*/  STL [R1+0x11c], R11 ;  /* 0x00011c0b01007387 */ /* 0x0003e80000100800 */
[----:B0-----:R-:W3:Y:S04]  /*c42e0*/  LDL.LU R8, [R1+0x220] ;  /* 0x0002200001087983 */ /* 0x001ee80000300800 */
[----:B------:R-:W3:Y:S04]  /*c42f0*/  LDL.LU R9, [R1+0x224] ;  /* 0x0002240001097983 */ /* 0x000ee80000300800 */
[----:B------:R-:W3:Y:S04]  /*c4300*/  LDL.LU R10, [R1+0x228] ;  /* 0x00022800010a7983 */ /* 0x000ee80000300800 */
[----:B-1----:R-:W3:Y:S01]  /*c4310*/  LDL.LU R11, [R1+0x22c] ;  /* 0x00022c00010b7983 */ /* 0x002ee20000300800 */
[----:B----4-:R-:W-:-:S04]  /*c4320*/  LOP3.LUT R4, R13, 0xffff, RZ, 0xc0, !PT ;  /* 0x0000ffff0d047812 */ /* 0x010fc800078ec0ff */
[----:B------:R-:W-:Y:S01]  /*c4330*/  PRMT R19, R14, 0x4210, R4 ;  /* 0x000042100e137816 */ /* 0x000fe20000000004 */
[----:B------:R-:W-:Y:S06]  /*c4340*/  BAR.SYNC.DEFER_BLOCKING 0x0 ;  /* 0x0000000000007b1d */ /* 0x000fec0000010000 */
[----:B--2---:R-:W-:Y:S04]  /*c4350*/  STSM.16.M88.4 [R12], R16 ;  /* 0x000000100c007844 */ /* 0x004fe80000000200 */
[----:B---3--:R-:W-:Y:S04]  /*c4360*/  STL.64 [R1+0x3a80], R10 ;  /* 0x003a800a01007387 */ /* 0x008fe80000100a00 */
[----:B------:R0:W-:Y:S04]  /*c4370*/  STL.64 [R1+0x3a78], R8 ;  /* 0x003a780801007387 */ /* 0x0001e80000100a00 */
[----:B0-----:R-:W2:Y:S04]  /*c4380*/  LDL.LU R8, [R1+0x210] ;  /* 0x0002100001087983 */ /* 0x001ea80000300800 */
[----:B------:R-:W2:Y:S04]  /*c4390*/  LDL.LU R9, [R1+0x214] ;  /* 0x0002140001097983 */ /* 0x000ea80000300800 */
[----:B------:R-:W2:Y:S04]  /*c43a0*/  LDL.LU R10, [R1+0x218] ;  /* 0x00021800010a7983 */ /* 0x000ea80000300800 */
[----:B------:R-:W-:Y:S04]  /*c43b0*/  STL [R1+0x35e0], R23 ;  /* 0x0035e01701007387 */ /* 0x000fe80000100800 */
[----:B------:R-:W3:Y:S01]  /*c43c0*/  LDL.LU.64 R16, [R1+0x3a88] ;  /* 0x003a880001107983 */ /* 0x000ee20000300a00 */
[----:B------:R-:W-:-:S03]  /*c43d0*/  PRMT R3, R5, 0x3340, R0 ;  /* 0x0000334005037816 */ /* 0x000fc60000000000 */
[----:B------:R-:W4:Y:S04]  /*c43e0*/  LDL.LU R13, [R1+0x9f8] ;  /* 0x0009f800010d7983 */ /* 0x000f280000300800 */
[----:B------:R-:W2:Y:S01]  /*c43f0*/  LDL.LU R14, [R1+0xba8] ;  /* 0x000ba800010e7983 */ /* 0x000ea20000300800 */
[----:B---3--:R-:W-:-:S03]  /*c4400*/  PRMT R2, R16, 0x3340, R15 ;  /* 0x0000334010027816 */ /* 0x008fc6000000000f */
[----:B------:R-:W3:Y:S01]  /*c4410*/  LDL.LU R15, [R1+0xf50] ;  /* 0x000f5000010f7983 */ /* 0x000ee20000300800 */
[----:B------:R-:W-:Y:S02]  /*c4420*/  PRMT R3, R2, 0x5410, R3 ;  /* 0x0000541002037816 */ /* 0x000fe40000000003 */
[----:B------:R-:W-:Y:S01]  /*c4430*/  LOP3.LUT R2, R17, 0xffff, RZ, 0xc0, !PT ;  /* 0x0000ffff11027812 */ /* 0x000fe200078ec0ff */
[----:B------:R-:W3:Y:S03]  /*c4440*/  LDL.LU R16, [R1+0x9f4] ;  /* 0x0009f40001107983 */ /* 0x000ee60000300800 */
[----:B------:R-:W-:Y:S01]  /*c4450*/  PRMT R27, R3, 0x4210, R2 ;  /* 0x00004210031b7816 */ /* 0x000fe20000000002 */
[----:B------:R-:W3:Y:S04]  /*c4460*/  LDL.LU R17, [R1+0xb90] ;  /* 0x000b900001117983 */ /* 0x000ee80000300800 */
[----:B------:R-:W-:Y:S01]  /*c4470*/  STSM.16.M88.4 [R12+0x200], R24 ;  /* 0x000200180c007844 */ /* 0x000fe20000000200 */
[----:B------:R-:W-:-:S04]  /*c4480*/  SHF.R.U32.HI R3, RZ, 0x8, R6 ;  /* 0x00000008ff037819 */ /* 0x000fc80000011606 */
[----:B------:R-:W-:-:S04]  /*c4490*/  LOP3.LUT R3, R3, 0xffff, RZ, 0xc0, !PT ;  /* 0x0000ffff03037812 */ /* 0x000fc800078ec0ff */
[----:B------:R-:W-:-:S04]  /*c44a0*/  PRMT R3, R3, 0x3340, R0 ;  /* 0x0000334003037816 */ /* 0x000fc80000000000 */
[----:B------:R-:W-:-:S04]  /*c44b0*/  PRMT R3, R7, 0x5410, R3 ;  /* 0x0000541007037816 */ /* 0x000fc80000000003 */
[----:B------:R-:W-:Y:S01]  /*c44c0*/  PRMT R11, R3, 0x5210, R4 ;  /* 0x00005210030b7816 */ /* 0x000fe20000000004 */
[----:B------:R-:W-:Y:S06]  /*c44d0*/  BAR.SYNC.DEFER_BLOCKING 0x0 ;  /* 0x0000000000007b1d */ /* 0x000fec0000010000 */
[----:B------:R-:W0:Y:S02]  /*c44e0*/  LDS.128 R4, [R20] ;  /* 0x0000000014047984 */ /* 0x000e240000000c00 */
[----:B0-----:R-:W-:Y:S02]  /*c44f0*/  IMAD.MOV.U32 R24, RZ, RZ, R5 ;  /* 0x000000ffff187224 */ /* 0x001fe400078e0005 */
[----:B------:R0:W-:Y:S04]  /*c4500*/  STL [R1+0x100], R4 ;  /* 0x0001000401007387 */ /* 0x0001e80000100800 */
[----:B------:R-:W-:Y:S04]  /*c4510*/  STL.64 [R1+0x108], R6 ;  /* 0x0001080601007387 */ /* 0x000fe80000100a00 */
[----:B------:R-:W-:Y:S04]  /*c4520*/  STL [R1+0x36d4], R24 ;  /* 0x0036d41801007387 */ /* 0x000fe80000100800 */
[----:B------:R-:W1:Y:S01]  /*c4530*/  LDS.128 R24, [R20+0x400] ;  /* 0x0004000014187984 */ /* 0x000e620000000c00 */
[----:B------:R-:W-:Y:S06]  /*c4540*/  BAR.SYNC.DEFER_BLOCKING 0x0 ;  /* 0x0000000000007b1d */ /* 0x000fec0000010000 */
[----:B0-----:R-:W3:Y:S04]  /*c4550*/  LDL.LU R4, [R1+0x9e0] ;  /* 0x0009e00001047983 */ /* 0x001ee80000300800 */
[----:B------:R-:W3:Y:S04]  /*c4560*/  LDL.LU R18, [R1+0x9dc] ;  /* 0x0009dc0001127983 */ /* 0x000ee80000300800 */
[----:B--2---:R-:W-:Y:S04]  /*c4570*/  STSM.16.M88.4 [R12], R8 ;  /* 0x000000080c007844 */ /* 0x004fe80000000200 */
[----:B-1----:R0:W-:Y:S04]  /*c4580*/  STL.64 [R1+0xf0], R24 ;  /* 0x0000f01801007387 */ /* 0x0021e80000100a00 */
[----:B------:R1:W-:Y:S04]  /*c4590*/  STL.64 [R1+0xf8], R26 ;  /* 0x0000f81a01007387 */ /* 0x0003e80000100a00 */
[----:B------:R-:W2:Y:S04]  /*c45a0*/  LDL.LU R19, [R1+0x9d0] ;  /* 0x0009d00001137983 */ /* 0x000ea80000300800 */
[----:B------:R-:W2:Y:S04]  /*c45b0*/  LDL.LU R29, [R1+0x9cc] ;  /* 0x0009cc00011d7983 */ /* 0x000ea80000300800 */
[----:B------:R-:W2:Y:S04]  /*c45c0*/  LDL.LU R28, [R1+0xaf4] ;  /* 0x000af400011c7983 */ /* 0x000ea80000300800 */
[----:B0-----:R-:W2:Y:S04]  /*c45d0*/  LDL.LU R25, [R1+0xaec] ;  /* 0x000aec0001197983 */ /* 0x001ea80000300800 */
[----:B------:R-:W2:Y:S04]  /*c45e0*/  LDL.LU.64 R10, [R1+0x3a80] ;  /* 0x003a8000010a7983 */ /* 0x000ea80000300a00 */
[----:B------:R-:W2:Y:S01]  /*c45f0*/  LDL.LU.64 R8, [R1+0x3a78] ;  /* 0x003a780001087983 */ /* 0x000ea20000300a00 */
[----:B----4-:R-:W-:-:S03]  /*c4600*/  LOP3.LUT R6, R13, 0xffff, RZ, 0xc0, !PT ;  /* 0x0000ffff0d067812 */ /* 0x010fc600078ec0ff */
[----:B------:R-:W4:Y:S04]  /*c4610*/  LDL.LU R7, [R1+0x9b4] ;  /* 0x0009b40001077983 */ /* 0x000f280000300800 */
[----:B------:R-:W4:Y:S04]  /*c4620*/  LDL.LU R5, [R1+0x9b0] ;  /* 0x0009b00001057983 */ /* 0x000f280000300800 */
[----:B-1----:R-:W4:Y:S04]  /*c4630*/  LDL.LU R26, [R1+0xafc] ;  /* 0x000afc00011a7983 */ /* 0x002f280000300800 */
[----:B------:R-:W4:Y:S01]  /*c4640*/  LDL.LU R27, [R1+0xaf8] ;  /* 0x000af800011b7983 */ /* 0x000f220000300800 */
[----:B---3--:R-:W-:-:S02]  /*c4650*/  LOP3.LUT R3, R15, 0xffff, RZ, 0xc0, !PT ;  /* 0x0000ffff0f037812 */ /* 0x008fc400078ec0ff */
[----:B--2---:R-:W-:Y:S02]  /*c4660*/  PRMT R11, R11, 0x5210, R2 ;  /* 0x000052100b0b7816 */ /* 0x004fe40000000002 */
[----:B------:R-:W-:-:S03]  /*c4670*/  PRMT R2, R6, 0x3340, R0 ;  /* 0x0000334006027816 */ /* 0x000fc60000000000 */
[----:B------:R0:W-:Y:S01]  /*c4680*/  STSM.16.M88.4 [R12+0x200], R8 ;  /* 0x000200080c007844 */ /* 0x0001e20000000200 */
[----:B------:R-:W-:-:S03]  /*c4690*/  PRMT R22, R14, 0x5410, R2 ;  /* 0x000054100e167816 */ /* 0x000fc60000000002 */
[----:B0-----:R-:W2:Y:S04]  /*c46a0*/  LDL.LU R10, [R1+0x258] ;  /* 0x00025800010a7983 */ /* 0x001ea80000300800 */
[----:B------:R-:W3:Y:S04]  /*c46b0*/  LDL.LU R14, [R1+0x25c] ;  /* 0x00025c00010e7983 */ /* 0x000ee80000300800 */
[----:B------:R-:W2:Y:S04]  /*c46c0*/  LDL.LU R11, [R1+0x2ec] ;  /* 0x0002ec00010b7983 */ /* 0x000ea80000300800 */
[----:B------:R-:W2:Y:S04]  /*c46d0*/  LDL.LU R13, [R1+0x2dc] ;  /* 0x0002dc00010d7983 */ /* 0x000ea80000300800 */
[----:B------:R-:W3:Y:S01]  /*c46e0*/  LDL.LU R15, [R1+0xd5c] ;  /* 0x000d5c00010f7983 */ /* 0x000ee20000300800 */
[----:B------:R-:W-:-:S02]  /*c46f0*/  LOP3.LUT R8, R16, 0xffff, RZ, 0xc0, !PT ;  /* 0x0000ffff10087812 */ /* 0x000fc400078ec0ff */
[----:B------:R-:W-:Y:S02]  /*c4700*/  LOP3.LUT R9, R17, 0xffff, RZ, 0xc0, !PT ;  /* 0x0000ffff11097812 */ /* 0x000fe400078ec0ff */
[----:B------:R-:W-:Y:S02]  /*c4710*/  PRMT R21, R8, 0x3340, R0 ;  /* 0x0000334008157816 */ /* 0x000fe40000000000 */
[----:B------:R-:W-:Y:S02]  /*c4720*/  PRMT R2, R3, 0x3340, R9 ;  /* 0x0000334003027816 */ /* 0x000fe40000000009 */
[----:B------:R-:W-:-:S04]  /*c4730*/  LOP3.LUT R4, R4, 0xffff, RZ, 0xc0, !PT ;  /* 0x0000ffff04047812 */ /* 0x000fc800078ec0ff */
[----:B------:R-:W-:Y:S01]  /*c4740*/  PRMT R24, R28, 0x4210, R4 ;  /* 0x000042101c187816 */ /* 0x000fe20000000004 */
[----:B------:R-:W-:Y:S06]  /*c4750*/  BAR.SYNC.DEFER_BLOCKING 0x0 ;  /* 0x0000000000007b1d */ /* 0x000fec0000010000 */
[----:B---3--:R-:W-:Y:S04]  /*c4760*/  STL.64 [R1+0x3a70], R14 ;  /* 0x003a700e01007387 */ /* 0x008fe80000100a00 */
[----:B--2---:R0:W-:Y:S04]  /*c4770*/  STL.64 [R1+0x3a68], R12 ;  /* 0x003a680c01007387 */ /* 0x0041e80000100a00 */
[----:B------:R-:W2:Y:S04]  /*c4780*/  LDL.LU R16, [R1+0x9ec] ;  /* 0x0009ec0001107983 */ /* 0x000ea80000300800 */
[----:B------:R-:W3:Y:S01]  /*c4790*/  LDL.LU R17, [R1+0xab0] ;  /* 0x000ab00001117983 */ /* 0x000ee20000300800 */
[----:B0-----:R-:W-:-:S02]  /*c47a0*/  PRMT R12, R2, 0x5410, R21 ;  /* 0x00005410020c7816 */ /* 0x001fc40000000015 */
[----:B------:R-:W-:Y:S02]  /*c47b0*/  LOP3.LUT R2, R18, 0xffff, RZ, 0xc0, !PT ;  /* 0x0000ffff12027812 */ /* 0x000fe400078ec0ff */
[----:B------:R-:W-:-:S04]  /*c47c0*/  LOP3.LUT R18, R29, 0xffff, RZ, 0xc0, !PT ;  /* 0x0000ffff1d127812 */ /* 0x000fc800078ec0ff */
[----:B------:R-:W-:Y:S02]  /*c47d0*/  PRMT R23, R12, 0x4210, R18 ;  /* 0x000042100c177816 */ /* 0x000fe40000000012 */
[----:B------:R-:W0:Y:S04]  /*c47e0*/  LDS.128 R12, [R20] ;  /* 0x00000000140c7984 */ /* 0x000e280000000c00 */
[----:B0-----:R-:W-:Y:S04]  /*c47f0*/  STL.64 [R1+0xe0], R12 ;  /* 0x0000e00c01007387 */ /* 0x001fe80000100a00 */
[----:B------:R-:W-:Y:S04]  /*c4800*/  STL.64 [R1+0xe8], R14 ;  /* 0x0000e80e01007387 */ /* 0x000fe80000100a00 */
[----:B------:R-:W0:Y:S01]  /*c4810*/  LDS.128 R12, [R20+0x400] ;  /* 0x00040000140c7984 */ /* 0x000e220000000c00 */
[----:B------:R-:W-:-:S03]  /*c4820*/  PRMT R21, R25, 0x4210, R2 ;  /* 0x0000421019157816 */ /* 0x000fc60000000002 */
[----:B0-----:R-:W-:Y:S01]  /*c4830*/  STL [R1+0xd0], R12 ;  /* 0x0000d00c01007387 */ /* 0x001fe20000100800 */
[----:B------:R-:W-:-:S03]  /*c4840*/  IMAD.MOV.U32 R25, RZ, RZ, R13 ;  /* 0x000000ffff197224 */ /* 0x000fc600078e000d */
[----:B------:R0:W-:Y:S04]  /*c4850*/  STL.64 [R1+0xd8], R14 ;  /* 0x0000d80e01007387 */ /* 0x0001e80000100a00 */
[----:B0-----:R-:W2:Y:S04]  /*c4860*/  LDL.LU.64 R14, [R1+0x3a70] ;  /* 0x003a7000010e7983 */ /* 0x001ea80000300a00 */
[----:B------:R-:W2:Y:S04]  /*c4870*/  LDL.LU.64 R12, [R1+0x3a68] ;  /* 0x003a6800010c7983 */ /* 0x000ea80000300a00 */
[----:B------:R0:W-:Y:S04]  /*c4880*/  STL [R1+0x3a64], R20 ;  /* 0x003a641401007387 */ /* 0x0001e80000100800 */
[----:B------:R1:W-:Y:S01]  /*c4890*/  STL [R1+0x35a4], R25 ;  /* 0x0035a41901007387 */ /* 0x0003e20000100800 */
[----:B0-----:R-:W-:-:S03]  /*c48a0*/  IMAD.MOV.U32 R20, RZ, RZ, R24 ;  /* 0x000000ffff147224 */ /* 0x001fc600078e0018 */
[----:B------:R-:W3:Y:S04]  /*c48b0*/  LDL.LU R24, [R1+0x2c0] ;  /* 0x0002c00001187983 */ /* 0x000ee80000300800 */
[----:B-1----:R-:W3:Y:S01]  /*c48c0*/  LDL.LU R25, [R1+0x2c4] ;  /* 0x0002c40001197983 */ /* 0x002ee20000300800 */
[----:B------:R-:W-:Y:S02]  /*c48d0*/  LOP3.LUT R19, R19, 0xffff, RZ, 0xc0, !PT ;  /* 0x0000ffff13137812 */ /* 0x000fe400078ec0ff */
[----:B----4-:R-:W-:Y:S02]  /*c48e0*/  LOP3.LUT R7, R7, 0xffff, RZ, 0xc0, !PT ;  /* 0x0000ffff07077812 */ /* 0x010fe400078ec0ff */
[----:B------:R-:W-:Y:S01]  /*c48f0*/  PRMT R22, R22, 0x4210, R19 ;  /* 0x0000421016167816 */ /* 0x000fe20000000013 */
[----:B------:R-:W-:Y:S01]  /*c4900*/  BAR.SYNC.DEFER_BLOCKING 0x0 ;  /* 0x0000000000007b1d */ /* 0x000fe20000010000 */
[----:B------:R-:W-:-:S02]  /*c4910*/  LOP3.LUT R5, R5, 0xffff, RZ, 0xc0, !PT ;  /* 0x0000ffff05057812 */ /* 0x000fc400078ec0ff */
[----:B------:R-:W-:Y:S02]  /*c4920*/  PRMT R26, R26, 0x4210, R7 ;  /* 0x000042101a1a7816 */ /* 0x000fe40000000007 */
[----:B------:R-:W-:Y:S01]  /*c4930*/  PRMT R27, R27, 0x4210, R5 ;  /* 0x000042101b1b7816 */ /* 0x000fe20000000005 */
[----:B--2---:R0:W-:Y:S02]  /*c4940*/  STSM.16.M88.4 [R12], R20 ;  /* 0x000000140c007844 */ /* 0x0041e40000000200 */
[----:B0-----:R-:W-:Y:S02]  /*c4950*/  PRMT R22, R10, 0x5210, R7 ;  /* 0x000052100a167816 */ /* 0x001fe40000000007 */
[----:B------:R-:W2:Y:S01]  /*c4960*/  LDL.LU R20, [R1+0x3a64] ;  /* 0x003a640001147983 */ /* 0x000ea20000300800 */
[----:B------:R-:W-:Y:S02]  /*c4970*/  PRMT R10, R13, 0x5210, R2 ;  /* 0x000052100d0a7816 */ /* 0x000fe40000000002 */
[----:B------:R-:W-:-:S02]  /*c4980*/  LOP3.LUT R13, R16, 0xffff, RZ, 0xc0, !PT ;  /* 0x0000ffff100d7812 */ /* 0x000fc400078ec0ff */
[----:B---3--:R-:W-:Y:S01]  /*c4990*/  LOP3.LUT R16, R17, 0xffff, RZ, 0xc0, !PT ;  /* 0x0000ffff11107812 */ /* 0x008fe200078ec0ff */
[----:B------:R0:W-:Y:S04]  /*c49a0*/  STSM.16.M88.4 [R12+0x200], R24 ;  /* 0x000200180c007844 */ /* 0x0001e80000000200 */
[----:B------:R-:W3:Y:S04]  /*c49b0*/  LDL.LU R17, [R1+0xaf0] ;  /* 0x000af00001117983 */ /* 0x000ee80000300800 */
[----:B------:R-:W4:Y:S04]  /*c49c0*/  LDL.LU R28, [R1+0xbc4] ;  /* 0x000bc400011c7983 */ /* 0x000f280000300800 */
[----:B0-----:R-:W2:Y:S01]  /*c49d0*/  LDL.LU R26, [R1+0xbc8] ;  /* 0x000bc800011a7983 */ /* 0x001ea20000300800 */
[----:B------:R-:W-:-:S02]  /*c49e0*/  LOP3.LUT R15, R15, 0xffff, RZ, 0xc0, !PT ;  /* 0x0000ffff0f0f7812 */ /* 0x000fc400078ec0ff */
[----:B------:R-:W-:Y:S02]  /*c49f0*/  SHF.R.U32.HI R6, RZ, 0x8, R6 ;  /* 0x00000008ff067819 */ /* 0x000fe40000011606 */
[----:B------:R-:W-:Y:S02]  /*c4a00*/  PRMT R11, R11, 0x5210, R4 ;  /* 0x000052100b0b7816 */ /* 0x000fe40000000004 */
[----:B------:R-:W-:Y:S02]  /*c4a10*/  PRMT R4, R13, 0x3340, R0 ;  /* 0x000033400d047816 */ /* 0x000fe40000000000 */
[----:B------:R-:W-:Y:S02]  /*c4a20*/  PRMT R2, R15, 0x3340, R16 ;  /* 0x000033400f027816 */ /* 0x000fe40000000010 */
[----:B------:R-:W-:Y:S02]  /*c4a30*/  LOP3.LUT R6, R6, 0xffff, RZ, 0xc0, !PT ;  /* 0x0000ffff06067812 */ /* 0x000fe400078ec0ff */
[----:B------:R-:W-:-:S02]  /*c4a40*/  PRMT R2, R2, 0x5410, R4 ;  /* 0x0000541002027816 */ /* 0x000fc40000000004 */
[----:B------:R-:W-:Y:S02]  /*c4a50*/  PRMT R14, R14, 0x5210, R5 ;  /* 0x000052100e0e7816 */ /* 0x000fe40000000005 */
[----:B------:R-:W-:Y:S02]  /*c4a60*/  PRMT R21, R6, 0x3340, R0 ;  /* 0x0000334006157816 */ /* 0x000fe40000000000 */
[----:B------:R-:W-:Y:S01]  /*c4a70*/  SHF.R.U32.HI R3, RZ, 0x8, R3 ;  /* 0x00000008ff037819 */ /* 0x000fe20000011603 */
[----:B------:R-:W-:Y:S06]  /*c4a80*/  BAR.SYNC.DEFER_BLOCKING 0x0 ;  /* 0x0000000000007b1d */ /* 0x000fec0000010000 */
[----:B--2---:R-:W-:Y:S04]  /*c4a90*/  STL [R1+0x3a60], R26 ;  /* 0x003a601a01007387 */ /* 0x004fe80000100800 */
[----:B------:R-:W2:Y:S04]  /*c4aa0*/  LDL.LU R7, [R1+0xbbc] ;  /* 0x000bbc0001077983 */ /* 0x000ea80000300800 */
[----:B------:R-:W2:Y:S04]  /*c4ab0*/  LDL.LU R4, [R1+0x2d0] ;  /* 0x0002d00001047983 */ /* 0x000ea80000300800 */
[----:B------:R-:W2:Y:S04]  /*c4ac0*/  LDL.LU R5, [R1+0x2d4] ;  /* 0x0002d40001057983 */ /* 0x000ea80000300800 */
[----:B------:R-:W2:Y:S04]  /*c4ad0*/  LDL.LU R6, [R1+0x2d8] ;  /* 0x0002d80001067983 */ /* 0x000ea80000300800 */
[----:B------:R-:W0:Y:S04]  /*c4ae0*/  LDS.128 R24, [R20] ;  /* 0x0000000014187984 */ /* 0x000e280000000c00 */
[----:B--2---:R-:W-:Y:S04]  /*c4af0*/  STL.64 [R1+0x3a48], R6 ;  /* 0x003a480601007387 */ /* 0x004fe80000100a00 */
[----:B------:R1:W-:Y:S04]  /*c4b00*/  STL.64 [R1+0x3a40], R4 ;  /* 0x003a400401007387 */ /* 0x0003e80000100a00 */
[----:B-1----:R-:W2:Y:S04]  /*c4b10*/  LDL.LU R4, [R1+0x250] ;  /* 0x0002500001047983 */ /* 0x002ea80000300800 */
[----:B------:R-:W2:Y:S01]  /*c4b20*/  LDL.LU R5, [R1+0x254] ;  /* 0x0002540001057983 */ /* 0x000ea20000300800 */
[----:B------:R-:W-:-:S02]  /*c4b30*/  IMAD.MOV.U32 R6, RZ, RZ, R22 ;  /* 0x000000ffff067224 */ /* 0x000fc400078e0016 */
[----:B------:R-:W-:-:S05]  /*c4b40*/  IMAD.MOV.U32 R7, RZ, RZ, R14 ;  /* 0x000000ffff077224 */ /* 0x000fca00078e000e */
[----:B------:R1:W-:Y:S02]  /*c4b50*/  STL.64 [R1+0x3a58], R6 ;  /* 0x003a580601007387 */ /* 0x0003e40000100a00 */
[----:B-1----:R-:W-:Y:S02]  /*c4b60*/  SHF.R.U32.HI R6, RZ, 0x8, R8 ;  /* 0x00000008ff067819 */ /* 0x002fe40000011608 */
[----:B------:R-:W-:Y:S01]  /*c4b70*/  SHF.R.U32.HI R7, RZ, 0x8, R9 ;  /* 0x00000008ff077819 */ /* 0x000fe20000011609 */
[----:B--2---:R1:W-:Y:S02]  /*c4b80*/  STL.64 [R1+0x3a50], R4 ;  /* 0x003a500401007387 */ /* 0x0043e40000100a00 */
[----:B-1----:R-:W-:Y:S02]  /*c4b90*/  IMAD.MOV.U32 R4, RZ, RZ, R11 ;  /* 0x000000ffff047224 */ /* 0x002fe400078e000b */
[----:B------:R-:W2:Y:S01]  /*c4ba0*/  LDL.LU R11, [R1+0x9d8] ;  /* 0x0009d800010b7983 */ /* 0x000ea20000300800 */
[----:B------:R-:W-:-:S03]  /*c4bb0*/  IMAD.MOV.U32 R5, RZ, RZ, R10 ;  /* 0x000000ffff057224 */ /* 0x000fc600078e000a */
[----:B------:R-:W2:Y:S04]  /*c4bc0*/  LDL.LU R14, [R1+0x9c4] ;  /* 0x0009c400010e7983 */ /* 0x000ea80000300800 */
[----:B------:R-:W2:Y:S04]  /*c4bd0*/  LDL.LU R8, [R1+0x2e0] ;  /* 0x0002e00001087983 */ /* 0x000ea80000300800 */
[----:B------:R-:W2:Y:S04]  /*c4be0*/  LDL.LU R9, [R1+0x2e4] ;  /* 0x0002e40001097983 */ /* 0x000ea80000300800 */
[----:B------:R-:W2:Y:S01]  /*c4bf0*/  LDL.LU R10, [R1+0x2e8] ;  /* 0x0002e800010a7983 */ /* 0x000ea20000300800 */
[----:B------:R-:W-:-:S02]  /*c4c00*/  LOP3.LUT R3, R3, 0xffff, RZ, 0xc0, !PT ;  /* 0x0000ffff03037812 */ /* 0x000fc400078ec0ff */
[----:B------:R-:W-:Y:S02]  /*c4c10*/  LOP3.LUT R7, R7, 0xffff, RZ, 0xc0, !PT ;  /* 0x0000ffff07077812 */ /* 0x000fe400078ec0ff */
[----:B------:R-:W-:Y:S02]  /*c4c20*/  LOP3.LUT R6, R6, 0xffff, RZ, 0xc0, !PT ;  /* 0x0000ffff06067812 */ /* 0x000fe400078ec0ff */
[----:B------:R-:W-:Y:S02]  /*c4c30*/  PRMT R3, R3, 0x3340, R7 ;  /* 0x0000334003037816 */ /* 0x000fe40000000007 */
[----:B------:R-:W-:Y:S02]  /*c4c40*/  PRMT R7, R6, 0x3340, R0 ;  /* 0x0000334006077816 */ /* 0x000fe40000000000 */
[----:B---3--:R-:W-:Y:S02]  /*c4c50*/  PRMT R6, R17, 0x5410, R21 ;  /* 0x0000541011067816 */ /* 0x008fe40000000015 */
[----:B------:R-:W-:-:S02]  /*c4c60*/  PRMT R3, R3, 0x5410, R7 ;  /* 0x0000541003037816 */ /* 0x000fc40000000007 */
[----:B------:R-:W-:Y:S02]  /*c4c70*/  PRMT R6, R6, 0x5210, R19 ;  /* 0x0000521006067816 */ /* 0x000fe40000000013 */
[----:B------:R-:W-:Y:S01]  /*c4c80*/  PRMT R7, R3, 0x5210, R18 ;  /* 0x0000521003077816 */ /* 0x000fe20000000012 */
[----:B--2---:R-:W-:Y:S04]  /*c4c90*/  STL [R1+0x3a38], R10 ;  /* 0x003a380a01007387 */ /* 0x004fe80000100800 */
[----:B------:R-:W-:Y:S04]  /*c4ca0*/  STL.64 [R1+0x3a30], R8 ;  /* 0x003a300801007387 */ /* 0x000fe80000100a00 */
[----:B------:R-:W2:Y:S04]  /*c4cb0*/  LDL.LU R17, [R1+0x8cc] ;  /* 0x0008cc0001117983 */ /* 0x000ea80000300800 */
[----:B0-----:R-:W-:Y:S04]  /*c4cc0*/  STL.64 [R1+0xc0], R24 ;  /* 0x0000c01801007387 */ /* 0x001fe80000100a00 */
[----:B------:R-:W-:Y:S04]  /*c4cd0*/  STL.64 [R1+0xc8], R26 ;  /* 0x0000c81a01007387 */ /* 0x000fe80000100a00 */
[----:B------:R-:W0:Y:S01]  /*c4ce0*/  LDS.128 R24, [R20+0x400] ;  /* 0x0004000014187984 */ /* 0x000e220000000c00 */
[----:B------:R-:W-:Y:S06]  /*c4cf0*/  BAR.SYNC.DEFER_BLOCKING 0x0 ;  /* 0x0000000000007b1d */ /* 0x000fec0000010000 */
[----:B------:R-:W-:Y:S04]  /*c4d00*/  STSM.16.M88.4 [R12], R4 ;  /* 0x000000040c007844 */ /* 0x000fe80000000200 */
[----:B0-----:R-:W-:Y:S04]  /*c4d10*/  STL.64 [R1+0xb0], R24 ;  /* 0x0000b01801007387 */ /* 0x001fe80000100a00 */
[----:B------:R0:W-:Y:S02]  /*c4d20*/  STL [R1+0xbc], R27 ;  /* 0x0000bc1b01007387 */ /* 0x0001e40000100800 */
[----:B0-----:R-:W-:-:S02]  /*c4d30*/  IMAD.MOV.U32 R27, RZ, RZ, R26 ;  /* 0x000000ffff1b7224 */ /* 0x001fc400078e001a */
[----:B------:R-:W4:Y:S04]  /*c4d40*/  LDL.LU R26, [R1+0x3a60] ;  /* 0x003a6000011a7983 */ /* 0x000f280000300800 */
[----:B------:R-:W-:Y:S04]  /*c4d50*/  STL [R1+0x3548], R27 ;  /* 0x0035481b01007387 */ /* 0x000fe80000100800 */
[----:B------:R-:W3:Y:S04]  /*c4d60*/  LDL.LU.64 R6, [R1+0x3a58] ;  /* 0x003a580001067983 */ /* 0x000ee80000300a00 */
[----:B------:R-:W3:Y:S04]  /*c4d70*/  LDL.LU.64 R4, [R1+0x3a50] ;  /* 0x003a500001047983 */ /* 0x000ee80000300a00 */
[----:B---3--:R0:W-:Y:S04]  /*c4d80*/  STSM.16.M88.4 [R12+0x200], R4 ;  /* 0x000200040c007844 */ /* 0x0081e80000000200 */
[----:B0-----:R-:W3:Y:S04]  /*c4d90*/  LDL.LU.64 R6, [R1+0x3a48] ;  /* 0x003a480001067983 */ /* 0x001ee80000300a00 */
[----:B------:R-:W2:Y:S04]  /*c4da0*/  LDL.LU.64 R4, [R1+0x3a40] ;  /* 0x003a400001047983 */ /* 0x000ea80000300a00 */
[----:B------:R0:W-:Y:S01]  /*c4db0*/  STL [R1+0x3a0c], R0 ;  /* 0x003a0c0001007387 */ /* 0x0001e20000100800 */
[----:B----4-:R-:W-:Y:S01]  /*c4dc0*/  PRMT R3, R26, 0x3340, R28 ;  /* 0x000033401a037816 */ /* 0x010fe2000000001c */
[----:B------:R-:W-:Y:S01]  /*c4dd0*/  BAR.SYNC.DEFER_BLOCKING 0x0 ;  /* 0x0000000000007b1d */ /* 0x000fe20000010000 */
[----:B---3--:R-:W-:-:S02]  /*c4de0*/  PRMT R7, R7, 0x3340, R0 ;  /* 0x0000334007077816 */ /* 0x008fc40000000000 */
[----:B0-----:R-:W-:-:S03]  /*c4df0*/  LOP3.LUT R0, R11, 0xffff, RZ, 0xc0, !PT ;  /* 0x0000ffff0b007812 */ /* 0x001fc600078ec0ff */
[----:B------:R-:W0:Y:S04]  /*c4e00*/  LDS.128 R8, [R20] ;  /* 0x0000000014087984 */ /* 0x000e280000000c00 */
[----:B0-----:R-:W-:Y:S01]  /*c4e10*/  STL.64 [R1+0xa0], R8 ;  /* 0x0000a00801007387 */ /* 0x001fe20000100a00 */
[----:B------:R-:W-:-:S03]  /*c4e20*/  IMAD.MOV.U32 R26, RZ, RZ, R10 ;  /* 0x000000ffff1a7224 */ /* 0x000fc600078e000a */
[----:B------:R-:W-:Y:S04]  /*c4e30*/  STL [R1+0xac], R11 ;  /* 0x0000ac0b01007387 */ /* 0x000fe80000100800 */
[----:B------:R-:W0:Y:S04]  /*c4e40*/  LDS.128 R8, [R20+0x400] ;  /* 0x0004000014087984 */ /* 0x000e280000000c00 */
[----:B0-----:R-:W-:Y:S01]  /*c4e50*/  STL [R1+0x94], R9 ;  /* 0x0000940901007387 */ /* 0x001fe20000100800 */
[----:B------:R-:W-:-:S03]  /*c4e60*/  IMAD.MOV.U32 R27, RZ, RZ, R8 ;  /* 0x000000ffff1b7224 */ /* 0x000fc600078e0008 */
[----:B------:R0:W-:Y:S04]  /*c4e70*/  STL.64 [R1+0x98], R10 ;  /* 0x0000980a01007387 */ /* 0x0001e80000100a00 */
[----:B0-----:R-:W3:Y:S04]  /*c4e80*/  LDL.LU R10, [R1+0x3a38] ;  /* 0x003a3800010a7983 */ /* 0x001ee80000300800 */
[----:B------:R-:W3:Y:S01]  /*c4e90*/  LDL.LU.64 R8, [R1+0x3a30] ;  /* 0x003a300001087983 */ /* 0x000ee20000300a00 */
[----:B------:R-:W-:-:S04]  /*c4ea0*/  PRMT R3, R3, 0x5410, R7 ;  /* 0x0000541003037816 */ /* 0x000fc80000000007 */
[----:B------:R-:W-:Y:S01]  /*c4eb0*/  PRMT R7, R3, 0x4210, R0 ;  /* 0x0000421003077816 */ /* 0x000fe20000000000 */
[----:B------:R-:W-:Y:S01]  /*c4ec0*/  BAR.SYNC.DEFER_BLOCKING 0x0 ;  /* 0x0000000000007b1d */ /* 0x000fe20000010000 */
[----:B------:R-:W-:-:S04]  /*c4ed0*/  LOP3.LUT R3, R14, 0xffff, RZ, 0xc0, !PT ;  /* 0x0000ffff0e037812 */ /* 0x000fc800078ec0ff */
[----:B------:R-:W-:Y:S01]  /*c4ee0*/  PRMT R11, R2, 0x4210, R3 ;  /* 0x00004210020b7816 */ /* 0x000fe20000000003 */
[----:B------:R0:W-:Y:S04]  /*c4ef0*/  STL.64 [R1+0x3560], R26 ;  /* 0x0035601a01007387 */ /* 0x0001e80000100a00 */
[----:B------:R-:W-:Y:S04]  /*c4f00*/  STL [R1+0x44], R3 ;  /* 0x0000440301007387 */ /* 0x000fe80000100800 */
[----:B------:R-:W-:Y:S04]  /*c4f10*/  STL [R1+0x3a28], R15 ;  /* 0x003a280f01007387 */ /* 0x000fe80000100800 */
[----:B------:R-:W-:Y:S04]  /*c4f20*/  STL.64 [R1+0x3a20], R12 ;  /* 0x003a200c01007387 */ /* 0x000fe80000100a00 */
[----:B--2---:R-:W-:Y:S04]  /*c4f30*/  STSM.16.M88.4 [R12], R4 ;  /* 0x000000040c007844 */ /* 0x004fe80000000200 */
[----:B0-----:R-:W2:Y:S04]  /*c4f40*/  LDL.LU R26, [R1+0x10f8] ;  /* 0x0010f800011a7983 */ /* 0x001ea80000300800 */
[----:B---3--:R0:W-:Y:S01]  /*c4f50*/  STSM.16.M88.4 [R12+0x200], R8 ;  /* 0x000200080c007844 */ /* 0x0081e20000000200 */
[----:B------:R-:W-:Y:S06]  /*c4f60*/  BAR.SYNC.DEFER_BLOCKING 0x0 ;  /* 0x0000000000007b1d */ /* 0x000fec0000010000 */
[----:B0-----:R-:W3:Y:S04]  /*c4f70*/  LDL.LU R10, [R1+0x10fc] ;  /* 0x0010fc00010a7983 */ /* 0x001ee80000300800 */
[----:B------:R-:W0:Y:S04]  /*c4f80*/  LDS.128 R4, [R20] ;  /* 0x0000000014047984 */ /* 0x000e280000000c00 */
[----:B------:R-:W1:Y:S04]  /*c4f90*/  LDS.128 R12, [R20+0x400] ;  /* 0x00040000140c7984 */ /* 0x000e680000000c00 */
[----:B0-----:R-:W-:Y:S04]  /*c4fa0*/  STL.64 [R1+0x80], R4 ;  /* 0x0000800401007387 */ /* 0x001fe80000100a00 */
[----:B------:R-:W-:Y:S01]  /*c4fb0*/  STL.64 [R1+0x88], R6 ;  /* 0x0000880601007387 */ /* 0x000fe20000100a00 */
[----:B------:R-:W-:Y:S01]  /*c4fc0*/  PRMT R0, R17, 0x5210, R0 ;  /* 0x0000521011007816 */ /* 0x000fe20000000000 */
[----:B------:R-:W-:Y:S06]  /*c4fd0*/  BAR.SYNC.DEFER_BLOCKING 0x0 ;  /* 0x0000000000007b1d */ /* 0x000fec0000010000 */
[----:B---3--:R-:W-:Y:S04]  /*c4fe0*/  STL [R1+0x3a08], R10 ;  /* 0x003a080a01007387 */ /* 0x008fe80000100800 */
[----:B------:R-:W2:Y:S04]  /*c4ff0*/  LDL.LU R27, [R1+0x8b0] ;  /* 0x0008b000011b7983 */ /* 0x000ea80000300800 */
[----:B------:R-:W3:Y:S04]  /*c5000*/  LDL.LU R2, [R1+0x8b4] ;  /* 0x0008b40001027983 */ /* 0x000ee80000300800 */
[----:B------:R-:W4:Y:S04]  /*c5010*/  LDL.LU R25, [R1+0x8b8] ;  /* 0x0008b80001197983 */ /* 0x000f280000300800 */
[----:B------:R-:W3:Y:S04]  /*c5020*/  LDL.LU R11, [R1+0x8bc] ;  /* 0x0008bc00010b7983 */ /* 0x000ee80000300800 */
[----:B------:R-:W4:Y:S04]  /*c5030*/  LDL.LU R24, [R1+0x10e0] ;  /* 0x0010e00001187983 */ /* 0x000f280000300800 */
[----:B--2---:R-:W-:Y:S04]  /*c5040*/  STL.64 [R1+0x3a00], R26 ;  /* 0x003a001a01007387 */ /* 0x004fe80000100a00 */
[----:B----4-:R0:W-:Y:S04]  /*c5050*/  STL.64 [R1+0x39f8], R24 ;  /* 0x0039f81801007387 */ /* 0x0101e80000100a00 */
[----:B0-----:R-:W2:Y:S04]  /*c5060*/  LDL.LU R24, [R1+0x290] ;  /* 0x0002900001187983 */ /* 0x001ea80000300800 */
[----:B------:R-:W2:Y:S04]  /*c5070*/  LDL.LU R25, [R1+0x294] ;  /* 0x0002940001197983 */ /* 0x000ea80000300800 */
[----:B------:R-:W4:Y:S04]  /*c5080*/  LDL.LU R26, [R1+0x298] ;  /* 0x00029800011a7983 */ /* 0x000f280000300800 */
[----:B----4-:R-:W-:Y:S04]  /*c5090*/  STL [R1+0x3a18], R26 ;  /* 0x003a181a01007387 */ /* 0x010fe80000100800 */
[----:B--2---:R0:W-:Y:S04]  /*c50a0*/  STL.64 [R1+0x3a10], R24 ;  /* 0x003a101801007387 */ /* 0x0041e80000100a00 */
[----:B0-----:R-:W2:Y:S04]  /*c50b0*/  LDL.LU R24, [R1+0x280] ;  /* 0x0002800001187983 */ /* 0x001ea80000300800 */
[----:B------:R-:W2:Y:S04]  /*c50c0*/  LDL.LU R25, [R1+0x284] ;  /* 0x0002840001197983 */ /* 0x000ea80000300800 */
        /* <DEDUP_REMOVED lines=13> */
[----:B-1----:R-:W-:Y:S04]  /*c51a0*/  STL.64 [R1+0x70], R12 ;  /* 0x0000700c01007387 */ /* 0x002fe80000100a00 */
[----:B------:R0:W-:Y:S04]  /*c51b0*/  STL [R1+0x7c], R15 ;  /* 0x00007c0f01007387 */ /* 0x0001e80000100800 */
[----:B0-----:R-:W2:Y:S04]  /*c51c0*/  LDL.LU R15, [R1+0x3a28] ;  /* 0x003a2800010f7983 */ /* 0x001ea80000300800 */
[----:B------:R-:W3:Y:S01]  /*c51d0*/  LDL.LU.64 R12, [R1+0x3a20] ;  /* 0x003a2000010c7983 */ /* 0x000ee20000300a00 */
[----:B------:R-:W-:-:S02]  /*c51e0*/  IMAD.MOV.U32 R29, RZ, RZ, R14 ;  /* 0x000000ffff1d7224 */ /* 0x000fc400078e000e */
[----:B------:R-:W-:Y:S01]  /*c51f0*/  IMAD.MOV.U32 R27, RZ, RZ, R0 ;  /* 0x000000ffff1b7224 */ /* 0x000fe200078e0000 */
[----:B------:R-:W4:Y:S01]  /*c5200*/  LDL.LU R28, [R1+0xc70] ;  /* 0x000c7000011c7983 */ /* 0x000f220000300800 */
[----:B------:R-:W-:-:S03]  /*c5210*/  SHF.R.U32.HI R0, RZ, 0x8, R16 ;  /* 0x00000008ff007819 */ /* 0x000fc60000011610 */
[----:B------:R-:W4:Y:S01]  /*c5220*/  LDL.LU R14, [R1+0x1034] ;  /* 0x00103400010e7983 */ /* 0x000f220000300800 */
[----:B------:R-:W-:-:S03]  /*c5230*/  LOP3.LUT R0, R0, 0xffff, RZ, 0xc0, !PT ;  /* 0x0000ffff00007812 */ /* 0x000fc600078ec0ff */
[----:B------:R0:W-:Y:S04]  /*c5240*/  STL [R1+0x351c], R29 ;  /* 0x00351c1d01007387 */ /* 0x0001e80000100800 */
[----:B0-----:R-:W4:Y:S01]  /*c5250*/  LDL.LU R29, [R1+0x44] ;  /* 0x00004400011d7983 */ /* 0x001f220000300800 */
[----:B--2---:R-:W-:-:S03]  /*c5260*/  SHF.R.U32.HI R15, RZ, 0x8, R15 ;  /* 0x00000008ff0f7819 */ /* 0x004fc6000001160f */
[----:B---3--:R0:W-:Y:S01]  /*c5270*/  STSM.16.M88.4 [R12], R24 ;  /* 0x000000180c007844 */ /* 0x0081e20000000200 */
[----:B------:R-:W-:-:S03]  /*c5280*/  SHF.R.U32.HI R10, RZ, 0x8, R13 ;  /* 0x00000008ff0a7819 */ /* 0x000fc6000001160d */
[----:B0-----:R-:W2:Y:S01]  /*c5290*/  LDL.LU R26, [R1+0x3a18] ;  /* 0x003a1800011a7983 */ /* 0x001ea20000300800 */
[----:B------:R-:W-:-:S03]  /*c52a0*/  LOP3.LUT R27, R15, 0xffff, RZ, 0xc0, !PT ;  /* 0x0000ffff0f1b7812 */ /* 0x000fc600078ec0ff */
[----:B------:R-:W2:Y:S01]  /*c52b0*/  LDL.LU.64 R24, [R1+0x3a10] ;  /* 0x003a100001187983 */ /* 0x000ea20000300a00 */
[----:B------:R-:W-:-:S03]  /*c52c0*/  PRMT R27, R27, 0x3340, R0 ;  /* 0x000033401b1b7816 */ /* 0x000fc60000000000 */
[----:B------:R-:W3:Y:S04]  /*c52d0*/  LDL.LU R13, [R1+0xc74] ;  /* 0x000c7400010d7983 */ /* 0x000ee80000300800 */
[----:B------:R-:W2:Y:S04]  /*c52e0*/  LDL.LU R15, [R1+0xf40] ;  /* 0x000f4000010f7983 */ /* 0x000ea80000300800 */
[----:B------:R-:W2:Y:S04]  /*c52f0*/  LDL.LU R16, [R1+0xb80] ;  /* 0x000b800001107983 */ /* 0x000ea80000300800 */
[----:B------:R-:W2:Y:S04]  /*c5300*/  LDL.LU R17, [R1+0xf44] ;  /* 0x000f440001117983 */ /* 0x000ea80000300800 */
[----:B------:R-:W2:Y:S01]  /*c5310*/  LDL.LU R0, [R1+0x3a0c] ;  /* 0x003a0c0001007983 */ /* 0x000ea20000300800 */
[----:B------:R-:W-:-:S04]  /*c5320*/  LOP3.LUT R10, R10, 0xffff, RZ, 0xc0, !PT ;  /* 0x0000ffff0a0a7812 */ /* 0x000fc800078ec0ff */
[----:B--2---:R-:W-:-:S04]  /*c5330*/  PRMT R10, R10, 0x3340, R0 ;  /* 0x000033400a0a7816 */ /* 0x004fc80000000000 */
[----:B------:R-:W-:Y:S02]  /*c5340*/  PRMT R27, R27, 0x5410, R10 ;  /* 0x000054101b1b7816 */ /* 0x000fe4000000000a */
[----:B------:R-:W2:Y:S02]  /*c5350*/  LDL.LU R10, [R1+0x3a08] ;  /* 0x003a0800010a7983 */ /* 0x000ea40000300800 */
[----:B----4-:R-:W-:-:S05]  /*c5360*/  PRMT R27, R27, 0x5210, R29 ;  /* 0x000052101b1b7816 */ /* 0x010fca000000001d */
[----:B------:R0:W-:Y:S04]  /*c5370*/  STSM.16.M88.4 [R12+0x200], R24 ;  /* 0x000200180c007844 */ /* 0x0001e80000000200 */
[----:B0-----:R-:W4:Y:S04]  /*c5380*/  LDL.LU.64 R26, [R1+0x3a00] ;  /* 0x003a0000011a7983 */ /* 0x001f280000300a00 */
[----:B------:R-:W2:Y:S01]  /*c5390*/  LDL.LU.64 R24, [R1+0x39f8] ;  /* 0x0039f80001187983 */ /* 0x000ea20000300a00 */
[----:B------:R-:W-:Y:S02]  /*c53a0*/  F2FP.SATFINITE.E4M3.F32.PACK_AB_MERGE_C R5, R5, R3, RZ ;  /* 0x000000030505723e */ /* 0x000fe400048070ff */
[----:B------:R-:W-:-:S02]  /*c53b0*/  F2FP.SATFINITE.E4M3.F32.PACK_AB_MERGE_C R4, R4, R18, RZ ;  /* 0x000000120404723e */ /* 0x000fc400048070ff */
[----:B------:R-:W-:Y:S02]  /*c53c0*/  LOP3.LUT R3, R19, 0xffff, RZ, 0xc0, !PT ;  /* 0x0000ffff13037812 */ /* 0x000fe400078ec0ff */
[----:B------:R-:W-:Y:S02]  /*c53d0*/  F2FP.SATFINITE.E4M3.F32.PACK_AB_MERGE_C R6, R6, R21, RZ ;  /* 0x000000150606723e */ /* 0x000fe400048070ff */
[----:B------:R-:W-:Y:S01]  /*c53e0*/  LOP3.LUT R18, R28, 0xffff, RZ, 0xc0, !PT ;  /* 0x0000ffff1c127812 */ /* 0x000fe200078ec0ff */
[----:B------:R0:W-:Y:S01]  /*c53f0*/  STL [R1+0x2b8], R3 ;  /* 0x0002b80301007387 */ /* 0x0001e20000100800 */
[----:B---3--:R-:W-:-:S03]  /*c5400*/  LOP3.LUT R13, R13, 0xffff, RZ, 0xc0, !PT ;  /* 0x0000ffff0d0d7812 */ /* 0x008fc600078ec0ff */
[----:B------:R-:W-:Y:S01]  /*c5410*/  STL [R1+0x2b4], R18 ;  /* 0x0002b41201007387 */ /* 0x000fe20000100800 */
[----:B------:R-:W-:Y:S02]  /*c5420*/  F2FP.SATFINITE.E4M3.F32.PACK_AB_MERGE_C R9, R9, R23, RZ ;  /* 0x000000170909723e */ /* 0x000fe400048070ff */
[----:B0-----:R-:W-:Y:S02]  /*c5430*/  PRMT R3, R3, 0x3340, R18 ;  /* 0x0000334003037816 */ /* 0x001fe40000000012 */
[----:B------:R-:W-:Y:S02]  /*c5440*/  LOP3.LUT R9, R9, 0xffff, RZ, 0xc0, !PT ;  /* 0x0000ffff09097812 */ /* 0x000fe400078ec0ff */
[----:B------:R-:W-:Y:S02]  /*c5450*/  LOP3.LUT R23, R4, 0xffff, RZ, 0xc0, !PT ;  /* 0x0000ffff04177812 */ /* 0x000fe400078ec0ff */
[----:B------:R-:W-:Y:S01]  /*c5460*/  F2FP.SATFINITE.E4M3.F32.PACK_AB_MERGE_C R7, R7, R22, RZ ;  /* 0x000000160707723e */ /* 0x000fe200048070ff */
[----:B------:R-:W-:Y:S01]  /*c5470*/  BAR.SYNC.DEFER_BLOCKING 0x0 ;  /* 0x0000000000007b1d */ /* 0x000fe20000010000 */
[----:B----4-:R-:W-:-:S02]  /*c5480*/  F2FP.SATFINITE.E4M3.F32.PACK_AB_MERGE_C R2, R2, R27, RZ ;  /* 0x0000001b0202723e */ /* 0x010fc400048070ff */
[----:B--2---:R-:W-:Y:S02]  /*c5490*/  F2FP.SATFINITE.E4M3.F32.PACK_AB_MERGE_C R11, R11, R25, RZ ;  /* 0x000000190b0b723e */ /* 0x004fe400048070ff */
[----:B------:R-:W-:Y:S02]  /*c54a0*/  LOP3.LUT R21, R2, 0xffff, RZ, 0xc0, !PT ;  /* 0x0000ffff02157812 */ /* 0x000fe400078ec0ff */
[----:B------:R-:W-:Y:S02]  /*c54b0*/  LOP3.LUT R2, R14, 0xffff, RZ, 0xc0, !PT ;  /* 0x0000ffff0e027812 */ /* 0x000fe400078ec0ff */
[----:B------:R-:W-:Y:S01]  /*c54c0*/  LOP3.LUT R11, R11, 0xffff, RZ, 0xc0, !PT ;  /* 0x0000ffff0b0b7812 */ /* 0x000fe200078ec0ff */
[----:B------:R-:W-:Y:S04]  /*c54d0*/  STL [R1+0x39b0], R21 ;  /* 0x0039b01501007387 */ /* 0x000fe80000100800 */
[----:B------:R0:W-:Y:S01]  /*c54e0*/  STL [R1+0x2d4], R2 ;  /* 0x0002d40201007387 */ /* 0x0001e20000100800 */
[----:B------:R-:W-:-:S03]  /*c54f0*/  F2FP.SATFINITE.E4M3.F32.PACK_AB_MERGE_C R8, R8, R24, RZ ;  /* 0x000000180808723e */ /* 0x000fc600048070ff */
[----:B------:R1:W-:Y:S01]  /*c5500*/  STL [R1+0x2cc], R11 ;  /* 0x0002cc0b01007387 */ /* 0x0003e20000100800 */
[--C-:B------:R-:W-:Y:S02]  /*c5510*/  PRMT R14, R21, 0x3340, R0.reuse ;  /* 0x00003340150e7816 */ /* 0x100fe40000000000 */
[----:B0-----:R-:W-:Y:S02]  /*c5520*/  PRMT R2, R2, 0x3340, R13 ;  /* 0x0000334002027816 */ /* 0x001fe4000000000d */
[----:B-1----:R-:W-:Y:S01]  /*c5530*/  PRMT R11, R11, 0x3340, R0 ;  /* 0x000033400b0b7816 */ /* 0x002fe20000000000 */
[----:B------:R0:W-:Y:S01]  /*c5540*/  STL [R1+0x2c4], R13 ;  /* 0x0002c40d01007387 */ /* 0x0001e20000100800 */
[----:B------:R-:W-:Y:S02]  /*c5550*/  PRMT R3, R3, 0x5410, R14 ;  /* 0x0000541003037816 */ /* 0x000fe4000000000e */
[----:B------:R-:W-:Y:S02]  /*c5560*/  PRMT R2, R2, 0x5410, R11 ;  /* 0x0000541002027816 */ /* 0x000fe4000000000b */
[----:B------:R-:W-:-:S02]  /*c5570*/  LOP3.LUT R11, R15, 0xffff, RZ, 0xc0, !PT ;  /* 0x0000ffff0f0b7812 */ /* 0x000fc400078ec0ff */
[----:B------:R-:W-:Y:S02]  /*c5580*/  F2FP.SATFINITE.E4M3.F32.PACK_AB_MERGE_C R10, R10, R26, RZ ;  /* 0x0000001a0a0a723e */ /* 0x000fe400048070ff */
[----:B------:R-:W-:Y:S02]  /*c5590*/  LOP3.LUT R14, R16, 0xffff, RZ, 0xc0, !PT ;  /* 0x0000ffff100e7812 */ /* 0x000fe400078ec0ff */
[----:B0-----:R-:W-:Y:S02]  /*c55a0*/  LOP3.LUT R13, R8, 0xffff, RZ, 0xc0, !PT ;  /* 0x0000ffff080d7812 */ /* 0x001fe400078ec0ff */
[----:B------:R-:W-:Y:S01]  /*c55b0*/  LOP3.LUT R8, R17, 0xffff, RZ, 0xc0, !PT ;  /* 0x0000ffff11087812 */ /* 0x000fe200078ec0ff */
[----:B------:R-:W-:Y:S01]  /*c55c0*/  STL [R1+0x2c8], R11 ;  /* 0x0002c80b01007387 */ /* 0x000fe20000100800 */
[----:B------:R-:W-:-:S03]  /*c55d0*/  LOP3.LUT R10, R10, 0xffff, RZ, 0xc0, !PT ;  /* 0x0000ffff0a0a7812 */ /* 0x000fc600078ec0ff */
[----:B------:R-:W-:Y:S04]  /*c55e0*/  STL [R1+0x2bc], R13 ;  /* 0x0002bc0d01007387 */ /* 0x000fe80000100800 */
[----:B------:R-:W-:Y:S04]  /*c55f0*/  STL [R1+0x2c0], R14 ;  /* 0x0002c00e01007387 */ /* 0x000fe80000100800 */
[----:B------:R-:W-:Y:S01]  /*c5600*/  STL [R1+0x2dc], R8 ;  /* 0x0002dc0801007387 */ /* 0x000fe20000100800 */
[----:B------:R-:W-:-:S03]  /*c5610*/  LOP3.LUT R25, R5, 0xffff, RZ, 0xc0, !PT ;  /* 0x0000ffff05197812 */ /* 0x000fc600078ec0ff */
[----:B------:R-:W-:Y:S04]  /*c5620*/  STL [R1+0x2d8], R9 ;  /* 0x0002d80901007387 */ /* 0x000fe80000100800 */
[----:B------:R-:W-:Y:S04]  /*c5630*/  STL [R1+0x39c0], R0 ;  /* 0x0039c00001007387 */ /* 0x000fe80000100800 */
[----:B------:R-:W-:Y:S04]  /*c5640*/  STL [R1+0x2d0], R10 ;  /* 0x0002d00a01007387 */ /* 0x000fe80000100800 */
[----:B------:R-:W2:Y:S04]  /*c5650*/  LDL.LU R4, [R1+0x1144] ;  /* 0x0011440001047983 */ /* 0x000ea80000300800 */
[----:B------:R-:W3:Y:S01]  /*c5660*/  LDL.LU R5, [R1+0x114c] ;  /* 0x00114c0001057983 */ /* 0x000ee20000300800 */
[----:B------:R-:W-:-:S02]  /*c5670*/  LOP3.LUT R27, R7, 0xffff, RZ, 0xc0, !PT ;  /* 0x0000ffff071b7812 */ /* 0x000fc400078ec0ff */
[----:B------:R-:W-:Y:S02]  /*c5680*/  LOP3.LUT R26, R6, 0xffff, RZ, 0xc0, !PT ;  /* 0x0000ffff061a7812 */ /* 0x000fe400078ec0ff */
[----:B------:R-:W-:Y:S01]  /*c5690*/  PRMT R6, R3, 0x4210, R27 ;  /* 0x0000421003067816 */ /* 0x000fe2000000001b */
[----:B---3--:R0:W-:Y:S04]  /*c56a0*/  STL [R1+0x39d0], R5 ;  /* 0x0039d00501007387 */ /* 0x0081e80000100800 */
[----:B0-----:R-:W2:Y:S04]  /*c56b0*/  LDL.LU R5, [R1+0x1140] ;  /* 0x0011400001057983 */ /* 0x001ea80000300800 */
[----:B------:R-:W3:Y:S01]  /*c56c0*/  LDL.LU R3, [R1+0x1134] ;  /* 0x0011340001037983 */ /* 0x000ee20000300800 */
[----:B------:R-:W-:-:S02]  /*c56d0*/  PRMT R9, R9, 0x3340, R0 ;  /* 0x0000334009097816 */ /* 0x000fc40000000000 */
[----:B------:R-:W-:-:S04]  /*c56e0*/  PRMT R8, R8, 0x3340, R10 ;  /* 0x0000334008087816 */ /* 0x000fc8000000000a */
[----:B------:R-:W-:Y:S01]  /*c56f0*/  PRMT R28, R8, 0x5410, R9 ;  /* 0x00005410081c7816 */ /* 0x000fe20000000009 */
[----:B---3--:R0:W-:Y:S04]  /*c5700*/  STL [R1+0x39cc], R3 ;  /* 0x0039cc0301007387 */ /* 0x0081e80000100800 */
[----:B0-----:R-:W3:Y:S04]  /*c5710*/  LDL.LU R3, [R1+0x1148] ;  /* 0x0011480001037983 */ /* 0x001ee80000300800 */
[----:B------:R-:W4:Y:S01]  /*c5720*/  LDL.LU R9, [R1+0x113c] ;  /* 0x00113c0001097983 */ /* 0x000f220000300800 */
[----:B------:R-:W-:-:S03]  /*c5730*/  PRMT R13, R13, 0x3340, R0 ;  /* 0x000033400d0d7816 */ /* 0x000fc60000000000 */
[----:B----4-:R0:W-:Y:S04]  /*c5740*/  STL [R1+0x39c8], R9 ;  /* 0x0039c80901007387 */ /* 0x0101e80000100800 */
[----:B0-----:R-:W4:Y:S04]  /*c5750*/  LDL.LU R9, [R1+0x1130] ;  /* 0x0011300001097983 */ /* 0x001f280000300800 */
[----:B------:R-:W2:Y:S01]  /*c5760*/  LDL.LU R0, [R1+0x1120] ;  /* 0x0011200001007983 */ /* 0x000ea20000300800 */
[----:B------:R-:W-:-:S04]  /*c5770*/  PRMT R11, R11, 0x3340, R14 ;  /* 0x000033400b0b7816 */ /* 0x000fc8000000000e */
[----:B------:R-:W-:Y:S01]  /*c5780*/  PRMT R29, R11, 0x5410, R13 ;  /* 0x000054100b1d7816 */ /* 0x000fe2000000000d */
[----:B--2---:R0:W-:Y:S04]  /*c5790*/  STL [R1+0x39c4], R0 ;  /* 0x0039c40001007387 */ /* 0x0041e80000100800 */
        /* <DEDUP_REMOVED lines=8> */
[----:B--2---:R0:W-:Y:S04]  /*c5820*/  STL.64 [R1+0x39e0], R18 ;  /* 0x0039e01201007387 */ /* 0x0041e80000100a00 */
[----:B---3--:R1:W-:Y:S04]  /*c5830*/  STL.64 [R1+0x39d8], R16 ;  /* 0x0039d81001007387 */ /* 0x0083e80000100a00 */
[----:B------:R-:W2:Y:S01]  /*c5840*/  LDL.LU R15, [R1+0x6dc] ;  /* 0x0006dc00010f7983 */ /* 0x000ea20000300800 */
[----:B------:R-:W-:-:S02]  /*c5850*/  PRMT R2, R2, 0x4210, R26 ;  /* 0x0000421002027816 */ /* 0x000fc4000000001a */
[----:B0-----:R-:W-:Y:S01]  /*c5860*/  PRMT R19, R28, 0x4210, R23 ;  /* 0x000042101c137816 */ /* 0x001fe20000000017 */
[----:B-1----:R-:W-:Y:S02]  /*c5870*/  IMAD.MOV.U32 R16, RZ, RZ, R6 ;  /* 0x000000ffff107224 */ /* 0x002fe400078e0006 */
[----:B------:R-:W-:Y:S01]  /*c5880*/  IMAD.MOV.U32 R17, RZ, RZ, R2 ;  /* 0x000000ffff117224 */ /* 0x000fe200078e0002 */
[----:B------:R-:W-:Y:S01]  /*c5890*/  PRMT R18, R29, 0x4210, R25 ;  /* 0x000042101d127816 */ /* 0x000fe20000000019 */
[----:B--2---:R-:W-:Y:S04]  /*c58a0*/  STL.64 [R1+0x39f0], R14 ;  /* 0x0039f00e01007387 */ /* 0x004fe80000100a00 */
[----:B------:R-:W-:Y:S04]  /*c58b0*/  STL.64 [R1+0x39e8], R12 ;  /* 0x0039e80c01007387 */ /* 0x000fe80000100a00 */
[----:B------:R-:W0:Y:S04]  /*c58c0*/  LDS.128 R12, [R20] ;  /* 0x00000000140c7984 */ /* 0x000e280000000c00 */
[----:B------:R-:W2:Y:S04]  /*c58d0*/  LDL.LU R11, [R1+0x1114] ;  /* 0x00111400010b7983 */ /* 0x000ea80000300800 */
[----:B------:R-:W3:Y:S04]  /*c58e0*/  LDL.LU R10, [R1+0x111c] ;  /* 0x00111c00010a7983 */ /* 0x000ee80000300800 */
[----:B------:R-:W2:Y:S04]  /*c58f0*/  LDL.LU R8, [R1+0x1104] ;  /* 0x0011040001087983 */ /* 0x000ea80000300800 */
[----:B------:R-:W2:Y:S04]  /*c5900*/  LDL.LU R7, [R1+0x110c] ;  /* 0x00110c0001077983 */ /* 0x000ea80000300800 */
[----:B------:R-:W2:Y:S04]  /*c5910*/  LDL.LU R24, [R1+0x10b0] ;  /* 0x0010b00001187983 */ /* 0x000ea80000300800 */
[----:B------:R-:W2:Y:S04]  /*c5920*/  LDL.LU R6, [R1+0x10b4] ;  /* 0x0010b40001067983 */ /* 0x000ea80000300800 */
[----:B------:R-:W2:Y:S04]  /*c5930*/  LDL.LU R22, [R1+0x10b8] ;  /* 0x0010b80001167983 */ /* 0x000ea80000300800 */
[----:B------:R-:W2:Y:S04]  /*c5940*/  LDL.LU R2, [R1+0x10bc] ;  /* 0x0010bc0001027983 */ /* 0x000ea80000300800 */
[----:B0-----:R-:W-:Y:S01]  /*c5950*/  STL [R1+0x60], R12 ;  /* 0x0000600c01007387 */ /* 0x001fe20000100800 */
[----:B------:R-:W-:-:S03]  /*c5960*/  IMAD.MOV.U32 R28, RZ, RZ, R13 ;  /* 0x000000ffff1c7224 */ /* 0x000fc600078e000d */
[----:B------:R-:W-:Y:S04]  /*c5970*/  STL.64 [R1+0x68], R14 ;  /* 0x0000680e01007387 */ /* 0x000fe80000100a00 */
[----:B------:R-:W0:Y:S04]  /*c5980*/  LDS.128 R12, [R20+0x400] ;  /* 0x00040000140c7984 */ /* 0x000e280000000c00 */
[----:B0-----:R-:W-:Y:S01]  /*c5990*/  STL [R1+0x54], R13 ;  /* 0x0000540d01007387 */ /* 0x001fe20000100800 */
[----:B------:R-:W-:-:S03]  /*c59a0*/  IMAD.MOV.U32 R29, RZ, RZ, R12 ;  /* 0x000000ffff1d7224 */ /* 0x000fc600078e000c */
[----:B------:R0:W-:Y:S04]  /*c59b0*/  STL.64 [R1+0x58], R14 ;  /* 0x0000580e01007387 */ /* 0x0001e80000100a00 */
[----:B0-----:R-:W2:Y:S04]  /*c59c0*/  LDL.LU.64 R14, [R1+0x39f0] ;  /* 0x0039f000010e7983 */ /* 0x001ea80000300a00 */
[----:B------:R-:W2:Y:S01]  /*c59d0*/  LDL.LU.64 R12, [R1+0x39e8] ;  /* 0x0039e800010c7983 */ /* 0x000ea20000300a00 */
[----:B------:R-:W-:Y:S06]  /*c59e0*/  BAR.SYNC.DEFER_BLOCKING 0x0 ;  /* 0x0000000000007b1d */ /* 0x000fec0000010000 */
[----:B------:R0:W-:Y:S04]  /*c59f0*/  STL [R1+0x3984], R20 ;  /* 0x0039841401007387 */ /* 0x0001e80000100800 */
[----:B0-----:R-:W3:Y:S04]  /*c5a00*/  LDL.LU R20, [R1+0x1124] ;  /* 0x0011240001147983 */ /* 0x001ee80000300800 */
[----:B------:R0:W-:Y:S01]  /*c5a10*/  STL.64 [R1+0x3528], R28 ;  /* 0x0035281c01007387 */ /* 0x0001e20000100a00 */
[----:B------:R-:W-:-:S03]  /*c5a20*/  F2FP.SATFINITE.E4M3.F32.PACK_AB_MERGE_C R4, R4, R5, RZ ;  /* 0x000000050404723e */ /* 0x000fc600048070ff */
[----:B0-----:R-:W3:Y:S04]  /*c5a30*/  LDL.LU R28, [R1+0x1100] ;  /* 0x00110000011c7983 */ /* 0x001ee80000300800 */
[----:B------:R-:W3:Y:S04]  /*c5a40*/  LDL.LU R29, [R1+0x1108] ;  /* 0x00110800011d7983 */ /* 0x000ee80000300800 */
[----:B--2---:R0:W-:Y:S04]  /*c5a50*/  STSM.16.M88.4 [R12], R16 ;  /* 0x000000100c007844 */ /* 0x0041e80000000200 */
[----:B0-----:R-:W2:Y:S04]  /*c5a60*/  LDL.LU.64 R18, [R1+0x39e0] ;  /* 0x0039e00001127983 */ /* 0x001ea80000300a00 */
[----:B------:R-:W2:Y:S04]  /*c5a70*/  LDL.LU.64 R16, [R1+0x39d8] ;  /* 0x0039d80001107983 */ /* 0x000ea80000300a00 */
        /* <DEDUP_REMOVED lines=8> */
[----:B------:R-:W2:Y:S02]  /*c5b00*/  LDL.LU R5, [R1+0x39d0] ;  /* 0x0039d00001057983 */ /* 0x000ea40000300800 */
[----:B--2---:R-:W-:-:S02]  /*c5b10*/  F2FP.SATFINITE.E4M3.F32.PACK_AB_MERGE_C R5, R5, R3, RZ ;  /* 0x000000030505723e */ /* 0x004fc400048070ff */
[----:B------:R-:W4:Y:S02]  /*c5b20*/  LDL.LU R3, [R1+0x39cc] ;  /* 0x0039cc0001037983 */ /* 0x000f240000300800 */
[----:B----4-:R-:W-:Y:S02]  /*c5b30*/  F2FP.SATFINITE.E4M3.F32.PACK_AB_MERGE_C R3, R3, R9, RZ ;  /* 0x000000090303723e */ /* 0x010fe400048070ff */
[----:B------:R-:W2:Y:S02]  /*c5b40*/  LDL.LU R9, [R1+0x39c8] ;  /* 0x0039c80001097983 */ /* 0x000ea40000300800 */
[----:B--2---:R-:W-:Y:S02]  /*c5b50*/  F2FP.SATFINITE.E4M3.F32.PACK_AB_MERGE_C R9, R9, R0, RZ ;  /* 0x000000000909723e */ /* 0x004fe400048070ff */
[----:B------:R-:W3:Y:S01]  /*c5b60*/  LDL.LU R0, [R1+0x39c4] ;  /* 0x0039c40001007983 */ /* 0x000ee20000300800 */
[----:B------:R-:W-:Y:S02]  /*c5b70*/  F2FP.SATFINITE.E4M3.F32.PACK_AB_MERGE_C R14, R14, R18, RZ ;  /* 0x000000120e0e723e */ /* 0x000fe400048070ff */
[----:B------:R-:W-:-:S02]  /*c5b80*/  F2FP.SATFINITE.E4M3.F32.PACK_AB_MERGE_C R13, R13, R19, RZ ;  /* 0x000000130d0d723e */ /* 0x000fc400048070ff */
[----:B------:R-:W-:Y:S02]  /*c5b90*/  F2FP.SATFINITE.E4M3.F32.PACK_AB_MERGE_C R21, R21, R17, RZ ;  /* 0x000000111515723e */ /* 0x000fe400048070ff */
[----:B---3--:R-:W-:Y:S02]  /*c5ba0*/  F2FP.SATFINITE.E4M3.F32.PACK_AB_MERGE_C R20, R20, R0, RZ ;  /* 0x000000001414723e */ /* 0x008fe400048070ff */
[----:B------:R-:W2:Y:S04]  /*c5bb0*/  LDL.LU R0, [R1+0x39c0] ;  /* 0x0039c00001007983 */ /* 0x000ea80000300800 */
[----:B------:R-:W3:Y:S04]  /*c5bc0*/  LDL.LU R18, [R1+0x39bc] ;  /* 0x0039bc0001127983 */ /* 0x000ee80000300800 */
[----:B------:R-:W3:Y:S04]  /*c5bd0*/  LDL.LU R19, [R1+0x39b8] ;  /* 0x0039b80001137983 */ /* 0x000ee80000300800 */
[----:B------:R-:W4:Y:S01]  /*c5be0*/  LDL.LU R17, [R1+0x39b4] ;  /* 0x0039b40001117983 */ /* 0x000f220000300800 */
[----:B------:R-:W-:-:S02]  /*c5bf0*/  F2FP.SATFINITE.E4M3.F32.PACK_AB_MERGE_C R16, R16, R23, RZ ;  /* 0x000000171010723e */ /* 0x000fc400048070ff */
[----:B------:R-:W-:Y:S02]  /*c5c00*/  F2FP.SATFINITE.E4M3.F32.PACK_AB_MERGE_C R15, R15, R25, RZ ;  /* 0x000000190f0f723e */ /* 0x000fe400048070ff */
[----:B------:R-:W-:Y:S02]  /*c5c10*/  F2FP.SATFINITE.E4M3.F32.PACK_AB_MERGE_C R11, R11, R26, RZ ;  /* 0x0000001a0b0b723e */ /* 0x000fe400048070ff */
[----:B------:R-:W-:Y:S02]  /*c5c20*/  LOP3.LUT R16, R16, 0xffff, RZ, 0xc0, !PT ;  /* 0x0000ffff10107812 */ /* 0x000fe400078ec0ff */
[----:B------:R-:W-:Y:S02]  /*c5c30*/  LOP3.LUT R15, R15, 0xffff, RZ, 0xc0, !PT ;  /* 0x0000ffff0f0f7812 */ /* 0x000fe400078ec0ff */
[----:B------:R-:W-:Y:S02]  /*c5c40*/  LOP3.LUT R5, R5, 0xffff, RZ, 0xc0, !PT ;  /* 0x0000ffff05057812 */ /* 0x000fe400078ec0ff */
[----:B------:R-:W-:-:S02]  /*c5c50*/  LOP3.LUT R14, R14, 0xffff, RZ, 0xc0, !PT ;  /* 0x0000ffff0e0e7812 */ /* 0x000fc400078ec0ff */
[----:B------:R-:W-:Y:S02]  /*c5c60*/  LOP3.LUT R3, R3, 0xffff, RZ, 0xc0, !PT ;  /* 0x0000ffff03037812 */ /* 0x000fe400078ec0ff */
[----:B------:R-:W-:Y:S02]  /*c5c70*/  LOP3.LUT R11, R11, 0xffff, RZ, 0xc0, !PT ;  /* 0x0000ffff0b0b7812 */ /* 0x000fe400078ec0ff */
[----:B------:R-:W-:Y:S02]  /*c5c80*/  LOP3.LUT R13, R13, 0xffff, RZ, 0xc0, !PT ;  /* 0x0000ffff0d0d7812 */ /* 0x000fe400078ec0ff */
[----:B------:R-:W-:Y:S02]  /*c5c90*/  F2FP.SATFINITE.E4M3.F32.PACK_AB_MERGE_C R10, R10, R27, RZ ;  /* 0x0000001b0a0a723e */ /* 0x000fe400048070ff */
[----:B------:R-:W-:Y:S02]  /*c5ca0*/  F2FP.SATFINITE.E4M3.F32.PACK_AB_MERGE_C R2, R2, R22, RZ ;  /* 0x000000160202723e */ /* 0x000fe400048070ff */
[----:B------:R-:W-:-:S02]  /*c5cb0*/  F2FP.SATFINITE.E4M3.F32.PACK_AB_MERGE_C R6, R6, R24, RZ ;  /* 0x000000180606723e */ /* 0x000fc400048070ff */
[----:B------:R-:W-:Y:S02]  /*c5cc0*/  LOP3.LUT R4, R4, 0xffff, RZ, 0xc0, !PT ;  /* 0x0000ffff04047812 */ /* 0x000fe400078ec0ff */
[----:B------:R-:W-:Y:S02]  /*c5cd0*/  LOP3.LUT R22, R20, 0xffff, RZ, 0xc0, !PT ;  /* 0x0000ffff14167812 */ /* 0x000fe400078ec0ff */
[----:B------:R-:W-:Y:S02]  /*c5ce0*/  LOP3.LUT R9, R9, 0xffff, RZ, 0xc0, !PT ;  /* 0x0000ffff09097812 */ /* 0x000fe400078ec0ff */
[----:B------:R-:W-:Y:S02]  /*c5cf0*/  LOP3.LUT R24, R21, 0xffff, RZ, 0xc0, !PT ;  /* 0x0000ffff15187812 */ /* 0x000fe400078ec0ff */
[----:B------:R-:W-:Y:S02]  /*c5d00*/  LOP3.LUT R10, R10, 0xffff, RZ, 0xc0, !PT ;  /* 0x0000ffff0a0a7812 */ /* 0x000fe400078ec0ff */
[----:B------:R-:W-:-:S02]  /*c5d10*/  F2FP.SATFINITE.E4M3.F32.PACK_AB_MERGE_C R8, R8, R28, RZ ;  /* 0x0000001c0808723e */ /* 0x000fc400048070ff */
[----:B------:R-:W-:Y:S02]  /*c5d20*/  PRMT R20, R4, 0x3340, R22 ;  /* 0x0000334004147816 */ /* 0x000fe40000000016 */
[----:B------:R-:W-:Y:S02]  /*c5d30*/  F2FP.SATFINITE.E4M3.F32.PACK_AB_MERGE_C R7, R7, R29, RZ ;  /* 0x0000001d0707723e */ /* 0x000fe400048070ff */
[----:B------:R-:W-:Y:S02]  /*c5d40*/  LOP3.LUT R8, R8, 0xffff, RZ, 0xc0, !PT ;  /* 0x0000ffff08087812 */ /* 0x000fe400078ec0ff */
[----:B------:R-:W-:Y:S02]  /*c5d50*/  LOP3.LUT R7, R7, 0xffff, RZ, 0xc0, !PT ;  /* 0x0000ffff07077812 */ /* 0x000fe400078ec0ff */
[--C-:B--2---:R-:W-:Y:S01]  /*c5d60*/  PRMT R23, R16, 0x3340, R0.reuse ;  /* 0x0000334010177816 */ /* 0x104fe20000000000 */
[----:B---3--:R0:W-:Y:S04]  /*c5d70*/  STL.64 [R1+0x3970], R18 ;  /* 0x0039701201007387 */ /* 0x0081e80000100a00 */
[----:B----4-:R1:W-:Y:S04]  /*c5d80*/  STL.64 [R1+0x3968], R16 ;  /* 0x0039681001007387 */ /* 0x0103e80000100a00 */
[----:B------:R2:W-:Y:S01]  /*c5d90*/  STL [R1+0x39ac], R15 ;  /* 0x0039ac0f01007387 */ /* 0x0005e20000100800 */
[----:B0-----:R-:W-:-:S02]  /*c5da0*/  PRMT R18, R11, 0x3340, R0 ;  /* 0x000033400b127816 */ /* 0x001fc40000000000 */
[----:B-1----:R-:W-:Y:S02]  /*c5db0*/  PRMT R17, R15, 0x3340, R0 ;  /* 0x000033400f117816 */ /* 0x002fe40000000000 */
[----:B------:R-:W-:Y:S02]  /*c5dc0*/  PRMT R16, R5, 0x3340, R14 ;  /* 0x0000334005107816 */ /* 0x000fe4000000000e */
[----:B--2---:R-:W-:Y:S02]  /*c5dd0*/  PRMT R15, R3, 0x3340, R13 ;  /* 0x00003340030f7816 */ /* 0x004fe4000000000d */
[----:B------:R-:W-:Y:S02]  /*c5de0*/  PRMT R19, R16, 0x5410, R17 ;  /* 0x0000541010137816 */ /* 0x000fe40000000011 */
[----:B------:R-:W-:Y:S01]  /*c5df0*/  PRMT R15, R15, 0x5410, R18 ;  /* 0x000054100f0f7816 */ /* 0x000fe20000000012 */
[----:B------:R-:W2:Y:S01]  /*c5e00*/  LDL.LU R16, [R1+0x2b8] ;  /* 0x0002b80001107983 */ /* 0x000ea20000300800 */
[----:B------:R-:W-:-:S02]  /*c5e10*/  PRMT R18, R9, 0x3340, R24 ;  /* 0x0000334009127816 */ /* 0x000fc40000000018 */
[----:B------:R-:W-:Y:S01]  /*c5e20*/  PRMT R21, R10, 0x3340, R0 ;  /* 0x000033400a157816 */ /* 0x000fe20000000000 */
[----:B------:R-:W3:Y:S01]  /*c5e30*/  LDL.LU R26, [R1+0x2b4] ;  /* 0x0002b400011a7983 */ /* 0x000ee20000300800 */
[----:B------:R-:W-:-:S03]  /*c5e40*/  PRMT R20, R20, 0x5410, R23 ;  /* 0x0000541014147816 */ /* 0x000fc60000000017 */
[----:B------:R-:W2:Y:S01]  /*c5e50*/  LDL.LU R17, [R1+0x2d4] ;  /* 0x0002d40001117983 */ /* 0x000ea20000300800 */
[----:B------:R-:W-:-:S03]  /*c5e60*/  PRMT R27, R18, 0x5410, R21 ;  /* 0x00005410121b7816 */ /* 0x000fc60000000015 */
[----:B------:R-:W4:Y:S01]  /*c5e70*/  LDL.LU R25, [R1+0x2c4] ;  /* 0x0002c40001197983 */ /* 0x000f220000300800 */
[----:B------:R-:W-:-:S03]  /*c5e80*/  PRMT R21, R20, 0x4210, R8 ;  /* 0x0000421014157816 */ /* 0x000fc60000000008 */
[----:B------:R-:W2:Y:S01]  /*c5e90*/  LDL.LU R29, [R1+0x2cc] ;  /* 0x0002cc00011d7983 */ /* 0x000ea20000300800 */
[----:B------:R-:W-:-:S03]  /*c5ea0*/  PRMT R20, R19, 0x4210, R7 ;  /* 0x0000421013147816 */ /* 0x000fc60000000007 */
[----:B------:R-:W2:Y:S04]  /*c5eb0*/  LDL.LU R18, [R1+0x2c8] ;  /* 0x0002c80001127983 */ /* 0x000ea80000300800 */
[----:B------:R-:W2:Y:S04]  /*c5ec0*/  LDL.LU R23, [R1+0x2c0] ;  /* 0x0002c00001177983 */ /* 0x000ea80000300800 */
[----:B------:R-:W2:Y:S04]  /*c5ed0*/  LDL.LU R28, [R1+0x2bc] ;  /* 0x0002bc00011c7983 */ /* 0x000ea80000300800 */
[----:B------:R-:W2:Y:S01]  /*c5ee0*/  LDL.LU R19, [R1+0x2dc] ;  /* 0x0002dc0001137983 */ /* 0x000ea20000300800 */
[----:B------:R-:W-:-:S02]  /*c5ef0*/  LOP3.LUT R6, R6, 0xffff, RZ, 0xc0, !PT ;  /* 0x0000ffff06067812 */ /* 0x000fc400078ec0ff */
[----:B------:R-:W-:Y:S01]  /*c5f00*/  LOP3.LUT R2, R2, 0xffff, RZ, 0xc0, !PT ;  /* 0x0000ffff02027812 */ /* 0x000fe200078ec0ff */
[----:B--2---:R0:W-:Y:S04]  /*c5f10*/  STL.64 [R1+0x39a0], R18 ;  /* 0x0039a01201007387 */ /* 0x0041e80000100a00 */
[----:B------:R1:W-:Y:S01]  /*c5f20*/  STL.64 [R1+0x3998], R16 ;  /* 0x0039981001007387 */ /* 0x0003e20000100a00 */
[----:B0-----:R-:W-:Y:S02]  /*c5f30*/  PRMT R18, R15, 0x4210, R6 ;  /* 0x000042100f127816 */ /* 0x001fe40000000006 */
[----:B------:R-:W-:Y:S01]  /*c5f40*/  PRMT R19, R27, 0x4210, R2 ;  /* 0x000042101b137816 */ /* 0x000fe20000000002 */
[----:B-1----:R-:W-:Y:S02]  /*c5f50*/  IMAD.MOV.U32 R16, RZ, RZ, R21 ;  /* 0x000000ffff107224 */ /* 0x002fe400078e0015 */
[----:B------:R-:W-:Y:S01]  /*c5f60*/  IMAD.MOV.U32 R17, RZ, RZ, R20 ;  /* 0x000000ffff117224 */ /* 0x000fe200078e0014 */
[----:B------:R-:W2:Y:S04]  /*c5f70*/  LDL.LU R21, [R1+0x39b0] ;  /* 0x0039b00001157983 */ /* 0x000ea80000300800 */
[----:B------:R-:W2:Y:S04]  /*c5f80*/  LDL.LU R20, [R1+0x2d0] ;  /* 0x0002d00001147983 */ /* 0x000ea80000300800 */
[----:B------:R-:W2:Y:S04]  /*c5f90*/  LDL.LU R15, [R1+0x39ac] ;  /* 0x0039ac00010f7983 */ /* 0x000ea80000300800 */
[----:B------:R-:W2:Y:S04]  /*c5fa0*/  LDL.LU R27, [R1+0x39a8] ;  /* 0x0039a800011b7983 */ /* 0x000ea80000300800 */
[----:B------:R0:W-:Y:S04]  /*c5fb0*/  STSM.16.M88.4 [R12+0x200], R16 ;  /* 0x000200100c007844 */ /* 0x0001e80000000200 */
[----:B0-----:R-:W2:Y:S04]  /*c5fc0*/  LDL.LU.64 R18, [R1+0x39a0] ;  /* 0x0039a00001127983 */ /* 0x001ea80000300a00 */
[----:B------:R-:W2:Y:S01]  /*c5fd0*/  LDL.LU.64 R16, [R1+0x3998] ;  /* 0x0039980001107983 */ /* 0x000ea20000300a00 */
[----:B---3--:R-:W-:-:S03]  /*c5fe0*/  SHF.R.U32.HI R26, RZ, 0x8, R26 ;  /* 0x00000008ff1a7819 */ /* 0x008fc6000001161a */
[----:B------:R0:W-:Y:S01]  /*c5ff0*/  STL [R1+0x3978], R24 ;  /* 0x0039781801007387 */ /* 0x0001e20000100800 */
[----:B----4-:R-:W-:Y:S02]  /*c6000*/  SHF.R.U32.HI R25, RZ, 0x8, R25 ;  /* 0x00000008ff197819 */ /* 0x010fe40000011619 */
[----:B------:R-:W-:Y:S02]  /*c6010*/  SHF.R.U32.HI R23, RZ, 0x8, R23 ;  /* 0x00000008ff177819 */ /* 0x000fe40000011617 */
[----:B------:R-:W-:Y:S01]  /*c6020*/  LOP3.LUT R26, R26, 0xffff, RZ, 0xc0, !PT ;  /* 0x0000ffff1a1a7812 */ /* 0x000fe200078ec0ff */
[----:B0-----:R-:W3:Y:S01]  /*c6030*/  LDL.LU R24, [R1+0x2d8] ;  /* 0x0002d80001187983 */ /* 0x001ee20000300800 */
[----:B------:R-:W-:Y:S02]  /*c6040*/  LOP3.LUT R25, R25, 0xffff, RZ, 0xc0, !PT ;  /* 0x0000ffff19197812 */ /* 0x000fe400078ec0ff */
[----:B------:R-:W-:Y:S02]  /*c6050*/  LOP3.LUT R23, R23, 0xffff, RZ, 0xc0, !PT ;  /* 0x0000ffff17177812 */ /* 0x000fe400078ec0ff */
[----:B------:R-:W-:-:S02]  /*c6060*/  SHF.R.U32.HI R29, RZ, 0x8, R29 ;  /* 0x00000008ff1d7819 */ /* 0x000fc4000001161d */
[----:B------:R-:W-:Y:S01]  /*c6070*/  SHF.R.U32.HI R28, RZ, 0x8, R28 ;  /* 0x00000008ff1c7819 */ /* 0x000fe2000001161c */
[----:B------:R-:W-:Y:S01]  /*c6080*/  BAR.SYNC.DEFER_BLOCKING 0x0 ;  /* 0x0000000000007b1d */ /* 0x000fe20000010000 */
[----:B--2---:R-:W-:-:S04]  /*c6090*/  SHF.R.U32.HI R20, RZ, 0x8, R20 ;  /* 0x00000008ff147819 */ /* 0x004fc80000011614 */
[----:B------:R-:W-:Y:S02]  /*c60a0*/  LOP3.LUT R20, R20, 0xffff, RZ, 0xc0, !PT ;  /* 0x0000ffff14147812 */ /* 0x000fe400078ec0ff */
[----:B------:R-:W-:Y:S02]  /*c60b0*/  SHF.R.U32.HI R18, RZ, 0x8, R18 ;  /* 0x00000008ff127819 */ /* 0x000fe40000011612 */
[----:B------:R-:W-:Y:S02]  /*c60c0*/  SHF.R.U32.HI R16, RZ, 0x8, R16 ;  /* 0x00000008ff107819 */ /* 0x000fe40000011610 */
[----:B------:R-:W-:Y:S02]  /*c60d0*/  SHF.R.U32.HI R17, RZ, 0x8, R17 ;  /* 0x00000008ff117819 */ /* 0x000fe40000011611 */
[----:B------:R-:W-:Y:S02]  /*c60e0*/  SHF.R.U32.HI R19, RZ, 0x8, R19 ;  /* 0x00000008ff137819 */ /* 0x000fe40000011613 */
[----:B------:R-:W-:-:S02]  /*c60f0*/  LOP3.LUT R16, R16, 0xffff, RZ, 0xc0, !PT ;  /* 0x0000ffff10107812 */ /* 0x000fc400078ec0ff */
[----:B------:R-:W-:Y:S02]  /*c6100*/  LOP3.LUT R17, R17, 0xffff, RZ, 0xc0, !PT ;  /* 0x0000ffff11117812 */ /* 0x000fe400078ec0ff */
[----:B------:R-:W-:Y:S02]  /*c6110*/  LOP3.LUT R18, R18, 0xffff, RZ, 0xc0, !PT ;  /* 0x0000ffff12127812 */ /* 0x000fe400078ec0ff */
[----:B------:R-:W-:Y:S02]  /*c6120*/  LOP3.LUT R19, R19, 0xffff, RZ, 0xc0, !PT ;  /* 0x0000ffff13137812 */ /* 0x000fe400078ec0ff */
[----:B------:R-:W-:Y:S02]  /*c6130*/  PRMT R16, R16, 0x3340, R26 ;  /* 0x0000334010107816 */ /* 0x000fe4000000001a */
[----:B------:R-:W2:Y:S01]  /*c6140*/  LDL.LU R26, [R1+0x3990] ;  /* 0x00399000011a7983 */ /* 0x000ea20000300800 */
[----:B------:R-:W-:Y:S02]  /*c6150*/  PRMT R17, R17, 0x3340, R25 ;  /* 0x0000334011117816 */ /* 0x000fe40000000019 */
[----:B------:R-:W-:Y:S01]  /*c6160*/  PRMT R18, R18, 0x3340, R23 ;  /* 0x0000334012127816 */ /* 0x000fe20000000017 */
[----:B------:R-:W4:Y:S01]  /*c6170*/  LDL.LU R25, [R1+0x398c] ;  /* 0x00398c0001197983 */ /* 0x000f220000300800 */
[----:B------:R-:W-:-:S03]  /*c6180*/  PRMT R19, R19, 0x3340, R20 ;  /* 0x0000334013137816 */ /* 0x000fc60000000014 */
[----:B------:R-:W4:Y:S04]  /*c6190*/  LDL.LU R23, [R1+0x3988] ;  /* 0x0039880001177983 */ /* 0x000f280000300800 */
[----:B------:R-:W4:Y:S01]  /*c61a0*/  LDL.LU R20, [R1+0x3984] ;  /* 0x0039840001147983 */ /* 0x000f220000300800 */
[----:B------:R-:W-:Y:S02]  /*c61b0*/  SHF.R.U32.HI R21, RZ, 0x8, R21 ;  /* 0x00000008ff157819 */ /* 0x000fe40000011615 */
[----:B---3--:R-:W-:Y:S02]  /*c61c0*/  SHF.R.U32.HI R24, RZ, 0x8, R24 ;  /* 0x00000008ff187819 */ /* 0x008fe40000011618 */
[----:B------:R-:W-:Y:S02]  /*c61d0*/  LOP3.LUT R21, R21, 0xffff, RZ, 0xc0, !PT ;  /* 0x0000ffff15157812 */ /* 0x000fe400078ec0ff */
[----:B------:R-:W-:-:S02]  /*c61e0*/  LOP3.LUT R29, R29, 0xffff, RZ, 0xc0, !PT ;  /* 0x0000ffff1d1d7812 */ /* 0x000fc400078ec0ff */
[----:B------:R-:W-:Y:S02]  /*c61f0*/  LOP3.LUT R28, R28, 0xffff, RZ, 0xc0, !PT ;  /* 0x0000ffff1c1c7812 */ /* 0x000fe400078ec0ff */
[----:B------:R-:W-:Y:S02]  /*c6200*/  LOP3.LUT R24, R24, 0xffff, RZ, 0xc0, !PT ;  /* 0x0000ffff18187812 */ /* 0x000fe400078ec0ff */
[--C-:B------:R-:W-:Y:S02]  /*c6210*/  PRMT R21, R21, 0x3340, R0.reuse ;  /* 0x0000334015157816 */ /* 0x100fe40000000000 */
[--C-:B------:R-:W-:Y:S02]  /*c6220*/  PRMT R29, R29, 0x3340, R0.reuse ;  /* 0x000033401d1d7816 */ /* 0x100fe40000000000 */
[--C-:B------:R-:W-:Y:S02]  /*c6230*/  PRMT R28, R28, 0x3340, R0.reuse ;  /* 0x000033401c1c7816 */ /* 0x100fe40000000000 */
[----:B------:R-:W-:-:S02]  /*c6240*/  PRMT R24, R24, 0x3340, R0 ;  /* 0x0000334018187816 */ /* 0x000fc40000000000 */
[----:B------:R-:W-:Y:S02]  /*c6250*/  PRMT R16, R16, 0x5410, R21 ;  /* 0x0000541010107816 */ /* 0x000fe40000000015 */
[----:B------:R-:W-:Y:S01]  /*c6260*/  PRMT R17, R17, 0x5410, R29 ;  /* 0x0000541011117816 */ /* 0x000fe2000000001d */
[----:B------:R-:W3:Y:S01]  /*c6270*/  LDL.LU R21, [R1+0x3980] ;  /* 0x0039800001157983 */ /* 0x000ee20000300800 */
[----:B------:R-:W-:Y:S02]  /*c6280*/  PRMT R18, R18, 0x5410, R28 ;  /* 0x0000541012127816 */ /* 0x000fe4000000001c */
[----:B------:R-:W-:Y:S02]  /*c6290*/  PRMT R19, R19, 0x5410, R24 ;  /* 0x0000541013137816 */ /* 0x000fe40000000018 */
[----:B------:R-:W-:Y:S02]  /*c62a0*/  PRMT R16, R16, 0x5210, R27 ;  /* 0x0000521010107816 */ /* 0x000fe4000000001b */
[----:B--2---:R-:W-:-:S02]  /*c62b0*/  PRMT R17, R17, 0x5210, R26 ;  /* 0x0000521011117816 */ /* 0x004fc4000000001a */
[----:B----4-:R-:W-:Y:S02]  /*c62c0*/  PRMT R18, R18, 0x5210, R25 ;  /* 0x0000521012127816 */ /* 0x010fe40000000019 */
[----:B------:R-:W0:Y:S01]  /*c62d0*/  LDS.128 R24, [R20] ;  /* 0x0000000014187984 */ /* 0x000e220000000c00 */
[----:B------:R-:W-:-:S03]  /*c62e0*/  PRMT R19, R19, 0x5210, R23 ;  /* 0x0000521013137816 */ /* 0x000fc60000000017 */
[----:B0-----:R-:W-:Y:S04]  /*c62f0*/  STL.64 [R1+0x40], R24 ;  /* 0x0000401801007387 */ /* 0x001fe80000100a00 */
[----:B------:R-:W-:Y:S04]  /*c6300*/  STL.64 [R1+0x48], R26 ;  /* 0x0000481a01007387 */ /* 0x000fe80000100a00 */
[----:B------:R0:W1:Y:S01]  /*c6310*/  LDS.128 R24, [R20+0x400] ;  /* 0x0004000014187984 */ /* 0x0000620000000c00 */
[----:B------:R-:W-:Y:S06]  /*c6320*/  BAR.SYNC.DEFER_BLOCKING 0x0 ;  /* 0x0000000000007b1d */ /* 0x000fec0000010000 */
[----:B0-----:R-:W3:Y:S04]  /*c6330*/  LDL.LU R20, [R1+0x397c] ;  /* 0x00397c0001147983 */ /* 0x001ee80000300800 */
[----:B------:R-:W-:Y:S04]  /*c6340*/  STSM.16.M88.4 [R12], R16 ;  /* 0x000000100c007844 */ /* 0x000fe80000000200 */
[----:B-1----:R0:W-:Y:S04]  /*c6350*/  STL.64 [R1+0x210], R24 ;  /* 0x0002101801007387 */ /* 0x0021e80000100a00 */
[----:B------:R-:W-:Y:S04]  /*c6360*/  STL.64 [R1+0x218], R26 ;  /* 0x0002181a01007387 */ /* 0x000fe80000100a00 */
[----:B0-----:R-:W2:Y:S04]  /*c6370*/  LDL.LU R24, [R1+0x3978] ;  /* 0x0039780001187983 */ /* 0x001ea80000300800 */
[----:B------:R-:W4:Y:S04]  /*c6380*/  LDL.LU.64 R18, [R1+0x3970] ;  /* 0x0039700001127983 */ /* 0x000f280000300a00 */
[----:B------:R-:W2:Y:S01]  /*c6390*/  LDL.LU.64 R16, [R1+0x3968] ;  /* 0x0039680001107983 */ /* 0x000ea20000300a00 */
[----:B------:R-:W-:-:S02]  /*c63a0*/  SHF.R.U32.HI R4, RZ, 0x8, R4 ;  /* 0x00000008ff047819 */ /* 0x000fc40000011604 */
[----:B------:R-:W-:Y:S02]  /*c63b0*/  SHF.R.U32.HI R22, RZ, 0x8, R22 ;  /* 0x00000008ff167819 */ /* 0x000fe40000011616 */
[----:B------:R-:W-:Y:S02]  /*c63c0*/  SHF.R.U32.HI R14, RZ, 0x8, R14 ;  /* 0x00000008ff0e7819 */ /* 0x000fe4000001160e */
[----:B------:R-:W-:Y:S02]  /*c63d0*/  SHF.R.U32.HI R5, RZ, 0x8, R5 ;  /* 0x00000008ff057819 */ /* 0x000fe40000011605 */
[----:B------:R-:W-:Y:S02]  /*c63e0*/  LOP3.LUT R4, R4, 0xffff, RZ, 0xc0, !PT ;  /* 0x0000ffff04047812 */ /* 0x000fe400078ec0ff */
[----:B------:R-:W-:Y:S02]  /*c63f0*/  LOP3.LUT R22, R22, 0xffff, RZ, 0xc0, !PT ;  /* 0x0000ffff16167812 */ /* 0x000fe400078ec0ff */
[----:B------:R-:W-:-:S02]  /*c6400*/  SHF.R.U32.HI R15, RZ, 0x8, R15 ;  /* 0x00000008ff0f7819 */ /* 0x000fc4000001160f */
[----:B------:R-:W-:Y:S02]  /*c6410*/  LOP3.LUT R14, R14, 0xffff, RZ, 0xc0, !PT ;  /* 0x0000ffff0e0e7812 */ /* 0x000fe400078ec0ff */
[----:B------:R-:W-:Y:S02]  /*c6420*/  LOP3.LUT R5, R5, 0xffff, RZ, 0xc0, !PT ;  /* 0x0000ffff05057812 */ /* 0x000fe400078ec0ff */
[----:B------:R-:W-:Y:S02]  /*c6430*/  PRMT R4, R4, 0x3340, R22 ;  /* 0x0000334004047816 */ /* 0x000fe40000000016 */
[----:B------:R-:W-:Y:S02]  /*c6440*/  LOP3.LUT R22, R15, 0xffff, RZ, 0xc0, !PT ;  /* 0x0000ffff0f167812 */ /* 0x000fe400078ec0ff */
[----:B------:R-:W-:Y:S02]  /*c6450*/  PRMT R5, R5, 0x3340, R14 ;  /* 0x0000334005057816 */ /* 0x000fe4000000000e */
[----:B------:R-:W-:-:S02]  /*c6460*/  SHF.R.U32.HI R3, RZ, 0x8, R3 ;  /* 0x00000008ff037819 */ /* 0x000fc40000011603 */
[----:B------:R-:W-:Y:S02]  /*c6470*/  SHF.R.U32.HI R25, RZ, 0x8, R13 ;  /* 0x00000008ff197819 */ /* 0x000fe4000001160d */
[----:B------:R-:W-:Y:S02]  /*c6480*/  SHF.R.U32.HI R11, RZ, 0x8, R11 ;  /* 0x00000008ff0b7819 */ /* 0x000fe4000001160b */
[----:B------:R-:W-:Y:S02]  /*c6490*/  SHF.R.U32.HI R9, RZ, 0x8, R9 ;  /* 0x00000008ff097819 */ /* 0x000fe40000011609 */
[----:B--2---:R-:W-:-:S04]  /*c64a0*/  SHF.R.U32.HI R16, RZ, 0x8, R16 ;  /* 0x00000008ff107819 */ /* 0x004fc80000011610 */
[----:B------:R-:W-:-:S04]  /*c64b0*/  LOP3.LUT R16, R16, 0xffff, RZ, 0xc0, !PT ;  /* 0x0000ffff10107812 */ /* 0x000fc800078ec0ff */
[----:B------:R-:W-:Y:S02]  /*c64c0*/  PRMT R23, R16, 0x3340, R0 ;  /* 0x0000334010177816 */ /* 0x000fe40000000000 */
[----:B------:R-:W2:Y:S04]  /*c64d0*/  LDL.LU R16, [R1+0xa80] ;  /* 0x000a800001107983 */ /* 0x000ea80000300800 */
[----:B------:R-:W3:Y:S01]  /*c64e0*/  LDL.LU.64 R14, [R1+0x2898] ;  /* 0x00289800010e7983 */ /* 0x000ee20000300a00 */
[----:B------:R-:W-:Y:S02]  /*c64f0*/  SHF.R.U32.HI R24, RZ, 0x8, R24 ;  /* 0x00000008ff187819 */ /* 0x000fe40000011618 */
[----:B------:R-:W-:Y:S01]  /*c6500*/  SHF.R.U32.HI R10, RZ, 0x8, R10 ;  /* 0x00000008ff0a7819 */ /* 0x000fe2000001160a */
[----:B------:R-:W4:Y:S01]  /*c6510*/  LDL.LU R13, [R1+0x10] ;  /* 0x00001000010d7983 */ /* 0x000f220000300800 */
[----:B------:R-:W-:-:S02]  /*c6520*/  LOP3.LUT R3, R3, 0xffff, RZ, 0xc0, !PT ;  /* 0x0000ffff03037812 */ /* 0x000fc400078ec0ff */
[----:B------:R-:W-:Y:S02]  /*c6530*/  LOP3.LUT R25, R25, 0xffff, RZ, 0xc0, !PT ;  /* 0x0000ffff19197812 */ /* 0x000fe400078ec0ff */
[----:B------:R-:W-:Y:S02]  /*c6540*/  LOP3.LUT R11, R11, 0xffff, RZ, 0xc0, !PT ;  /* 0x0000ffff0b0b7812 */ /* 0x000fe400078ec0ff */
[----:B------:R-:W-:Y:S02]  /*c6550*/  LOP3.LUT R9, R9, 0xffff, RZ, 0xc0, !PT ;  /* 0x0000ffff09097812 */ /* 0x000fe400078ec0ff */
[----:B------:R-:W-:Y:S02]  /*c6560*/  LOP3.LUT R24, R24, 0xffff, RZ, 0xc0, !PT ;  /* 0x0000ffff18187812 */ /* 0x000fe400078ec0ff */
[----:B------:R-:W-:Y:S02]  /*c6570*/  LOP3.LUT R10, R10, 0xffff, RZ, 0xc0, !PT ;  /* 0x0000ffff0a0a7812 */ /* 0x000fe400078ec0ff */
[----:B------:R-:W-:-:S02]  /*c6580*/  PRMT R22, R22, 0x3340, R0 ;  /* 0x0000334016167816 */ /* 0x000fc40000000000 */
[----:B------:R-:W-:Y:S02]  /*c6590*/  PRMT R3, R3, 0x3340, R25 ;  /* 0x0000334003037816 */ /* 0x000fe40000000019 */
[----:B------:R-:W-:Y:S02]  /*c65a0*/  PRMT R11, R11, 0x3340, R0 ;  /* 0x000033400b0b7816 */ /* 0x000fe40000000000 */
[----:B------:R-:W-:Y:S02]  /*c65b0*/  PRMT R9, R9, 0x3340, R24 ;  /* 0x0000334009097816 */ /* 0x000fe40000000018 */
[----:B------:R-:W-:Y:S01]  /*c65c0*/  PRMT R10, R10, 0x3340, R0 ;  /* 0x000033400a0a7816 */ /* 0x000fe20000000000 */
[----:B------:R0:W-:Y:S01]  /*c65d0*/  STL [R1+0x3928], R0 ;  /* 0x0039280001007387 */ /* 0x0001e20000100800 */
[----:B------:R-:W-:Y:S02]  /*c65e0*/  PRMT R5, R5, 0x5410, R22 ;  /* 0x0000541005057816 */ /* 0x000fe40000000016 */
[----:B------:R-:W-:-:S02]  /*c65f0*/  PRMT R4, R4, 0x5410, R23 ;  /* 0x0000541004047816 */ /* 0x000fc40000000017 */
[----:B------:R-:W-:Y:S02]  /*c6600*/  PRMT R3, R3, 0x5410, R11 ;  /* 0x0000541003037816 */ /* 0x000fe4000000000b */
[----:B------:R-:W-:Y:S02]  /*c6610*/  PRMT R5, R5, 0x5210, R7 ;  /* 0x0000521005057816 */ /* 0x000fe40000000007 */
[----:B0-----:R-:W-:Y:S02]  /*c6620*/  PRMT R0, R9, 0x5410, R10 ;  /* 0x0000541009007816 */ /* 0x001fe4000000000a */
[----:B------:R-:W-:Y:S01]  /*c6630*/  PRMT R4, R4, 0x5210, R8 ;  /* 0x0000521004047816 */ /* 0x000fe20000000008 */
[----:B------:R-:W4:Y:S01]  /*c6640*/  LDL.LU.64 R10, [R1+0x2890] ;  /* 0x00289000010a7983 */ /* 0x000f220000300a00 */
[----:B------:R-:W-:Y:S02]  /*c6650*/  PRMT R6, R3, 0x5210, R6 ;  /* 0x0000521003067816 */ /* 0x000fe40000000006 */
[----:B------:R-:W-:-:S05]  /*c6660*/  PRMT R7, R0, 0x5210, R2 ;  /* 0x0000521000077816 */ /* 0x000fca0000000002 */
[----:B------:R-:W-:Y:S01]  /*c6670*/  STSM.16.M88.4 [R12+0x200], R4 ;  /* 0x000200040c007844 */ /* 0x000fe20000000200 */
[----:B------:R-:W-:Y:S01]  /*c6680*/  BAR.SYNC.DEFER_BLOCKING 0x0 ;  /* 0x0000000000007b1d */ /* 0x000fe20000010000 */
[----:B--2---:R-:W-:-:S05]  /*c6690*/  PRMT R0, R16, 0x7770, RZ ;  /* 0x0000777010007816 */ /* 0x004fca00000000ff */
[----:B---3--:R0:W-:Y:S04]  /*c66a0*/  @P0 STG.E.U8 desc[UR42][R14.64], R0 ;  /* 0x000000000e000986 */ /* 0x0081e8000c10112a */
[----:B0-----:R-:W2:Y:S01]  /*c66b0*/  LDL.LU.64 R14, [R1+0x2888] ;  /* 0x00288800010e7983 */ /* 0x001ea20000300a00 */
[C---:B----4-:R-:W-:Y:S02]  /*c66c0*/  LOP3.LUT P6, RZ, R18.reuse, 0x400, RZ, 0xc0, !PT ;  /* 0x0000040012ff7812 */ /* 0x050fe400078cc0ff */
[----:B------:R-:W-:Y:S01]  /*c66d0*/  LOP3.LUT R13, R13, 0xfffffffb, RZ, 0xc0, !PT ;  /* 0xfffffffb0d0d7812 */ /* 0x000fe200078ec0ff */
[----:B------:R-:W3:Y:S01]  /*c66e0*/  LDL.LU.64 R4, [R1+0x2860] ;  /* 0x0028600001047983 */ /* 0x000ee20000300a00 */
[----:B------:R-:W-:Y:S02]  /*c66f0*/  LOP3.LUT P2, RZ, R18, 0x200, RZ, 0xc0, !PT ;  /* 0x0000020012ff7812 */ /* 0x000fe4000784c0ff */
[----:B------:R-:W-:Y:S01]  /*c6700*/  PRMT R0, R16, 0x7771, RZ ;  /* 0x0000777110007816 */ /* 0x000fe200000000ff */
[----:B------:R-:W4:Y:S04]  /*c6710*/  LDL.LU.64 R6, [R1+0x2880] ;  /* 0x0028800001067983 */ /* 0x000f280000300a00 */
[----:B------:R-:W3:Y:S02]  /*c6720*/  LDL.LU.64 R8, [R1+0x2878] ;  /* 0x0028780001087983 */ /* 0x000ee40000300a00 */
[----:B------:R-:W-:-:S02]  /*c6730*/  @P6 LOP3.LUT R13, R13, 0x4, RZ, 0xfc, !PT ;  /* 0x000000040d0d6812 */ /* 0x000fc400078efcff */
[----:B------:R-:W-:Y:S01]  /*c6740*/  LOP3.LUT P6, RZ, R18, 0x100, RZ, 0xc0, !PT ;  /* 0x0000010012ff7812 */ /* 0x000fe200078cc0ff */
[----:B------:R-:W3:Y:S01]  /*c6750*/  LDL.LU R28, [R1+0x8a0] ;  /* 0x0008a000011c7983 */ /* 0x000ee20000300800 */
[----:B------:R-:W-:-:S03]  /*c6760*/  LOP3.LUT R13, R13, 0xfffffff7, RZ, 0xc0, !PT ;  /* 0xfffffff70d0d7812 */ /* 0x000fc600078ec0ff */
[----:B------:R-:W-:Y:S04]  /*c6770*/  STL.64 [R1+0x3810], R20 ;  /* 0x0038101401007387 */ /* 0x000fe80000100a00 */
[----:B------:R0:W-:Y:S04]  /*c6780*/  @P3 STG.E.U8 desc[UR42][R10.64], R0 ;  /* 0x000000000a003986 */ /* 0x0001e8000c10112a */
[----:B------:R-:W-:Y:S02]  /*c6790*/  @P6 LOP3.LUT R13, R13, 0x8, RZ, 0xfc, !PT ;  /* 0x000000080d0d6812 */ /* 0x000fe400078efcff */
[----:B------:R-:W-:-:S02]  /*c67a0*/  LOP3.LUT P6, RZ, R20, 0x1, RZ, 0xc0, !PT ;  /* 0x0000000114ff7812 */ /* 0x000fc400078cc0ff */
[----:B0-----:R-:W-:Y:S01]  /*c67b0*/  PRMT R0, R16, 0x7772, RZ ;  /* 0x0000777210007816 */ /* 0x001fe200000000ff */
[----:B------:R-:W3:Y:S04]  /*c67c0*/  LDL.LU.64 R10, [R1+0x2870] ;  /* 0x00287000010a7983 */ /* 0x000ee80000300a00 */
[----:B------:R-:W3:Y:S04]  /*c67d0*/  LDL.LU R29, [R1+0xa84] ;  /* 0x000a8400011d7983 */ /* 0x000ee80000300800 */
[----:B--2---:R0:W-:Y:S04]  /*c67e0*/  @P2 STG.E.U8 desc[UR42][R14.64], R0 ;  /* 0x000000000e002986 */ /* 0x0041e8000c10112a */
[----:B0-----:R-:W2:Y:S04]  /*c67f0*/  LDL.LU.64 R14, [R1+0x2840] ;  /* 0x00284000010e7983 */ /* 0x001ea80000300a00 */
[----:B------:R-:W2:Y:S04]  /*c6800*/  LDL.LU.64 R20, [R1+0x2850] ;  /* 0x0028500001147983 */ /* 0x000ea80000300a00 */
[----:B--2---:R0:W-:Y:S04]  /*c6810*/  STL.64 [R1+0x3958], R20 ;  /* 0x0039581401007387 */ /* 0x0041e80000100a00 */
[----:B0-----:R-:W2:Y:S01]  /*c6820*/  LDL.LU.64 R20, [R1+0x2858] ;  /* 0x0028580001147983 */ /* 0x001ea20000300a00 */
[----:B------:R-:W-:-:S04]  /*c6830*/  LOP3.LUT R13, R13, 0xffffffef, RZ, 0xc0, !PT ;  /* 0xffffffef0d0d7812 */ /* 0x000fc800078ec0ff */
[----:B------:R-:W-:Y:S02]  /*c6840*/  @P6 LOP3.LUT R13, R13, 0x10, RZ, 0xfc, !PT ;  /* 0x000000100d0d6812 */ /* 0x000fe400078efcff */
[----:B------:R-:W-:Y:S02]  /*c6850*/  LOP3.LUT P6, RZ, R19, 0x80000000, RZ, 0xc0, !PT ;  /* 0x8000000013ff7812 */ /* 0x000fe400078cc0ff */
[----:B------:R-:W-:-:S11]  /*c6860*/  LOP3.LUT R13, R13, 0xffffffdf, RZ, 0xc0, !PT ;  /* 0xffffffdf0d0d7812 */ /* 0x000fd600078ec0ff */
        /* <DEDUP_REMOVED lines=8> */
[----:B------:R-:W-:Y:S02]  /*c68f0*/  LOP3.LUT R13, R13, 0xfffffeff, RZ, 0xc0, !PT ;  /* 0xfffffeff0d0d7812 */ /* 0x000fe400078ec0ff */
[----:B------:R-:W-:-:S09]  /*c6900*/  LOP3.LUT P1, RZ, R18, 0x2000, RZ, 0xc0, !PT ;  /* 0x0000200012ff7812 */ /* 0x000fd2000782c0ff */
[----:B------:R-:W-:Y:S02]  /*c6910*/  @P6 LOP3.LUT R13, R13, 0x100, RZ, 0xfc, !PT ;  /* 0x000001000d0d6812 */ /* 0x000fe400078efcff */
[C---:B------:R-:W-:Y:S01]  /*c6920*/  LOP3.LUT P6, RZ, R19.reuse, 0x8000000, RZ, 0xc0, !PT ;  /* 0x0800000013ff7812 */ /* 0x040fe200078cc0ff */
[----:B--2---:R0:W-:Y:S04]  /*c6930*/  STL.64 [R1+0x3960], R20 ;  /* 0x0039601401007387 */ /* 0x0041e80000100a00 */
[----:B0-----:R-:W2:Y:S01]  /*c6940*/  LDL.LU.64 R20, [R1+0x2868] ;  /* 0x0028680001147983 */ /* 0x001ea20000300a00 */
[----:B------:R-:W-:Y:S02]  /*c6950*/  LOP3.LUT P0, RZ, R19, 0x2000000, RZ, 0xc0, !PT ;  /* 0x0200000013ff7812 */ /* 0x000fe4000780c0ff */
[----:B------:R-:W-:Y:S01]  /*c6960*/  LOP3.LUT R13, R13, 0xfffffdff, RZ, 0xc0, !PT ;  /* 0xfffffdff0d0d7812 */ /* 0x000fe200078ec0ff */
[----:B------:R-:W2:Y:S01]  /*c6970*/  LDL.LU.64 R26, [R1+0x2830] ;  /* 0x00283000011a7983 */ /* 0x000ea20000300a00 */
[----:B------:R-:W-:-:S03]  /*c6980*/  PRMT R0, R16, 0x7773, RZ ;  /* 0x0000777310007816 */ /* 0x000fc600000000ff */
[----:B------:R-:W-:Y:S01]  /*c6990*/  @P6 LOP3.LUT R13, R13, 0x200, RZ, 0xfc, !PT ;  /* 0x000002000d0d6812 */ /* 0x000fe200078efcff */
[----:B------:R-:W2:Y:S01]  /*c69a0*/  LDL.LU R12, [R1+0x8a4] ;  /* 0x0008a400010c7983 */ /* 0x000ea20000300800 */
[----:B------:R-:W-:-:S03]  /*c69b0*/  LOP3.LUT P6, RZ, R19, 0x4000000, RZ, 0xc0, !PT ;  /* 0x0400000013ff7812 */ /* 0x000fc600078cc0ff */
[----:B---3--:R0:W-:Y:S04]  /*c69c0*/  @P1 STG.E.U8 desc[UR42][R4.64], R0 ;  /* 0x0000000004001986 */ /* 0x0081e8000c10112a */
[----:B------:R-:W3:Y:S04]  /*c69d0*/  LDL.LU.64 R24, [R1+0x2848] ;  /* 0x0028480001187983 */ /* 0x000ee80000300a00 */
[----:B------:R-:W3:Y:S01]  /*c69e0*/  LDL.LU.64 R22, [R1+0x2838] ;  /* 0x0028380001167983 */ /* 0x000ee20000300a00 */
[----:B0-----:R-:W-:-:S05]  /*c69f0*/  PRMT R0, R28, 0x7770, RZ ;  /* 0x000077701c007816 */ /* 0x001fca00000000ff */
[----:B----4-:R0:W-:Y:S02]  /*c6a00*/  @P0 STG.E.U8 desc[UR42][R6.64], R0 ;  /* 0x0000000006000986 */ /* 0x0101e4000c10112a */
[----:B0-----:R-:W-:-:S05]  /*c6a10*/  PRMT R0, R28, 0x7771, RZ ;  /* 0x000077711c007816 */ /* 0x001fca00000000ff */
[----:B------:R0:W-:Y:S01]  /*c6a20*/  @P6 STG.E.U8 desc[UR42][R8.64], R0 ;  /* 0x0000000008006986 */ /* 0x0001e2000c10112a */
[C---:B------:R-:W-:Y:S02]  /*c6a30*/  LOP3.LUT P6, RZ, R13.reuse, 0x200, RZ, 0xc0, !PT ;  /* 0x000002000dff7812 */ /* 0x040fe400078cc0ff */
[----:B0-----:R-:W-:Y:S01]  /*c6a40*/  PRMT R0, R28, 0x7772, RZ ;  /* 0x000077721c007816 */ /* 0x001fe200000000ff */
[----:B------:R-:W4:Y:S10]  /*c6a50*/  LDL.LU.64 R8, [R1+0x2828] ;  /* 0x0028280001087983 */ /* 0x000f340000300a00 */
[----:B------:R0:W-:Y:S01]  /*c6a60*/  @P6 STG.E.U8 desc[UR42][R10.64], R0 ;  /* 0x000000000a006986 */ /* 0x0001e2000c10112a */
[----:B------:R-:W-:-:S03]  /*c6a70*/  LOP3.LUT P6, RZ, R13, 0x100, RZ, 0xc0, !PT ;  /* 0x000001000dff7812 */ /* 0x000fc600078cc0ff */
[----:B------:R-:W3:Y:S04]  /*c6a80*/  LDL.LU.64 R2, [R1+0x2810] ;  /* 0x0028100001027983 */ /* 0x000ee80000300a00 */
[----:B------:R-:W3:Y:S01]  /*c6a90*/  LDL.LU R16, [R1+0xa88] ;  /* 0x000a880001107983 */ /* 0x000ee20000300800 */
[----:B0-----:R-:W-:-:S03]  /*c6aa0*/  PRMT R0, R28, 0x7773, RZ ;  /* 0x000077731c007816 */ /* 0x001fc600000000ff */
[----:B------:R-:W3:Y:S04]  /*c6ab0*/  LDL.LU.64 R4, [R1+0x2808] ;  /* 0x0028080001047983 */ /* 0x000ee80000300a00 */
[----:B------:R0:W-:Y:S01]  /*c6ac0*/  @P6 STG.E.U8 desc[UR42][R14.64], R0 ;  /* 0x000000000e006986 */ /* 0x0001e2000c10112a */
[----:B------:R-:W-:-:S03]  /*c6ad0*/  LOP3.LUT P6, RZ, R13, 0x80, RZ, 0xc0, !PT ;  /* 0x000000800dff7812 */ /* 0x000fc600078cc0ff */
[----:B------:R-:W3:Y:S04]  /*c6ae0*/  LDL.LU.64 R6, [R1+0x2800] ;  /* 0x0028000001067983 */ /* 0x000ee80000300a00 */
[----:B------:R-:W3:Y:S01]  /*c6af0*/  LDL.LU.64 R10, [R1+0x27f8] ;  /* 0x0027f800010a7983 */ /* 0x000ee20000300a00 */
[----:B0-----:R-:W-:-:S03]  /*c6b00*/  PRMT R0, R29, 0x7770, RZ ;  /* 0x000077701d007816 */ /* 0x001fc600000000ff */
[----:B------:R-:W3:Y:S04]  /*c6b10*/  LDL.LU.64 R14, [R1+0x27e0] ;  /* 0x0027e000010e7983 */ /* 0x000ee80000300a00 */
[----:B--2---:R0:W-:Y:S04]  /*c6b20*/  @P6 STG.E.U8 desc[UR42][R20.64], R0 ;  /* 0x0000000014006986 */ /* 0x0041e8000c10112a */
[----:B0-----:R-:W2:Y:S01]  /*c6b30*/  LDL.LU.64 R20, [R1+0x3960] ;  /* 0x0039600001147983 */ /* 0x001ea20000300a00 */
[----:B------:R-:W-:Y:S02]  /*c6b40*/  LOP3.LUT P6, RZ, R13, 0x40, RZ, 0xc0, !PT ;  /* 0x000000400dff7812 */ /* 0x000fe400078cc0ff */
[----:B------:R-:W-:-:S11]  /*c6b50*/  PRMT R0, R29, 0x7771, RZ ;  /* 0x000077711d007816 */ /* 0x000fd600000000ff */
[----:B--2---:R0:W-:Y:S04]  /*c6b60*/  @P6 STG.E.U8 desc[UR42][R20.64], R0 ;  /* 0x0000000014006986 */ /* 0x0041e8000c10112a */
[----:B0-----:R-:W2:Y:S01]  /*c6b70*/  LDL.LU.64 R20, [R1+0x3958] ;  /* 0x0039580001147983 */ /* 0x001ea20000300a00 */
[----:B------:R-:W-:Y:S02]  /*c6b80*/  LOP3.LUT P6, RZ, R13, 0x20, RZ, 0xc0, !PT ;  /* 0x000000200dff7812 */ /* 0x000fe400078cc0ff */
[----:B------:R-:W-:Y:S02]  /*c6b90*/  PRMT R0, R29, 0x7772, RZ ;  /* 0x000077721d007816 */ /* 0x000fe400000000ff */
[C---:B------:R-:W-:Y:S02]  /*c6ba0*/  LOP3.LUT P5, RZ, R18.reuse, 0x800, RZ, 0xc0, !PT ;  /* 0x0000080012ff7812 */ /* 0x040fe400078ac0ff */
[----:B------:R-:W-:-:S02]  /*c6bb0*/  LOP3.LUT P4, RZ, R18, 0x1000, RZ, 0xc0, !PT ;  /* 0x0000100012ff7812 */ /* 0x000fc4000788c0ff */
[C---:B------:R-:W-:Y:S02]  /*c6bc0*/  LOP3.LUT P3, RZ, R18.reuse, 0x4000, RZ, 0xc0, !PT ;  /* 0x0000400012ff7812 */ /* 0x040fe4000786c0ff */
[C---:B------:R-:W-:Y:S02]  /*c6bd0*/  LOP3.LUT P2, RZ, R18.reuse, 0x8000, RZ, 0xc0, !PT ;  /* 0x0000800012ff7812 */ /* 0x040fe4000784c0ff */
[C---:B------:R-:W-:Y:S02]  /*c6be0*/  LOP3.LUT P1, RZ, R18.reuse, 0x10000, RZ, 0xc0, !PT ;  /* 0x0001000012ff7812 */ /* 0x040fe4000782c0ff */
[----:B------:R-:W-:Y:S01]  /*c6bf0*/  LOP3.LUT P0, RZ, R18, 0x20000, RZ, 0xc0, !PT ;  /* 0x0002000012ff7812 */ /* 0x000fe2000780c0ff */
[----:B--2---:R0:W-:Y:S01]  /*c6c00*/  @P6 STG.E.U8 desc[UR42][R20.64], R0 ;  /* 0x0000000014006986 */ /* 0x0041e2000c10112a */
[----:B------:R-:W-:Y:S02]  /*c6c10*/  LOP3.LUT P6, RZ, R13, 0x10, RZ, 0xc0, !PT ;  /* 0x000000100dff7812 */ /* 0x000fe400078cc0ff */
[----:B0-----:R-:W-:-:S11]  /*c6c20*/  PRMT R0, R29, 0x7773, RZ ;  /* 0x000077731d007816 */ /* 0x001fd600000000ff */
[----:B------:R0:W-:Y:S01]  /*c6c30*/  @P6 STG.E.U8 desc[UR42][R26.64], R0 ;  /* 0x000000001a006986 */ /* 0x0001e2000c10112a */
[----:B------:R-:W-:Y:S02]  /*c6c40*/  LOP3.LUT P6, RZ, R13, 0x8, RZ, 0xc0, !PT ;  /* 0x000000080dff7812 */ /* 0x000fe400078cc0ff */
[----:B0-----:R-:W-:-:S11]  /*c6c50*/  PRMT R0, R12, 0x7770, RZ ;  /* 0x000077700c007816 */ /* 0x001fd600000000ff */
[----:B---3--:R0:W-:Y:S01]  /*c6c60*/  @P6 STG.E.U8 desc[UR42][R24.64], R0 ;  /* 0x0000000018006986 */ /* 0x0081e2000c10112a */
[----:B------:R-:W-:Y:S02]  /*c6c70*/  LOP3.LUT P6, RZ, R13, 0x4, RZ, 0xc0, !PT ;  /* 0x000000040dff7812 */ /* 0x000fe400078cc0ff */
[----:B0-----:R-:W-:-:S11]  /*c6c80*/  PRMT R0, R12, 0x7771, RZ ;  /* 0x000077710c007816 */ /* 0x001fd600000000ff */
[----:B------:R0:W-:Y:S02]  /*c6c90*/  @P6 STG.E.U8 desc[UR42][R22.64], R0 ;  /* 0x0000000016006986 */ /* 0x0001e4000c10112a */
[----:B0-----:R-:W-:-:S05]  /*c6ca0*/  PRMT R0, R12, 0x7772, RZ ;  /* 0x000077720c007816 */ /* 0x001fca00000000ff */
[----:B----4-:R0:W-:Y:S04]  /*c6cb0*/  @P5 STG.E.U8 desc[UR42][R8.64], R0 ;  /* 0x0000000008005986 */ /* 0x0101e8000c10112a */
[----:B0-----:R-:W2:Y:S01]  /*c6cc0*/  LDL.LU R8, [R1+0xc] ;  /* 0x00000c0001087983 */ /* 0x001ea20000300800 */
[----:B------:R-:W-:-:S05]  /*c6cd0*/  PRMT R0, R12, 0x7773, RZ ;  /* 0x000077730c007816 */ /* 0x000fca00000000ff */
[----:B------:R0:W-:Y:S02]  /*c6ce0*/  @P4 STG.E.U8 desc[UR42][R2.64], R0 ;  /* 0x0000000002004986 */ /* 0x0001e4000c10112a */
[----:B0-----:R-:W-:-:S05]  /*c6cf0*/  PRMT R0, R16, 0x7770, RZ ;  /* 0x0000777010007816 */ /* 0x001fca00000000ff */
[----:B------:R0:W-:Y:S02]  /*c6d00*/  @P3 STG.E.U8 desc[UR42][R4.64], R0 ;  /* 0x0000000004003986 */ /* 0x0001e4000c10112a */
[----:B0-----:R-:W-:-:S05]  /*c6d10*/  PRMT R0, R16, 0x7771, RZ ;  /* 0x0000777110007816 */ /* 0x001fca00000000ff */
[----:B------:R0:W-:Y:S02]  /*c6d20*/  @P2 STG.E.U8 desc[UR42][R6.64], R0 ;  /* 0x0000000006002986 */ /* 0x0001e4000c10112a */
[----:B0-----:R-:W-:-:S05]  /*c6d30*/  PRMT R0, R16, 0x7772, RZ ;  /* 0x0000777210007816 */ /* 0x001fca00000000ff */
[----:B------:R0:W-:Y:S02]  /*c6d40*/  @P1 STG.E.U8 desc[UR42][R10.64], R0 ;  /* 0x000000000a001986 */ /* 0x0001e4000c10112a */
[----:B0-----:R-:W-:Y:S02]  /*c6d50*/  PRMT R0, R16, 0x7773, RZ ;  /* 0x0000777310007816 */ /* 0x001fe400000000ff */
[----:B------:R-:W3:Y:S04]  /*c6d60*/  LDL.LU.64 R10, [R1+0x27f0] ;  /* 0x0027f000010a7983 */ /* 0x000ee80000300a00 */
[----:B------:R0:W-:Y:S04]  /*c6d70*/  @P0 STG.E.U8 desc[UR42][R14.64], R0 ;  /* 0x000000000e000986 */ /* 0x0001e8000c10112a */
[----:B0-----:R-:W4:Y:S04]  /*c6d80*/  LDL.LU.64 R14, [R1+0x27e8] ;  /* 0x0027e800010e7983 */ /* 0x001f280000300a00 */
[----:B------:R-:W3:Y:S04]  /*c6d90*/  LDL.LU.64 R2, [R1+0x27d8] ;  /* 0x0027d80001027983 */ /* 0x000ee80000300a00 */
[----:B------:R-:W3:Y:S01]  /*c6da0*/  LDL.LU R16, [R1+0x8a8] ;  /* 0x0008a80001107983 */ /* 0x000ee20000300800 */
[----:B------:R-:W-:-:S02]  /*c6db0*/  LOP3.LUT P6, RZ, R18, 0x40000000, RZ, 0xc0, !PT ;  /* 0x4000000012ff7812 */ /* 0x000fc400078cc0ff */
[C---:B------:R-:W-:Y:S01]  /*c6dc0*/  LOP3.LUT P3, RZ, R18.reuse, 0x40000, RZ, 0xc0, !PT ;  /* 0x0004000012ff7812 */ /* 0x040fe2000786c0ff */
[----:B------:R-:W4:Y:S01]  /*c6dd0*/  LDL.LU.64 R4, [R1+0x27c8] ;  /* 0x0027c80001047983 */ /* 0x000f220000300a00 */
[----:B------:R-:W-:Y:S02]  /*c6de0*/  LOP3.LUT R13, R13, 0xfffffffe, RZ, 0xc0, !PT ;  /* 0xfffffffe0d0d7812 */ /* 0x000fe400078ec0ff */
[C---:B------:R-:W-:Y:S01]  /*c6df0*/  LOP3.LUT P2, RZ, R18.reuse, 0x80000, RZ, 0xc0, !PT ;  /* 0x0008000012ff7812 */ /* 0x040fe2000784c0ff */
[----:B------:R-:W4:Y:S01]  /*c6e00*/  LDL.LU.64 R6, [R1+0x27c0] ;  /* 0x0027c00001067983 */ /* 0x000f220000300a00 */
[----:B------:R-:W-:-:S03]  /*c6e10*/  LOP3.LUT P1, RZ, R18, 0x100000, RZ, 0xc0, !PT ;  /* 0x0010000012ff7812 */ /* 0x000fc6000782c0ff */
[----:B------:R-:W4:Y:S01]  /*c6e20*/  LDL.LU R26, [R1+0xa8c] ;  /* 0x000a8c00011a7983 */ /* 0x000f220000300800 */
[C---:B------:R-:W-:Y:S02]  /*c6e30*/  LOP3.LUT P0, RZ, R18.reuse, 0x200000, RZ, 0xc0, !PT ;  /* 0x0020000012ff7812 */ /* 0x040fe4000780c0ff */
[----:B------:R-:W-:Y:S02]  /*c6e40*/  LOP3.LUT P5, RZ, R18, 0x80000000, RZ, 0xc0, !PT ;  /* 0x8000000012ff7812 */ /* 0x000fe400078ac0ff */
[----:B--2---:R-:W-:-:S04]  /*c6e50*/  LOP3.LUT R8, R8, 0xfbffffff, RZ, 0xc0, !PT ;  /* 0xfbffffff08087812 */ /* 0x004fc800078ec0ff */
        /* <DEDUP_REMOVED lines=16> */
[----:B------:R-:W-:-:S13]  /*c6f60*/  LOP3.LUT P6, RZ, R18, 0x1000000, RZ, 0xc0, !PT ;  /* 0x0100000012ff7812 */ /* 0x000fda00078cc0ff */
[----:B------:R-:W-:Y:S02]  /*c6f70*/  @P6 LOP3.LUT R13, R13, 0x1, RZ, 0xfc, !PT ;  /* 0x000000010d0d6812 */ /* 0x000fe400078efcff */
[----:B------:R-:W-:Y:S02]  /*c6f80*/  LOP3.LUT P6, RZ, R18, 0x800000, RZ, 0xc0, !PT ;  /* 0x0080000012ff7812 */ /* 0x000fe400078cc0ff */
[----:B---3--:R-:W-:Y:S02]  /*c6f90*/  PRMT R0, R16, 0x7770, RZ ;  /* 0x0000777010007816 */ /* 0x008fe400000000ff */
[----:B------:R-:W-:-:S03]  /*c6fa0*/  LOP3.LUT R13, R13, 0xfffffffd, RZ, 0xc0, !PT ;  /* 0xfffffffd0d0d7812 */ /* 0x000fc600078ec0ff */
[----:B------:R0:W-:Y:S06]  /*c6fb0*/  @P3 STG.E.U8 desc[UR42][R10.64], R0 ;  /* 0x000000000a003986 */ /* 0x0001ec000c10112a */
[----:B------:R-:W-:Y:S02]  /*c6fc0*/  @P6 LOP3.LUT R13, R13, 0x2, RZ, 0xfc, !PT ;  /* 0x000000020d0d6812 */ /* 0x000fe400078efcff */
[----:B0-----:R-:W-:Y:S01]  /*c6fd0*/  PRMT R0, R16, 0x7771, RZ ;  /* 0x0000777110007816 */ /* 0x001fe200000000ff */
[----:B------:R-:W2:Y:S01]  /*c6fe0*/  LDL.LU.64 R10, [R1+0x27b8] ;  /* 0x0027b800010a7983 */ /* 0x000ea20000300a00 */
[----:B------:R-:W-:-:S03]  /*c6ff0*/  LOP3.LUT P6, RZ, R18, 0x400000, RZ, 0xc0, !PT ;  /* 0x0040000012ff7812 */ /* 0x000fc600078cc0ff */
[----:B------:R-:W-:Y:S04]  /*c7000*/  STL.64 [R1+0x3830], R18 ;  /* 0x0038301201007387 */ /* 0x000fe80000100a00 */
[----:B----4-:R0:W-:Y:S04]  /*c7010*/  @P2 STG.E.U8 desc[UR42][R14.64], R0 ;  /* 0x000000000e002986 */ /* 0x0101e8000c10112a */
[----:B0-----:R-:W3:Y:S04]  /*c7020*/  LDL.LU.64 R14, [R1+0x27a8] ;  /* 0x0027a800010e7983 */ /* 0x001ee80000300a00 */
[----:B------:R-:W4:Y:S01]  /*c7030*/  LDL.LU.64 R18, [R1+0x2788] ;  /* 0x0027880001127983 */ /* 0x000f220000300a00 */
[----:B------:R-:W-:-:S05]  /*c7040*/  PRMT R0, R16, 0x7772, RZ ;  /* 0x0000777210007816 */ /* 0x000fca00000000ff */
[----:B------:R0:W-:Y:S02]  /*c7050*/  @P1 STG.E.U8 desc[UR42][R2.64], R0 ;  /* 0x0000000002001986 */ /* 0x0001e4000c10112a */
[----:B0-----:R-:W-:-:S05]  /*c7060*/  PRMT R0, R16, 0x7773, RZ ;  /* 0x0000777310007816 */ /* 0x001fca00000000ff */
[----:B------:R0:W-:Y:S02]  /*c7070*/  @P0 STG.E.U8 desc[UR42][R4.64], R0 ;  /* 0x0000000004000986 */ /* 0x0001e4000c10112a */
[----:B0-----:R-:W-:-:S05]  /*c7080*/  PRMT R0, R26, 0x7770, RZ ;  /* 0x000077701a007816 */ /* 0x001fca00000000ff */
[----:B------:R-:W-:Y:S04]  /*c7090*/  @P6 STG.E.U8 desc[UR42][R6.64], R0 ;  /* 0x0000000006006986 */ /* 0x000fe8000c10112a */
[----:B----4-:R0:W-:Y:S04]  /*c70a0*/  STL.64 [R1+0x3950], R18 ;  /* 0x0039501201007387 */ /* 0x0101e80000100a00 */
[----:B0-----:R-:W4:Y:S01]  /*c70b0*/  LDL.LU.64 R18, [R1+0x2790] ;  /* 0x0027900001127983 */ /* 0x001f220000300a00 */
[C---:B------:R-:W-:Y:S02]  /*c70c0*/  LOP3.LUT P6, RZ, R13.reuse, 0x2, RZ, 0xc0, !PT ;  /* 0x000000020dff7812 */ /* 0x040fe400078cc0ff */
[----:B------:R-:W-:Y:S01]  /*c70d0*/  PRMT R0, R26, 0x7771, RZ ;  /* 0x000077711a007816 */ /* 0x000fe200000000ff */
[----:B------:R-:W4:Y:S04]  /*c70e0*/  LDL.LU R27, [R1+0x8ac] ;  /* 0x0008ac00011b7983 */ /* 0x000f280000300800 */
[----:B------:R-:W4:Y:S04]  /*c70f0*/  LDL.LU.64 R20, [R1+0x2780] ;  /* 0x0027800001147983 */ /* 0x000f280000300a00 */
[----:B------:R-:W4:Y:S04]  /*c7100*/  LDL.LU.64 R28, [R1+0x2778] ;  /* 0x00277800011c7983 */ /* 0x000f280000300a00 */
[----:B--2---:R0:W-:Y:S01]  /*c7110*/  @P6 STG.E.U8 desc[UR42][R10.64], R0 ;  /* 0x000000000a006986 */ /* 0x0041e2000c10112a */
[----:B------:R-:W-:-:S03]  /*c7120*/  LOP3.LUT P6, RZ, R13, 0x1, RZ, 0xc0, !PT ;  /* 0x000000010dff7812 */ /* 0x000fc600078cc0ff */
[----:B------:R-:W2:Y:S04]  /*c7130*/  LDL.LU.64 R24, [R1+0x2770] ;  /* 0x0027700001187983 */ /* 0x000ea80000300a00 */
[----:B------:R-:W2:Y:S01]  /*c7140*/  LDL.LU R16, [R1+0x990] ;  /* 0x0009900001107983 */ /* 0x000ea20000300800 */
[----:B0-----:R-:W-:-:S03]  /*c7150*/  PRMT R0, R26, 0x7772, RZ ;  /* 0x000077721a007816 */ /* 0x001fc600000000ff */
[----:B------:R-:W2:Y:S04]  /*c7160*/  LDL.LU.64 R22, [R1+0x2768] ;  /* 0x0027680001167983 */ /* 0x000ea80000300a00 */
[----:B---3--:R0:W-:Y:S01]  /*c7170*/  @P6 STG.E.U8 desc[UR42][R14.64], R0 ;  /* 0x000000000e006986 */ /* 0x0081e2000c10112a */
[----:B------:R-:W-:-:S03]  /*c7180*/  LOP3.LUT P6, RZ, R8, 0x80000000, RZ, 0xc0, !PT ;  /* 0x8000000008ff7812 */ /* 0x000fc600078cc0ff */
[----:B------:R-:W3:Y:S04]  /*c7190*/  LDL.LU.64 R2, [R1+0x2760] ;  /* 0x0027600001027983 */ /* 0x000ee80000300a00 */
[----:B------:R-:W2:Y:S01]  /*c71a0*/  LDL.LU.64 R4, [R1+0x2750] ;  /* 0x0027500001047983 */ /* 0x000ea20000300a00 */
[----:B0-----:R-:W-:-:S03]  /*c71b0*/  PRMT R0, R26, 0x7773, RZ ;  /* 0x000077731a007816 */ /* 0x001fc600000000ff */
[----:B------:R-:W2:Y:S04]  /*c71c0*/  LDL.LU.64 R6, [R1+0x2740] ;  /* 0x0027400001067983 */ /* 0x000ea80000300a00 */
[----:B------:R-:W2:Y:S04]  /*c71d0*/  LDL.LU R9, [R1+0x890] ;  /* 0x0008900001097983 */ /* 0x000ea80000300800 */
[----:B------:R-:W2:Y:S04]  /*c71e0*/  LDL.LU.64 R10, [R1+0x2738] ;  /* 0x00273800010a7983 */ /* 0x000ea80000300a00 */
[----:B------:R-:W2:Y:S04]  /*c71f0*/  LDL.LU.64 R12, [R1+0x2730] ;  /* 0x00273000010c7983 */ /* 0x000ea80000300a00 */
[----:B------:R-:W2:Y:S04]  /*c7200*/  LDL.LU.64 R14, [R1+0x2718] ;  /* 0x00271800010e7983 */ /* 0x000ea80000300a00 */
[----:B----4-:R0:W-:Y:S04]  /*c7210*/  @P6 STG.E.U8 desc[UR42][R18.64], R0 ;  /* 0x0000000012006986 */ /* 0x0101e8000c10112a */
[----:B0-----:R-:W4:Y:S01]  /*c7220*/  LDL.LU.64 R18, [R1+0x3950] ;  /* 0x0039500001127983 */ /* 0x001f220000300a00 */
[----:B------:R-:W-:-:S02]  /*c7230*/  LOP3.LUT P6, RZ, R8, 0x40000000, RZ, 0xc0, !PT ;  /* 0x4000000008ff7812 */ /* 0x000fc400078cc0ff */
[----:B------:R-:W-:Y:S02]  /*c7240*/  PRMT R0, R27, 0x7770, RZ ;  /* 0x000077701b007816 */ /* 0x000fe400000000ff */
[C---:B------:R-:W-:Y:S02]  /*c7250*/  LOP3.LUT P4, RZ, R17.reuse, 0x1, RZ, 0xc0, !PT ;  /* 0x0000000111ff7812 */ /* 0x040fe4000788c0ff */
[C---:B------:R-:W-:Y:S02]  /*c7260*/  LOP3.LUT P3, RZ, R17.reuse, 0x2, RZ, 0xc0, !PT ;  /* 0x0000000211ff7812 */ /* 0x040fe4000786c0ff */
[C---:B------:R-:W-:Y:S02]  /*c7270*/  LOP3.LUT P2, RZ, R17.reuse, 0x4, RZ, 0xc0, !PT ;  /* 0x0000000411ff7812 */ /* 0x040fe4000784c0ff */
[----:B------:R-:W-:-:S03]  /*c7280*/  LOP3.LUT P1, RZ, R17, 0x8, RZ, 0xc0, !PT ;  /* 0x0000000811ff7812 */ /* 0x000fc6000782c0ff */
[----:B----4-:R0:W-:Y:S01]  /*c7290*/  @P6 STG.E.U8 desc[UR42][R18.64], R0 ;  /* 0x0000000012006986 */ /* 0x0101e2000c10112a */
[----:B------:R-:W-:Y:S02]  /*c72a0*/  LOP3.LUT P6, RZ, R8, 0x20000000, RZ, 0xc0, !PT ;  /* 0x2000000008ff7812 */ /* 0x000fe400078cc0ff */
[----:B0-----:R-:W-:-:S11]  /*c72b0*/  PRMT R0, R27, 0x7771, RZ ;  /* 0x000077711b007816 */ /* 0x001fd600000000ff */
[----:B------:R0:W-:Y:S01]  /*c72c0*/  @P6 STG.E.U8 desc[UR42][R20.64], R0 ;  /* 0x0000000014006986 */ /* 0x0001e2000c10112a */
[----:B------:R-:W-:Y:S02]  /*c72d0*/  LOP3.LUT P6, RZ, R8, 0x10000000, RZ, 0xc0, !PT ;  /* 0x1000000008ff7812 */ /* 0x000fe400078cc0ff */
[----:B0-----:R-:W-:-:S11]  /*c72e0*/  PRMT R0, R27, 0x7772, RZ ;  /* 0x000077721b007816 */ /* 0x001fd600000000ff */
[----:B------:R0:W-:Y:S01]  /*c72f0*/  @P6 STG.E.U8 desc[UR42][R28.64], R0 ;  /* 0x000000001c006986 */ /* 0x0001e2000c10112a */
[----:B------:R-:W-:Y:S02]  /*c7300*/  LOP3.LUT P6, RZ, R8, 0x8000000, RZ, 0xc0, !PT ;  /* 0x0800000008ff7812 */ /* 0x000fe400078cc0ff */
[----:B0-----:R-:W-:-:S11]  /*c7310*/  PRMT R0, R27, 0x7773, RZ ;  /* 0x000077731b007816 */ /* 0x001fd600000000ff */
[----:B--2---:R0:W-:Y:S01]  /*c7320*/  @P6 STG.E.U8 desc[UR42][R24.64], R0 ;  /* 0x0000000018006986 */ /* 0x0041e2000c10112a */
[----:B------:R-:W-:Y:S02]  /*c7330*/  LOP3.LUT P6, RZ, R8, 0x4000000, RZ, 0xc0, !PT ;  /* 0x0400000008ff7812 */ /* 0x000fe400078cc0ff */
[----:B0-----:R-:W-:-:S11]  /*c7340*/  PRMT R0, R16, 0x7770, RZ ;  /* 0x0000777010007816 */ /* 0x001fd600000000ff */
[----:B------:R0:W-:Y:S02]  /*c7350*/  @P6 STG.E.U8 desc[UR42][R22.64], R0 ;  /* 0x0000000016006986 */ /* 0x0001e4000c10112a */
[----:B0-----:R-:W-:-:S05]  /*c7360*/  PRMT R0, R16, 0x7771, RZ ;  /* 0x0000777110007816 */ /* 0x001fca00000000ff */
[----:B---3--:R0:W-:Y:S02]  /*c7370*/  @P5 STG.E.U8 desc[UR42][R2.64], R0 ;  /* 0x0000000002005986 */ /* 0x0081e4000c10112a */
[----:B0-----:R-:W-:-:S05]  /*c7380*/  PRMT R0, R16, 0x7772, RZ ;  /* 0x0000777210007816 */ /* 0x001fca00000000ff */
[----:B------:R0:W-:Y:S02]  /*c7390*/  @P4 STG.E.U8 desc[UR42][R4.64], R0 ;  /* 0x0000000004004986 */ /* 0x0001e4000c10112a */
[----:B0-----:R-:W-:-:S05]  /*c73a0*/  PRMT R0, R16, 0x7773, RZ ;  /* 0x0000777310007816 */ /* 0x001fca00000000ff */
[----:B------:R0:W-:Y:S02]  /*c73b0*/  @P3 STG.E.U8 desc[UR42][R6.64], R0 ;  /* 0x0000000006003986 */ /* 0x0001e4000c10112a */
[----:B0-----:R-:W-:-:S05]  /*c73c0*/  PRMT R0, R9, 0x7770, RZ ;  /* 0x0000777009007816 */ /* 0x001fca00000000ff */
[----:B------:R0:W-:Y:S02]  /*c73d0*/  @P2 STG.E.U8 desc[UR42][R10.64], R0 ;  /* 0x000000000a002986 */ /* 0x0001e4000c10112a */
[----:B0-----:R-:W-:-:S05]  /*c73e0*/  PRMT R0, R9, 0x7771, RZ ;  /* 0x0000777109007816 */ /* 0x001fca00000000ff */
[----:B------:R0:W-:Y:S04]  /*c73f0*/  @P1 STG.E.U8 desc[UR42][R12.64], R0 ;  /* 0x000000000c001986 */ /* 0x0001e8000c10112a */
[----:B0-----:R-:W2:Y:S01]  /*c7400*/  LDL.LU.64 R12, [R1+0x2710] ;  /* 0x00271000010c7983 */ /* 0x001ea20000300a00 */
[C---:B------:R-:W-:Y:S02]  /*c7410*/  LOP3.LUT P0, RZ, R17.reuse, 0x10, RZ, 0xc0, !PT ;  /* 0x0000001011ff7812 */ /* 0x040fe4000780c0ff */
[----:B------:R-:W-:Y:S01]  /*c7420*/  LOP3.LUT P3, RZ, R17, 0x20, RZ, 0xc0, !PT ;  /* 0x0000002011ff7812 */ /* 0x000fe2000786c0ff */
[----:B------:R-:W3:Y:S01]  /*c7430*/  LDL.LU.64 R4, [R1+0x2708] ;  /* 0x0027080001047983 */ /* 0x000ee20000300a00 */
[C---:B------:R-:W-:Y:S02]  /*c7440*/  PRMT R0, R9.reuse, 0x7772, RZ ;  /* 0x0000777209007816 */ /* 0x040fe400000000ff */
[----:B------:R-:W-:Y:S01]  /*c7450*/  PRMT R2, R9, 0x7773, RZ ;  /* 0x0000777309027816 */ /* 0x000fe200000000ff */
[----:B------:R-:W4:Y:S06]  /*c7460*/  LDL.LU.64 R6, [R1+0x2700] ;  /* 0x0027000001067983 */ /* 0x000f2c0000300a00 */
[----:B------:R0:W-:Y:S04]  /*c7470*/  @P0 STG.E.U8 desc[UR42][R14.64], R0 ;  /* 0x000000000e000986 */ /* 0x0001e8000c10112a */
[----:B0-----:R-:W3:Y:S04]  /*c7480*/  LDL.LU.64 R14, [R1+0x26f8] ;  /* 0x0026f800010e7983 */ /* 0x001ee80000300a00 */
[----:B------:R-:W3:Y:S04]  /*c7490*/  LDL.LU R16, [R1+0x994] ;  /* 0x0009940001107983 */ /* 0x000ee80000300800 */
[----:B------:R-:W3:Y:S04]  /*c74a0*/  LDL.LU.64 R10, [R1+0x26f0] ;  /* 0x0026f000010a7983 */ /* 0x000ee80000300a00 */
[----:B------:R-:W3:Y:S04]  /*c74b0*/  LDL.LU R0, [R1+0x894] ;  /* 0x0008940001007983 */ /* 0x000ee80000300800 */
[----:B--2---:R0:W-:Y:S04]  /*c74c0*/  @P3 STG.E.U8 desc[UR42][R12.64], R2 ;  /* 0x000000020c003986 */ /* 0x0041e8000c10112a */
[----:B0-----:R-:W2:Y:S04]  /*c74d0*/  LDL.LU.64 R12, [R1+0x26e8] ;  /* 0x0026e800010c7983 */ /* 0x001ea80000300a00 */
[----:B------:R-:W2:Y:S04]  /*c74e0*/  LDL.LU.64 R18, [R1+0x26d0] ;  /* 0x0026d00001127983 */ /* 0x000ea80000300a00 */
[----:B--2---:R0:W-:Y:S04]  /*c74f0*/  STL.64 [R1+0x3940], R18 ;  /* 0x0039401201007387 */ /* 0x0041e80000100a00 */
[----:B0-----:R-:W2:Y:S01]  /*c7500*/  LDL.LU.64 R18, [R1+0x26d8] ;  /* 0x0026d80001127983 */ /* 0x001ea20000300a00 */
[----:B------:R-:W-:-:S02]  /*c7510*/  LOP3.LUT P6, RZ, R17, 0x20000, RZ, 0xc0, !PT ;  /* 0x0002000011ff7812 */ /* 0x000fc400078cc0ff */
        /* <DEDUP_REMOVED lines=14> */
[C---:B------:R-:W-:Y:S01]  /*c7600*/  LOP3.LUT P6, RZ, R17.reuse, 0x1000, RZ, 0xc0, !PT ;  /* 0x0000100011ff7812 */ /* 0x040fe200078cc0ff */
[----:B--2---:R0:W-:Y:S04]  /*c7610*/  STL.64 [R1+0x3948], R18 ;  /* 0x0039481201007387 */ /* 0x0041e80000100a00 */
[----:B0-----:R-:W2:Y:S01]  /*c7620*/  LDL.LU.64 R18, [R1+0x26e0] ;  /* 0x0026e00001127983 */ /* 0x001ea20000300a00 */
[----:B------:R-:W-:Y:S02]  /*c7630*/  LOP3.LUT R8, R8, 0xff7fffff, RZ, 0xc0, !PT ;  /* 0xff7fffff08087812 */ /* 0x000fe400078ec0ff */
[----:B------:R-:W-:Y:S01]  /*c7640*/  LOP3.LUT P2, RZ, R17, 0x40, RZ, 0xc0, !PT ;  /* 0x0000004011ff7812 */ /* 0x000fe2000784c0ff */
[----:B------:R-:W2:Y:S04]  /*c7650*/  LDL.LU R9, [R1+0x998] ;  /* 0x0009980001097983 */ /* 0x000ea80000300800 */
[----:B------:R-:W-:-:S02]  /*c7660*/  @P6 LOP3.LUT R8, R8, 0x800000, RZ, 0xfc, !PT ;  /* 0x0080000008086812 */ /* 0x000fc400078efcff */
[C---:B------:R-:W-:Y:S01]  /*c7670*/  LOP3.LUT P6, RZ, R17.reuse, 0x800, RZ, 0xc0, !PT ;  /* 0x0000080011ff7812 */ /* 0x040fe200078cc0ff */
[----:B------:R-:W2:Y:S01]  /*c7680*/  LDL.LU.64 R20, [R1+0x26c8] ;  /* 0x0026c80001147983 */ /* 0x000ea20000300a00 */
[----:B------:R-:W-:Y:S02]  /*c7690*/  LOP3.LUT R8, R8, 0xfeffffff, RZ, 0xc0, !PT ;  /* 0xfeffffff08087812 */ /* 0x000fe400078ec0ff */
[C---:B------:R-:W-:Y:S01]  /*c76a0*/  LOP3.LUT P1, RZ, R17.reuse, 0x80, RZ, 0xc0, !PT ;  /* 0x0000008011ff7812 */ /* 0x040fe2000782c0ff */
[----:B------:R-:W2:Y:S01]  /*c76b0*/  LDL.LU.64 R28, [R1+0x26c0] ;  /* 0x0026c000011c7983 */ /* 0x000ea20000300a00 */
[----:B---3--:R-:W-:Y:S02]  /*c76c0*/  PRMT R2, R16, 0x7770, RZ ;  /* 0x0000777010027816 */ /* 0x008fe400000000ff */
[----:B------:R-:W-:Y:S01]  /*c76d0*/  LOP3.LUT P0, RZ, R17, 0x100, RZ, 0xc0, !PT ;  /* 0x0000010011ff7812 */ /* 0x000fe2000780c0ff */
[----:B------:R-:W3:Y:S04]  /*c76e0*/  LDL.LU.64 R26, [R1+0x26b8] ;  /* 0x0026b800011a7983 */ /* 0x000ee80000300a00 */
[----:B------:R-:W-:-:S02]  /*c76f0*/  @P6 LOP3.LUT R8, R8, 0x1000000, RZ, 0xfc, !PT ;  /* 0x0100000008086812 */ /* 0x000fc400078efcff */
[----:B------:R-:W-:Y:S01]  /*c7700*/  LOP3.LUT P6, RZ, R17, 0x400, RZ, 0xc0, !PT ;  /* 0x0000040011ff7812 */ /* 0x000fe200078cc0ff */
[----:B------:R0:W-:Y:S01]  /*c7710*/  @P2 STG.E.U8 desc[UR42][R4.64], R2 ;  /* 0x0000000204002986 */ /* 0x0001e2000c10112a */
[----:B------:R-:W-:Y:S02]  /*c7720*/  LOP3.LUT R8, R8, 0xfdffffff, RZ, 0xc0, !PT ;  /* 0xfdffffff08087812 */ /* 0x000fe400078ec0ff */
[----:B0-----:R-:W-:-:S09]  /*c7730*/  PRMT R2, R16, 0x7771, RZ ;  /* 0x0000777110027816 */ /* 0x001fd200000000ff */
[----:B------:R-:W-:Y:S02]  /*c7740*/  @P6 LOP3.LUT R8, R8, 0x2000000, RZ, 0xfc, !PT ;  /* 0x0200000008086812 */ /* 0x000fe400078efcff */
[----:B------:R-:W-:Y:S01]  /*c7750*/  LOP3.LUT P6, RZ, R17, 0x200, RZ, 0xc0, !PT ;  /* 0x0000020011ff7812 */ /* 0x000fe200078cc0ff */
[----:B----4-:R0:W-:Y:S02]  /*c7760*/  @P1 STG.E.U8 desc[UR42][R6.64], R2 ;  /* 0x0000000206001986 */ /* 0x0101e4000c10112a */
[----:B0-----:R-:W-:-:S05]  /*c7770*/  PRMT R2, R16, 0x7772, RZ ;  /* 0x0000777210027816 */ /* 0x001fca00000000ff */
[----:B------:R0:W-:Y:S02]  /*c7780*/  @P0 STG.E.U8 desc[UR42][R14.64], R2 ;  /* 0x000000020e000986 */ /* 0x0001e4000c10112a */
[----:B0-----:R-:W-:Y:S02]  /*c7790*/  PRMT R2, R16, 0x7773, RZ ;  /* 0x0000777310027816 */ /* 0x001fe400000000ff */
[----:B------:R-:W4:Y:S04]  /*c77a0*/  LDL.LU R15, [R1+0x898] ;  /* 0x00089800010f7983 */ /* 0x000f280000300800 */
[----:B------:R0:W-:Y:S01]  /*c77b0*/  @P6 STG.E.U8 desc[UR42][R10.64], R2 ;  /* 0x000000020a006986 */ /* 0x0001e2000c10112a */
[----:B------:R-:W-:Y:S02]  /*c77c0*/  LOP3.LUT P6, RZ, R8, 0x2000000, RZ, 0xc0, !PT ;  /* 0x0200000008ff7812 */ /* 0x000fe400078cc0ff */
[----:B------:R-:W-:Y:S01]  /*c77d0*/  PRMT R6, R0, 0x7770, RZ ;  /* 0x0000777000067816 */ /* 0x000fe200000000ff */
[----:B------:R-:W3:Y:S04]  /*c77e0*/  LDL.LU.64 R24, [R1+0x26a8] ;  /* 0x0026a80001187983 */ /* 0x000ee80000300a00 */
[----:B------:R-:W3:Y:S04]  /*c77f0*/  LDL.LU.64 R22, [R1+0x26a0] ;  /* 0x0026a00001167983 */ /* 0x000ee80000300a00 */
[----:B0-----:R-:W3:Y:S04]  /*c7800*/  LDL.LU.64 R2, [R1+0x2698] ;  /* 0x0026980001027983 */ /* 0x001ee80000300a00 */
[----:B------:R0:W-:Y:S01]  /*c7810*/  @P6 STG.E.U8 desc[UR42][R12.64], R6 ;  /* 0x000000060c006986 */ /* 0x0001e2000c10112a */
[----:B------:R-:W-:-:S03]  /*c7820*/  LOP3.LUT P6, RZ, R8, 0x1000000, RZ, 0xc0, !PT ;  /* 0x0100000008ff7812 */ /* 0x000fc600078cc0ff */
[----:B------:R-:W3:Y:S04]  /*c7830*/  LDL.LU.64 R4, [R1+0x2690] ;  /* 0x0026900001047983 */ /* 0x000ee80000300a00 */
[----:B------:R-:W3:Y:S01]  /*c7840*/  LDL.LU R14, [R1+0x99c] ;  /* 0x00099c00010e7983 */ /* 0x000ee20000300800 */
[----:B0-----:R-:W-:-:S03]  /*c7850*/  PRMT R12, R0, 0x7771, RZ ;  /* 0x00007771000c7816 */ /* 0x001fc600000000ff */
[----:B------:R-:W3:Y:S04]  /*c7860*/  LDL.LU.64 R6, [R1+0x2688] ;  /* 0x0026880001067983 */ /* 0x000ee80000300a00 */
[----:B------:R-:W3:Y:S04]  /*c7870*/  LDL.LU.64 R10, [R1+0x2680] ;  /* 0x00268000010a7983 */ /* 0x000ee80000300a00 */
[----:B--2---:R0:W-:Y:S04]  /*c7880*/  @P6 STG.E.U8 desc[UR42][R18.64], R12 ;  /* 0x0000000c12006986 */ /* 0x0041e8000c10112a */
[----:B0-----:R-:W2:Y:S01]  /*c7890*/  LDL.LU.64 R18, [R1+0x3948] ;  /* 0x0039480001127983 */ /* 0x001ea20000300a00 */
[----:B------:R-:W-:-:S02]  /*c78a0*/  LOP3.LUT P6, RZ, R8, 0x800000, RZ, 0xc0, !PT ;  /* 0x0080000008ff7812 */ /* 0x000fc400078cc0ff */
[----:B------:R-:W-:Y:S01]  /*c78b0*/  PRMT R16, R0, 0x7772, RZ ;  /* 0x0000777200107816 */ /* 0x000fe200000000ff */
[----:B------:R-:W3:Y:S10]  /*c78c0*/  LDL.LU.64 R12, [R1+0x2678] ;  /* 0x00267800010c7983 */ /* 0x000ef40000300a00 */
[----:B--2---:R0:W-:Y:S04]  /*c78d0*/  @P6 STG.E.U8 desc[UR42][R18.64], R16 ;  /* 0x0000001012006986 */ /* 0x0041e8000c10112a */
[----:B0-----:R-:W2:Y:S04]  /*c78e0*/  LDL.LU.64 R18, [R1+0x3940] ;  /* 0x0039400001127983 */ /* 0x001ea80000300a00 */
[----:B------:R-:W3:Y:S01]  /*c78f0*/  LDL.LU R16, [R1+0x3938] ;  /* 0x0039380001107983 */ /* 0x000ee20000300800 */
[----:B------:R-:W-:-:S02]  /*c7900*/  LOP3.LUT P6, RZ, R8, 0x400000, RZ, 0xc0, !PT ;  /* 0x0040000008ff7812 */ /* 0x000fc400078cc0ff */
[----:B------:R-:W-:Y:S02]  /*c7910*/  PRMT R0, R0, 0x7773, RZ ;  /* 0x0000777300007816 */ /* 0x000fe400000000ff */
[C---:B------:R-:W-:Y:S02]  /*c7920*/  LOP3.LUT P5, RZ, R17.reuse, 0x40000, RZ, 0xc0, !PT ;  /* 0x0004000011ff7812 */ /* 0x040fe400078ac0ff */
[C---:B------:R-:W-:Y:S02]  /*c7930*/  LOP3.LUT P4, RZ, R17.reuse, 0x80000, RZ, 0xc0, !PT ;  /* 0x0008000011ff7812 */ /* 0x040fe4000788c0ff */
[C---:B------:R-:W-:Y:S02]  /*c7940*/  LOP3.LUT P3, RZ, R17.reuse, 0x100000, RZ, 0xc0, !PT ;  /* 0x0010000011ff7812 */ /* 0x040fe4000786c0ff */
[C---:B------:R-:W-:Y:S02]  /*c7950*/  LOP3.LUT P2, RZ, R17.reuse, 0x200000, RZ, 0xc0, !PT ;  /* 0x0020000011ff7812 */ /* 0x040fe4000784c0ff */
[----:B------:R-:W-:-:S02]  /*c7960*/  LOP3.LUT P1, RZ, R17, 0x400000, RZ, 0xc0, !PT ;  /* 0x0040000011ff7812 */ /* 0x000fc4000782c0ff */
[----:B------:R-:W-:Y:S01]  /*c7970*/  LOP3.LUT P0, RZ, R17, 0x800000, RZ, 0xc0, !PT ;  /* 0x0080000011ff7812 */ /* 0x000fe2000780c0ff */
[----:B--2---:R0:W-:Y:S01]  /*c7980*/  @P6 STG.E.U8 desc[UR42][R18.64], R0 ;  /* 0x0000000012006986 */ /* 0x0041e2000c10112a */
        /* <DEDUP_REMOVED lines=12> */
[----:B----4-:R-:W-:-:S05]  /*c7a50*/  PRMT R0, R15, 0x7770, RZ ;  /* 0x000077700f007816 */ /* 0x010fca00000000ff */
[----:B------:R0:W-:Y:S02]  /*c7a60*/  @P5 STG.E.U8 desc[UR42][R22.64], R0 ;  /* 0x0000000016005986 */ /* 0x0001e4000c10112a */
[C---:B0-----:R-:W-:Y:S02]  /*c7a70*/  PRMT R0, R15.reuse, 0x7771, RZ ;  /* 0x000077710f007816 */ /* 0x041fe400000000ff */
[----:B------:R-:W2:Y:S04]  /*c7a80*/  LDL.LU.64 R22, [R1+0x2670] ;  /* 0x0026700001167983 */ /* 0x000ea80000300a00 */
[----:B------:R0:W-:Y:S02]  /*c7a90*/  @P4 STG.E.U8 desc[UR42][R2.64], R0 ;  /* 0x0000000002004986 */ /* 0x0001e4000c10112a */
        /* <DEDUP_REMOVED lines=8> */
[----:B0-----:R-:W3:Y:S01]  /*c7b20*/  LDL.LU.64 R12, [R1+0x2668] ;  /* 0x00266800010c7983 */ /* 0x001ee20000300a00 */
[----:B------:R-:W-:Y:S02]  /*c7b30*/  LOP3.LUT P6, RZ, R16, 0x10, RZ, 0xc0, !PT ;  /* 0x0000001010ff7812 */ /* 0x000fe400078cc0ff */
[----:B------:R-:W-:Y:S01]  /*c7b40*/  LOP3.LUT R8, R8, 0xfffffbff, RZ, 0xc0, !PT ;  /* 0xfffffbff08087812 */ /* 0x000fe200078ec0ff */
[----:B------:R-:W4:Y:S01]  /*c7b50*/  LDL.LU.64 R2, [R1+0x2660] ;  /* 0x0026600001027983 */ /* 0x000f220000300a00 */
[C---:B------:R-:W-:Y:S02]  /*c7b60*/  LOP3.LUT P3, RZ, R17.reuse, 0x1000000, RZ, 0xc0, !PT ;  /* 0x0100000011ff7812 */ /* 0x040fe4000786c0ff */
[C---:B------:R-:W-:Y:S01]  /*c7b70*/  LOP3.LUT P2, RZ, R17.reuse, 0x2000000, RZ, 0xc0, !PT ;  /* 0x0200000011ff7812 */ /* 0x040fe2000784c0ff */
[----:B------:R-:W4:Y:S01]  /*c7b80*/  LDL.LU.64 R4, [R1+0x2658] ;  /* 0x0026580001047983 */ /* 0x000f220000300a00 */
[----:B------:R-:W-:-:S02]  /*c7b90*/  LOP3.LUT P1, RZ, R17, 0x4000000, RZ, 0xc0, !PT ;  /* 0x0400000011ff7812 */ /* 0x000fc4000782c0ff */
[----:B------:R-:W-:Y:S01]  /*c7ba0*/  LOP3.LUT P0, RZ, R17, 0x8000000, RZ, 0xc0, !PT ;  /* 0x0800000011ff7812 */ /* 0x000fe2000780c0ff */
[----:B------:R-:W4:Y:S02]  /*c7bb0*/  LDL.LU.64 R6, [R1+0x2638] ;  /* 0x0026380001067983 */ /* 0x000f240000300a00 */
[----:B------:R-:W-:Y:S02]  /*c7bc0*/  @P6 LOP3.LUT R8, R8, 0x400, RZ, 0xfc, !PT ;  /* 0x0000040008086812 */ /* 0x000fe400078efcff */
[----:B------:R-:W-:Y:S01]  /*c7bd0*/  LOP3.LUT P6, RZ, R16, 0x8, RZ, 0xc0, !PT ;  /* 0x0000000810ff7812 */ /* 0x000fe200078cc0ff */
[----:B------:R-:W4:Y:S01]  /*c7be0*/  LDL.LU R15, [R1+0x89c] ;  /* 0x00089c00010f7983 */ /* 0x000f220000300800 */
[----:B------:R-:W-:-:S03]  /*c7bf0*/  LOP3.LUT R8, R8, 0xfffff7ff, RZ, 0xc0, !PT ;  /* 0xfffff7ff08087812 */ /* 0x000fc600078ec0ff */
[----:B------:R-:W4:Y:S04]  /*c7c00*/  LDL.LU.64 R10, [R1+0x2630] ;  /* 0x00263000010a7983 */ /* 0x000f280000300a00 */
[----:B------:R-:W4:Y:S04]  /*c7c10*/  LDL.LU R0, [R1+0x7a0] ;  /* 0x0007a00001007983 */ /* 0x000f280000300800 */
[----:B------:R-:W-:Y:S02]  /*c7c20*/  @P6 LOP3.LUT R8, R8, 0x800, RZ, 0xfc, !PT ;  /* 0x0000080008086812 */ /* 0x000fe400078efcff */
        /* <DEDUP_REMOVED lines=19> */
[----:B------:R-:W-:-:S05]  /*c7d60*/  PRMT R17, R14, 0x7772, RZ ;  /* 0x000077720e117816 */ /* 0x000fca00000000ff */
[----:B--2---:R0:W-:Y:S02]  /*c7d70*/  @P3 STG.E.U8 desc[UR42][R22.64], R17 ;  /* 0x0000001116003986 */ /* 0x0041e4000c10112a */
[----:B0-----:R-:W-:-:S05]  /*c7d80*/  PRMT R17, R14, 0x7773, RZ ;  /* 0x000077730e117816 */ /* 0x001fca00000000ff */
[----:B---3--:R0:W-:Y:S04]  /*c7d90*/  @P2 STG.E.U8 desc[UR42][R12.64], R17 ;  /* 0x000000110c002986 */ /* 0x0081e8000c10112a */
[----:B0-----:R-:W2:Y:S04]  /*c7da0*/  LDL.LU.64 R12, [R1+0x2628] ;  /* 0x00262800010c7983 */ /* 0x001ea80000300a00 */
[----:B------:R-:W3:Y:S01]  /*c7db0*/  LDL.LU.64 R18, [R1+0x25e0] ;  /* 0x0025e00001127983 */ /* 0x000ee20000300a00 */
[----:B----4-:R-:W-:-:S05]  /*c7dc0*/  PRMT R17, R15, 0x7770, RZ ;  /* 0x000077700f117816 */ /* 0x010fca00000000ff */
[----:B------:R0:W-:Y:S02]  /*c7dd0*/  @P1 STG.E.U8 desc[UR42][R2.64], R17 ;  /* 0x0000001102001986 */ /* 0x0001e4000c10112a */
[----:B0-----:R-:W-:-:S05]  /*c7de0*/  PRMT R17, R15, 0x7771, RZ ;  /* 0x000077710f117816 */ /* 0x001fca00000000ff */
[----:B------:R0:W-:Y:S02]  /*c7df0*/  @P0 STG.E.U8 desc[UR42][R4.64], R17 ;  /* 0x0000001104000986 */ /* 0x0001e4000c10112a */
[----:B0-----:R-:W-:-:S05]  /*c7e00*/  PRMT R17, R15, 0x7772, RZ ;  /* 0x000077720f117816 */ /* 0x001fca00000000ff */
[----:B------:R-:W-:Y:S04]  /*c7e10*/  @P6 STG.E.U8 desc[UR42][R6.64], R17 ;  /* 0x0000001106006986 */ /* 0x000fe8000c10112a */
[----:B---3--:R0:W-:Y:S04]  /*c7e20*/  STL.64 [R1+0x3930], R18 ;  /* 0x0039301201007387 */ /* 0x0081e80000100a00 */
[----:B0-----:R-:W3:Y:S01]  /*c7e30*/  LDL.LU.64 R18, [R1+0x2620] ;  /* 0x0026200001127983 */ /* 0x001ee20000300a00 */
[C---:B------:R-:W-:Y:S02]  /*c7e40*/  LOP3.LUT P6, RZ, R8.reuse, 0x20000, RZ, 0xc0, !PT ;  /* 0x0002000008ff7812 */ /* 0x040fe400078cc0ff */
[----:B------:R-:W-:Y:S01]  /*c7e50*/  PRMT R17, R15, 0x7773, RZ ;  /* 0x000077730f117816 */ /* 0x000fe200000000ff */
[----:B------:R-:W4:Y:S04]  /*c7e60*/  LDL.LU.64 R20, [R1+0x25b8] ;  /* 0x0025b80001147983 */ /* 0x000f280000300a00 */
[----:B------:R-:W4:Y:S04]  /*c7e70*/  LDL.LU R9, [R1+0x6b0] ;  /* 0x0006b00001097983 */ /* 0x000f280000300800 */
[----:B------:R-:W4:Y:S04]  /*c7e80*/  LDL.LU.64 R28, [R1+0x25b0] ;  /* 0x0025b000011c7983 */ /* 0x000f280000300a00 */
[----:B------:R0:W-:Y:S01]  /*c7e90*/  @P6 STG.E.U8 desc[UR42][R10.64], R17 ;  /* 0x000000110a006986 */ /* 0x0001e2000c10112a */
[----:B------:R-:W-:-:S03]  /*c7ea0*/  LOP3.LUT P6, RZ, R8, 0x10000, RZ, 0xc0, !PT ;  /* 0x0001000008ff7812 */ /* 0x000fc600078cc0ff */
[----:B------:R-:W4:Y:S04]  /*c7eb0*/  LDL.LU.64 R26, [R1+0x25a8] ;  /* 0x0025a800011a7983 */ /* 0x000f280000300a00 */
[----:B------:R-:W4:Y:S01]  /*c7ec0*/  LDL.LU R14, [R1+0x7a4] ;  /* 0x0007a400010e7983 */ /* 0x000f220000300800 */
[----:B0-----:R-:W-:-:S03]  /*c7ed0*/  PRMT R17, R0, 0x7770, RZ ;  /* 0x0000777000117816 */ /* 0x001fc600000000ff */
[----:B------:R-:W4:Y:S04]  /*c7ee0*/  LDL.LU.64 R24, [R1+0x2580] ;  /* 0x0025800001187983 */ /* 0x000f280000300a00 */
[----:B--2---:R0:W-:Y:S01]  /*c7ef0*/  @P6 STG.E.U8 desc[UR42][R12.64], R17 ;  /* 0x000000110c006986 */ /* 0x0041e2000c10112a */
[----:B------:R-:W-:-:S03]  /*c7f00*/  LOP3.LUT P6, RZ, R8, 0x8000, RZ, 0xc0, !PT ;  /* 0x0000800008ff7812 */ /* 0x000fc600078cc0ff */
[----:B------:R-:W2:Y:S04]  /*c7f10*/  LDL.LU.64 R22, [R1+0x2560] ;  /* 0x0025600001167983 */ /* 0x000ea80000300a00 */
[----:B------:R-:W2:Y:S01]  /*c7f20*/  LDL.LU.64 R2, [R1+0x2558] ;  /* 0x0025580001027983 */ /* 0x000ea20000300a00 */
[----:B0-----:R-:W-:-:S03]  /*c7f30*/  PRMT R17, R0, 0x7771, RZ ;  /* 0x0000777100117816 */ /* 0x001fc600000000ff */
[----:B------:R-:W2:Y:S04]  /*c7f40*/  LDL.LU.64 R4, [R1+0x2550] ;  /* 0x0025500001047983 */ /* 0x000ea80000300a00 */
[----:B------:R-:W2:Y:S04]  /*c7f50*/  LDL.LU.64 R6, [R1+0x2538] ;  /* 0x0025380001067983 */ /* 0x000ea80000300a00 */
[----:B------:R-:W2:Y:S04]  /*c7f60*/  LDL.LU.64 R10, [R1+0x2530] ;  /* 0x00253000010a7983 */ /* 0x000ea80000300a00 */
[----:B------:R-:W2:Y:S04]  /*c7f70*/  LDL.LU R15, [R1+0x6b4] ;  /* 0x0006b400010f7983 */ /* 0x000ea80000300800 */
[----:B------:R-:W2:Y:S04]  /*c7f80*/  LDL.LU.64 R12, [R1+0x2528] ;  /* 0x00252800010c7983 */ /* 0x000ea80000300a00 */
[----:B---3--:R0:W-:Y:S04]  /*c7f90*/  @P6 STG.E.U8 desc[UR42][R18.64], R17 ;  /* 0x0000001112006986 */ /* 0x0081e8000c10112a */
[----:B0-----:R-:W3:Y:S01]  /*c7fa0*/  LDL.LU.64 R18, [R1+0x3930] ;  /* 0x0039300001127983 */ /* 0x001ee20000300a00 */
        /* <DEDUP_REMOVED lines=8> */
[----:B---3--:R0:W-:Y:S01]  /*c8030*/  @P6 STG.E.U8 desc[UR42][R18.64], R17 ;  /* 0x0000001112006986 */ /* 0x0081e2000c10112a */
[----:B------:R-:W-:Y:S02]  /*c8040*/  LOP3.LUT P6, RZ, R8, 0x2000, RZ, 0xc0, !PT ;  /* 0x0000200008ff7812 */ /* 0x000fe400078cc0ff */
[----:B0-----:R-:W-:-:S11]  /*c8050*/  PRMT R17, R0, 0x7773, RZ ;  /* 0x0000777300117816 */ /* 0x001fd600000000ff */
        /* <DEDUP_REMOVED lines=9> */
[----:B------:R0:W-:Y:S02]  /*c80f0*/  @P6 STG.E.U8 desc[UR42][R24.64], R17 ;  /* 0x0000001118006986 */ /* 0x0001e4000c10112a */
[----:B0-----:R-:W-:-:S05]  /*c8100*/  PRMT R17, R9, 0x7773, RZ ;  /* 0x0000777309117816 */ /* 0x001fca00000000ff */
[----:B--2---:R0:W-:Y:S02]  /*c8110*/  @P5 STG.E.U8 desc[UR42][R22.64], R17 ;  /* 0x0000001116005986 */ /* 0x0041e4000c10112a */
[----:B0-----:R-:W-:-:S05]  /*c8120*/  PRMT R17, R14, 0x7770, RZ ;  /* 0x000077700e117816 */ /* 0x001fca00000000ff */
        /* <DEDUP_REMOVED lines=9> */
[----:B0-----:R-:W2:Y:S04]  /*c81c0*/  LDL.LU.64 R12, [R1+0x2520] ;  /* 0x00252000010c7983 */ /* 0x001ea80000300a00 */
[----:B------:R-:W3:Y:S01]  /*c81d0*/  LDL.LU.64 R22, [R1+0x2518] ;  /* 0x0025180001167983 */ /* 0x000ee20000300a00 */
[C---:B------:R-:W-:Y:S02]  /*c81e0*/  LOP3.LUT P3, RZ, R16.reuse, 0x800, RZ, 0xc0, !PT ;  /* 0x0000080010ff7812 */ /* 0x040fe4000786c0ff */
[----:B------:R-:W-:Y:S01]  /*c81f0*/  LOP3.LUT P2, RZ, R16, 0x1000, RZ, 0xc0, !PT ;  /* 0x0000100010ff7812 */ /* 0x000fe2000784c0ff */
[----:B------:R-:W4:Y:S01]  /*c8200*/  LDL.LU.64 R10, [R1+0x2508] ;  /* 0x00250800010a7983 */ /* 0x000f220000300a00 */
[----:B------:R-:W-:-:S03]  /*c8210*/  PRMT R17, R15, 0x7771, RZ ;  /* 0x000077710f117816 */ /* 0x000fc600000000ff */
[----:B------:R-:W3:Y:S04]  /*c8220*/  LDL.LU.64 R2, [R1+0x2500] ;  /* 0x0025000001027983 */ /* 0x000ee80000300a00 */
[----:B------:R-:W3:Y:S04]  /*c8230*/  LDL.LU.64 R4, [R1+0x24f8] ;  /* 0x0024f80001047983 */ /* 0x000ee80000300a00 */
[----:B------:R-:W4:Y:S04]  /*c8240*/  LDL.LU R0, [R1+0x7a8] ;  /* 0x0007a80001007983 */ /* 0x000f280000300800 */
[----:B------:R-:W4:Y:S04]  /*c8250*/  LDL.LU.64 R6, [R1+0x24e8] ;  /* 0x0024e80001067983 */ /* 0x000f280000300a00 */
[----:B--2---:R0:W-:Y:S02]  /*c8260*/  @P3 STG.E.U8 desc[UR42][R12.64], R17 ;  /* 0x000000110c003986 */ /* 0x0041e4000c10112a */
[----:B0-----:R-:W-:-:S02]  /*c8270*/  PRMT R17, R15, 0x7772, RZ ;  /* 0x000077720f117816 */ /* 0x001fc400000000ff */
[----:B------:R-:W2:Y:S04]  /*c8280*/  LDL.LU.64 R12, [R1+0x24d0] ;  /* 0x0024d000010c7983 */ /* 0x000ea80000300a00 */
[----:B---3--:R0:W-:Y:S04]  /*c8290*/  @P2 STG.E.U8 desc[UR42][R22.64], R17 ;  /* 0x0000001116002986 */ /* 0x0081e8000c10112a */
[----:B------:R-:W3:Y:S01]  /*c82a0*/  LDL.LU R9, [R1+0x6b8] ;  /* 0x0006b80001097983 */ /* 0x000ee20000300800 */
[----:B0-----:R-:W-:-:S03]  /*c82b0*/  PRMT R17, R15, 0x7773, RZ ;  /* 0x000077730f117816 */ /* 0x001fc600000000ff */
[----:B------:R-:W2:Y:S01]  /*c82c0*/  LDL.LU.64 R14, [R1+0x24c0] ;  /* 0x0024c000010e7983 */ /* 0x000ea20000300a00 */
        /* <DEDUP_REMOVED lines=16> */
[----:B------:R-:W-:Y:S01]  /*c83d0*/  LOP3.LUT R8, R8, 0xffffff7f, RZ, 0xc0, !PT ;  /* 0xffffff7f08087812 */ /* 0x000fe200078ec0ff */
[----:B--2---:R0:W-:Y:S04]  /*c83e0*/  STL.64 [R1+0x3920], R14 ;  /* 0x0039200e01007387 */ /* 0x0041e80000100a00 */
[----:B0-----:R-:W2:Y:S06]  /*c83f0*/  LDL.LU.64 R14, [R1+0x24c8] ;  /* 0x0024c800010e7983 */ /* 0x001eac0000300a00 */
[----:B------:R-:W-:-:S02]  /*c8400*/  @P6 LOP3.LUT R8, R8, 0x80, RZ, 0xfc, !PT ;  /* 0x0000008008086812 */ /* 0x000fc400078efcff */
[----:B------:R-:W-:Y:S01]  /*c8410*/  LOP3.LUT P6, RZ, R16, 0x20000, RZ, 0xc0, !PT ;  /* 0x0002000010ff7812 */ /* 0x000fe200078cc0ff */
[----:B------:R-:W2:Y:S01]  /*c8420*/  LDL.LU.64 R18, [R1+0x24b8] ;  /* 0x0024b80001127983 */ /* 0x000ea20000300a00 */
[----:B------:R-:W-:Y:S02]  /*c8430*/  LOP3.LUT R8, R8, 0xfffffeff, RZ, 0xc0, !PT ;  /* 0xfffffeff08087812 */ /* 0x000fe400078ec0ff */
[----:B------:R-:W-:Y:S01]  /*c8440*/  LOP3.LUT P1, RZ, R16, 0x2000, RZ, 0xc0, !PT ;  /* 0x0000200010ff7812 */ /* 0x000fe2000782c0ff */
[----:B------:R-:W2:Y:S08]  /*c8450*/  LDL.LU.64 R20, [R1+0x24b0] ;  /* 0x0024b00001147983 */ /* 0x000eb00000300a00 */
[----:B------:R-:W-:-:S02]  /*c8460*/  @P6 LOP3.LUT R8, R8, 0x100, RZ, 0xfc, !PT ;  /* 0x0000010008086812 */ /* 0x000fc400078efcff */
[C---:B------:R-:W-:Y:S02]  /*c8470*/  LOP3.LUT P6, RZ, R16.reuse, 0x10000, RZ, 0xc0, !PT ;  /* 0x0001000010ff7812 */ /* 0x040fe400078cc0ff */
[----:B------:R-:W-:Y:S02]  /*c8480*/  LOP3.LUT P0, RZ, R16, 0x4000, RZ, 0xc0, !PT ;  /* 0x0000400010ff7812 */ /* 0x000fe4000780c0ff */
[----:B------:R-:W-:Y:S01]  /*c8490*/  LOP3.LUT R8, R8, 0xfffffdff, RZ, 0xc0, !PT ;  /* 0xfffffdff08087812 */ /* 0x000fe200078ec0ff */
[----:B----4-:R0:W-:Y:S08]  /*c84a0*/  @P1 STG.E.U8 desc[UR42][R10.64], R17 ;  /* 0x000000110a001986 */ /* 0x0101f0000c10112a */
[----:B------:R-:W-:-:S02]  /*c84b0*/  @P6 LOP3.LUT R8, R8, 0x200, RZ, 0xfc, !PT ;  /* 0x0000020008086812 */ /* 0x000fc400078efcff */
[----:B------:R-:W-:Y:S02]  /*c84c0*/  LOP3.LUT P6, RZ, R16, 0x8000, RZ, 0xc0, !PT ;  /* 0x0000800010ff7812 */ /* 0x000fe400078cc0ff */
[C---:B0-----:R-:W-:Y:S01]  /*c84d0*/  PRMT R17, R0.reuse, 0x7770, RZ ;  /* 0x0000777000117816 */ /* 0x041fe200000000ff */
[----:B------:R-:W4:Y:S04]  /*c84e0*/  LDL.LU R10, [R1+0x7ac] ;  /* 0x0007ac00010a7983 */ /* 0x000f280000300800 */
[----:B------:R0:W-:Y:S04]  /*c84f0*/  @P0 STG.E.U8 desc[UR42][R2.64], R17 ;  /* 0x0000001102000986 */ /* 0x0001e8000c10112a */
[----:B------:R-:W4:Y:S04]  /*c8500*/  LDL.LU.64 R28, [R1+0x24a8] ;  /* 0x0024a800011c7983 */ /* 0x000f280000300a00 */
[----:B------:R-:W4:Y:S01]  /*c8510*/  LDL.LU.64 R26, [R1+0x24a0] ;  /* 0x0024a000011a7983 */ /* 0x000f220000300a00 */
[----:B0-----:R-:W-:-:S03]  /*c8520*/  PRMT R17, R0, 0x7771, RZ ;  /* 0x0000777100117816 */ /* 0x001fc600000000ff */
[----:B------:R-:W4:Y:S04]  /*c8530*/  LDL.LU R11, [R1+0x6bc] ;  /* 0x0006bc00010b7983 */ /* 0x000f280000300800 */
[----:B------:R0:W-:Y:S01]  /*c8540*/  @P6 STG.E.U8 desc[UR42][R4.64], R17 ;  /* 0x0000001104006986 */ /* 0x0001e2000c10112a */
[----:B------:R-:W-:-:S03]  /*c8550*/  LOP3.LUT P6, RZ, R8, 0x200, RZ, 0xc0, !PT ;  /* 0x0000020008ff7812 */ /* 0x000fc600078cc0ff */
[----:B------:R-:W4:Y:S04]  /*c8560*/  LDL.LU.64 R24, [R1+0x2498] ;  /* 0x0024980001187983 */ /* 0x000f280000300a00 */
[----:B------:R-:W4:Y:S01]  /*c8570*/  LDL.LU.64 R22, [R1+0x2490] ;  /* 0x0024900001167983 */ /* 0x000f220000300a00 */
[----:B0-----:R-:W-:-:S03]  /*c8580*/  PRMT R17, R0, 0x7772, RZ ;  /* 0x0000777200117816 */ /* 0x001fc600000000ff */
[----:B------:R-:W4:Y:S04]  /*c8590*/  LDL.LU.64 R2, [R1+0x2488] ;  /* 0x0024880001027983 */ /* 0x000f280000300a00 */
[----:B------:R0:W-:Y:S01]  /*c85a0*/  @P6 STG.E.U8 desc[UR42][R6.64], R17 ;  /* 0x0000001106006986 */ /* 0x0001e2000c10112a */
[----:B------:R-:W-:-:S03]  /*c85b0*/  LOP3.LUT P6, RZ, R8, 0x100, RZ, 0xc0, !PT ;  /* 0x0000010008ff7812 */ /* 0x000fc600078cc0ff */
[----:B------:R-:W4:Y:S01]  /*c85c0*/  LDL.LU.64 R4, [R1+0x2480] ;  /* 0x0024800001047983 */ /* 0x000f220000300a00 */
[----:B0-----:R-:W-:-:S03]  /*c85d0*/  PRMT R17, R0, 0x7773, RZ ;  /* 0x0000777300117816 */ /* 0x001fc600000000ff */
[----:B------:R-:W4:Y:S06]  /*c85e0*/  LDL.LU.64 R6, [R1+0x2478] ;  /* 0x0024780001067983 */ /* 0x000f2c0000300a00 */
[----:B------:R3:W-:Y:S01]  /*c85f0*/  @P6 STG.E.U8 desc[UR42][R12.64], R17 ;  /* 0x000000110c006986 */ /* 0x0007e2000c10112a */
[----:B------:R-:W-:-:S03]  /*c8600*/  LOP3.LUT P6, RZ, R8, 0x80, RZ, 0xc0, !PT ;  /* 0x0000008008ff7812 */ /* 0x000fc600078cc0ff */
[----:B------:R-:W4:Y:S01]  /*c8610*/  LDL.LU R0, [R1+0x3928] ;  /* 0x0039280001007983 */ /* 0x000f220000300800 */
[----:B---3--:R-:W-:-:S03]  /*c8620*/  PRMT R17, R9, 0x7770, RZ ;  /* 0x0000777009117816 */ /* 0x008fc600000000ff */
[----:B------:R-:W3:Y:S06]  /*c8630*/  LDL.LU.64 R12, [R1+0x2460] ;  /* 0x00246000010c7983 */ /* 0x000eec0000300a00 */
[----:B--2---:R0:W-:Y:S04]  /*c8640*/  @P6 STG.E.U8 desc[UR42][R14.64], R17 ;  /* 0x000000110e006986 */ /* 0x0041e8000c10112a */
[----:B0-----:R-:W2:Y:S01]  /*c8650*/  LDL.LU.64 R14, [R1+0x3920] ;  /* 0x00392000010e7983 */ /* 0x001ea20000300a00 */
        /* <DEDUP_REMOVED lines=9> */
[C---:B------:R-:W-:Y:S02]  /*c86f0*/  LOP3.LUT P6, RZ, R8.reuse, 0x20, RZ, 0xc0, !PT ;  /* 0x0000002008ff7812 */ /* 0x040fe400078cc0ff */
[----:B0-----:R-:W-:Y:S01]  /*c8700*/  PRMT R17, R9, 0x7772, RZ ;  /* 0x0000777209117816 */ /* 0x001fe200000000ff */
[----:B------:R-:W2:Y:S10]  /*c8710*/  LDL.LU.64 R14, [R1+0x3918] ;  /* 0x00391800010e7983 */ /* 0x000eb40000300a00 */
[----:B------:R0:W-:Y:S01]  /*c8720*/  @P6 STG.E.U8 desc[UR42][R18.64], R17 ;  /* 0x0000001112006986 */ /* 0x0001e2000c10112a */
[----:B------:R-:W-:-:S02]  /*c8730*/  LOP3.LUT P6, RZ, R8, 0x10, RZ, 0xc0, !PT ;  /* 0x0000001008ff7812 */ /* 0x000fc400078cc0ff */
[----:B0-----:R-:W-:-:S11]  /*c8740*/  PRMT R17, R9, 0x7773, RZ ;  /* 0x0000777309117816 */ /* 0x001fd600000000ff */
[----:B------:R4:W-:Y:S01]  /*c8750*/  @P6 STG.E.U8 desc[UR42][R20.64], R17 ;  /* 0x0000001114006986 */ /* 0x0009e2000c10112a */
[----:B------:R-:W-:Y:S02]  /*c8760*/  LOP3.LUT P6, RZ, R8, 0x8, RZ, 0xc0, !PT ;  /* 0x0000000808ff7812 */ /* 0x000fe400078cc0ff */
[----:B----4-:R-:W-:-:S11]  /*c8770*/  PRMT R17, R10, 0x7770, RZ ;  /* 0x000077700a117816 */ /* 0x010fd600000000ff */
[----:B------:R0:W-:Y:S01]  /*c8780*/  @P6 STG.E.U8 desc[UR42][R28.64], R17 ;  /* 0x000000111c006986 */ /* 0x0001e2000c10112a */
[----:B------:R-:W-:Y:S02]  /*c8790*/  LOP3.LUT P6, RZ, R8, 0x4, RZ, 0xc0, !PT ;  /* 0x0000000408ff7812 */ /* 0x000fe400078cc0ff */
[----:B0-----:R-:W-:-:S11]  /*c87a0*/  PRMT R17, R10, 0x7771, RZ ;  /* 0x000077710a117816 */ /* 0x001fd600000000ff */
        /* <DEDUP_REMOVED lines=12> */
[----:B------:R-:W4:Y:S04]  /*c8870*/  LDL.LU.64 R6, [R1+0x2470] ;  /* 0x0024700001067983 */ /* 0x000f280000300a00 */
[----:B------:R-:W2:Y:S04]  /*c8880*/  LDL.LU.64 R10, [R1+0x2468] ;  /* 0x00246800010a7983 */ /* 0x000ea80000300a00 */
[----:B---3--:R0:W-:Y:S04]  /*c8890*/  @P0 STG.E.U8 desc[UR42][R12.64], R17 ;  /* 0x000000110c000986 */ /* 0x0081e8000c10112a */
[----:B------:R-:W3:Y:S04]  /*c88a0*/  LDL.LU.64 R24, [R1+0x2458] ;  /* 0x0024580001187983 */ /* 0x000ee80000300a00 */
[----:B0-----:R-:W2:Y:S01]  /*c88b0*/  LDL.LU R12, [R1+0x7b0] ;  /* 0x0007b000010c7983 */ /* 0x001ea20000300800 */
[----:B------:R-:W-:-:S02]  /*c88c0*/  LOP3.LUT P3, RZ, R16, 0x40000000, RZ, 0xc0, !PT ;  /* 0x4000000010ff7812 */ /* 0x000fc4000786c0ff */
[----:B------:R-:W-:Y:S01]  /*c88d0*/  LOP3.LUT P2, RZ, R16, 0x80000000, RZ, 0xc0, !PT ;  /* 0x8000000010ff7812 */ /* 0x000fe2000784c0ff */
[----:B------:R-:W3:Y:S04]  /*c88e0*/  LDL.LU.64 R22, [R1+0x2450] ;  /* 0x0024500001167983 */ /* 0x000ee80000300a00 */
[----:B------:R-:W3:Y:S04]  /*c88f0*/  LDL.LU.64 R4, [R1+0x2448] ;  /* 0x0024480001047983 */ /* 0x000ee80000300a00 */
[----:B------:R-:W3:Y:S01]  /*c8900*/  LDL.LU R13, [R1+0x6c0] ;  /* 0x0006c000010d7983 */ /* 0x000ee20000300800 */
[----:B--2---:R-:W-:-:S05]  /*c8910*/  PRMT R17, R12, 0x7770, RZ ;  /* 0x000077700c117816 */ /* 0x004fca00000000ff */
[----:B----4-:R0:W-:Y:S02]  /*c8920*/  @P3 STG.E.U8 desc[UR42][R6.64], R17 ;  /* 0x0000001106003986 */ /* 0x0101e4000c10112a */
[----:B0-----:R-:W-:Y:S02]  /*c8930*/  PRMT R17, R12, 0x7771, RZ ;  /* 0x000077710c117816 */ /* 0x001fe400000000ff */
[----:B------:R-:W2:Y:S04]  /*c8940*/  LDL.LU.64 R6, [R1+0x2440] ;  /* 0x0024400001067983 */ /* 0x000ea80000300a00 */
[----:B------:R0:W-:Y:S04]  /*c8950*/  @P2 STG.E.U8 desc[UR42][R10.64], R17 ;  /* 0x000000110a002986 */ /* 0x0001e8000c10112a */
[----:B0-----:R-:W4:Y:S04]  /*c8960*/  LDL.LU.64 R10, [R1+0x2438] ;  /* 0x00243800010a7983 */ /* 0x001f280000300a00 */
[----:B------:R-:W2:Y:S04]  /*c8970*/  LDL.LU R2, [R1+0x7b4] ;  /* 0x0007b40001027983 */ /* 0x000ea80000300800 */
        /* <DEDUP_REMOVED lines=23> */
[C---:B------:R-:W-:Y:S01]  /*c8af0*/  LOP3.LUT P6, RZ, R15.reuse, 0x10, RZ, 0xc0, !PT ;  /* 0x000000100fff7812 */ /* 0x040fe200078cc0ff */
[----:B------:R-:W2:Y:S01]  /*c8b00*/  LDL.LU.64 R20, [R1+0x2418] ;  /* 0x0024180001147983 */ /* 0x000ea20000300a00 */
[----:B------:R-:W-:Y:S02]  /*c8b10*/  LOP3.LUT R8, R8, 0xfffffffe, RZ, 0xc0, !PT ;  /* 0xfffffffe08087812 */ /* 0x000fe400078ec0ff */
[C---:B------:R-:W-:Y:S01]  /*c8b20*/  LOP3.LUT P1, RZ, R15.reuse, 0x1, RZ, 0xc0, !PT ;  /* 0x000000010fff7812 */ /* 0x040fe2000782c0ff */
[----:B------:R-:W2:Y:S01]  /*c8b30*/  LDL.LU.64 R28, [R1+0x2410] ;  /* 0x00241000011c7983 */ /* 0x000ea20000300a00 */
[C---:B------:R-:W-:Y:S02]  /*c8b40*/  LOP3.LUT P0, RZ, R15.reuse, 0x2, RZ, 0xc0, !PT ;  /* 0x000000020fff7812 */ /* 0x040fe4000780c0ff */
[----:B------:R-:W-:Y:S01]  /*c8b50*/  PRMT R17, R12, 0x7772, RZ ;  /* 0x000077720c117816 */ /* 0x000fe200000000ff */
[----:B------:R-:W2:Y:S04]  /*c8b60*/  LDL.LU R3, [R1+0x6c4] ;  /* 0x0006c40001037983 */ /* 0x000ea80000300800 */
[----:B------:R-:W-:Y:S01]  /*c8b70*/  @P6 LOP3.LUT R8, R8, 0x1, RZ, 0xfc, !PT ;  /* 0x0000000108086812 */ /* 0x000fe200078efcff */
[----:B------:R-:W2:Y:S01]  /*c8b80*/  LDL.LU.64 R26, [R1+0x2408] ;  /* 0x00240800011a7983 */ /* 0x000ea20000300a00 */
[----:B------:R-:W-:-:S02]  /*c8b90*/  LOP3.LUT P6, RZ, R15, 0x8, RZ, 0xc0, !PT ;  /* 0x000000080fff7812 */ /* 0x000fc400078cc0ff */
[----:B------:R-:W-:Y:S01]  /*c8ba0*/  LOP3.LUT R8, R8, 0xfffffffd, RZ, 0xc0, !PT ;  /* 0xfffffffd08087812 */ /* 0x000fe200078ec0ff */
[----:B---3--:R0:W-:Y:S10]  /*c8bb0*/  @P1 STG.E.U8 desc[UR42][R24.64], R17 ;  /* 0x0000001118001986 */ /* 0x0081f4000c10112a */
[----:B------:R-:W-:-:S02]  /*c8bc0*/  @P6 LOP3.LUT R8, R8, 0x2, RZ, 0xfc, !PT ;  /* 0x0000000208086812 */ /* 0x000fc400078efcff */
[----:B------:R-:W-:Y:S01]  /*c8bd0*/  LOP3.LUT P6, RZ, R15, 0x4, RZ, 0xc0, !PT ;  /* 0x000000040fff7812 */ /* 0x000fe200078cc0ff */
[----:B0-----:R-:W3:Y:S01]  /*c8be0*/  LDL.LU.64 R24, [R1+0x2400] ;  /* 0x0024000001187983 */ /* 0x001ee20000300a00 */
[----:B------:R-:W-:-:S05]  /*c8bf0*/  PRMT R17, R12, 0x7773, RZ ;  /* 0x000077730c117816 */ /* 0x000fca00000000ff */
[----:B------:R0:W-:Y:S02]  /*c8c00*/  @P0 STG.E.U8 desc[UR42][R22.64], R17 ;  /* 0x0000001116000986 */ /* 0x0001e4000c10112a */
[C---:B0-----:R-:W-:Y:S02]  /*c8c10*/  PRMT R17, R13.reuse, 0x7770, RZ ;  /* 0x000077700d117816 */ /* 0x041fe400000000ff */
[----:B------:R-:W3:Y:S04]  /*c8c20*/  LDL.LU.64 R22, [R1+0x23f8] ;  /* 0x0023f80001167983 */ /* 0x000ee80000300a00 */
[----:B------:R0:W-:Y:S01]  /*c8c30*/  @P6 STG.E.U8 desc[UR42][R4.64], R17 ;  /* 0x0000001104006986 */ /* 0x0001e2000c10112a */
[C---:B------:R-:W-:Y:S02]  /*c8c40*/  LOP3.LUT P6, RZ, R8.reuse, 0x2, RZ, 0xc0, !PT ;  /* 0x0000000208ff7812 */ /* 0x040fe400078cc0ff */
[----:B0-----:R-:W-:Y:S01]  /*c8c50*/  PRMT R17, R13, 0x7771, RZ ;  /* 0x000077710d117816 */ /* 0x001fe200000000ff */
[----:B------:R-:W3:Y:S10]  /*c8c60*/  LDL.LU.64 R4, [R1+0x23f0] ;  /* 0x0023f00001047983 */ /* 0x000ef40000300a00 */
[----:B------:R0:W-:Y:S01]  /*c8c70*/  @P6 STG.E.U8 desc[UR42][R6.64], R17 ;  /* 0x0000001106006986 */ /* 0x0001e2000c10112a */
[----:B------:R-:W-:-:S03]  /*c8c80*/  LOP3.LUT P6, RZ, R8, 0x1, RZ, 0xc0, !PT ;  /* 0x0000000108ff7812 */ /* 0x000fc600078cc0ff */
[----:B------:R-:W3:Y:S01]  /*c8c90*/  LDL.LU R12, [R1+0x7b8] ;  /* 0x0007b800010c7983 */ /* 0x000ee20000300800 */
[----:B0-----:R-:W-:-:S03]  /*c8ca0*/  PRMT R17, R13, 0x7772, RZ ;  /* 0x000077720d117816 */ /* 0x001fc600000000ff */
[----:B------:R-:W3:Y:S06]  /*c8cb0*/  LDL.LU.64 R6, [R1+0x23e8] ;  /* 0x0023e80001067983 */ /* 0x000eec0000300a00 */
[----:B----4-:R0:W-:Y:S01]  /*c8cc0*/  @P6 STG.E.U8 desc[UR42][R10.64], R17 ;  /* 0x000000110a006986 */ /* 0x0101e2000c10112a */
[----:B------:R-:W-:-:S03]  /*c8cd0*/  LOP3.LUT P6, RZ, R16, 0x80000000, RZ, 0xc0, !PT ;  /* 0x8000000010ff7812 */ /* 0x000fc600078cc0ff */
[----:B------:R-:W4:Y:S01]  /*c8ce0*/  LDL.LU.64 R8, [R1+0x23e0] ;  /* 0x0023e00001087983 */ /* 0x000f220000300a00 */
[----:B0-----:R-:W-:-:S03]  /*c8cf0*/  PRMT R17, R13, 0x7773, RZ ;  /* 0x000077730d117816 */ /* 0x001fc600000000ff */
[----:B------:R-:W3:Y:S04]  /*c8d00*/  LDL.LU.64 R10, [R1+0x23d8] ;  /* 0x0023d800010a7983 */ /* 0x000ee80000300a00 */
[----:B------:R-:W3:Y:S04]  /*c8d10*/  LDL.LU R13, [R1+0x3910] ;  /* 0x00391000010d7983 */ /* 0x000ee80000300800 */
[----:B--2---:R0:W-:Y:S04]  /*c8d20*/  @P6 STG.E.U8 desc[UR42][R18.64], R17 ;  /* 0x0000001112006986 */ /* 0x0041e8000c10112a */
[----:B0-----:R-:W2:Y:S01]  /*c8d30*/  LDL.LU.64 R18, [R1+0x3908] ;  /* 0x0039080001127983 */ /* 0x001ea20000300a00 */
[----:B------:R-:W-:-:S02]  /*c8d40*/  LOP3.LUT P6, RZ, R16, 0x40000000, RZ, 0xc0, !PT ;  /* 0x4000000010ff7812 */ /* 0x000fc400078cc0ff */
        /* <DEDUP_REMOVED lines=30> */
[----:B----4-:R0:W-:Y:S02]  /*c8f30*/  @P1 STG.E.U8 desc[UR42][R8.64], R17 ;  /* 0x0000001108001986 */ /* 0x0101e4000c10112a */
[----:B0-----:R-:W-:Y:S02]  /*c8f40*/  PRMT R17, R12, 0x7772, RZ ;  /* 0x000077720c117816 */ /* 0x001fe400000000ff */
[----:B------:R-:W2:Y:S04]  /*c8f50*/  LDL.LU.64 R8, [R1+0x23d0] ;  /* 0x0023d00001087983 */ /* 0x000ea80000300a00 */
[----:B------:R0:W-:Y:S04]  /*c8f60*/  @P0 STG.E.U8 desc[UR42][R10.64], R17 ;  /* 0x000000110a000986 */ /* 0x0001e8000c10112a */
[----:B0-----:R-:W3:Y:S04]  /*c8f70*/  LDL.LU.64 R10, [R1+0x23c8] ;  /* 0x0023c800010a7983 */ /* 0x001ee80000300a00 */
[----:B------:R-:W4:Y:S04]  /*c8f80*/  LDL.LU.64 R24, [R1+0x23c0] ;  /* 0x0023c00001187983 */ /* 0x000f280000300a00 */
[----:B------:R-:W3:Y:S04]  /*c8f90*/  LDL.LU.64 R2, [R1+0x23b8] ;  /* 0x0023b80001027983 */ /* 0x000ee80000300a00 */
[----:B------:R-:W3:Y:S01]  /*c8fa0*/  LDL.LU R5, [R1+0x6c8] ;  /* 0x0006c80001057983 */ /* 0x000ee20000300800 */
[----:B------:R-:W-:-:S02]  /*c8fb0*/  LOP3.LUT P6, RZ, R15, 0x20000000, RZ, 0xc0, !PT ;  /* 0x200000000fff7812 */ /* 0x000fc400078cc0ff */
[----:B------:R-:W-:Y:S01]  /*c8fc0*/  LOP3.LUT R16, R16, 0xfffbffff, RZ, 0xc0, !PT ;  /* 0xfffbffff10107812 */ /* 0x000fe200078ec0ff */
[----:B------:R-:W4:Y:S10]  /*c8fd0*/  LDL.LU.64 R6, [R1+0x23b0] ;  /* 0x0023b00001067983 */ /* 0x000f340000300a00 */
[----:B------:R-:W-:-:S02]  /*c8fe0*/  @P6 LOP3.LUT R16, R16, 0x40000, RZ, 0xfc, !PT ;  /* 0x0004000010106812 */ /* 0x000fc400078efcff */
        /* <DEDUP_REMOVED lines=15> */
[C---:B------:R-:W-:Y:S02]  /*c90e0*/  LOP3.LUT P6, RZ, R15.reuse, 0x800000, RZ, 0xc0, !PT ;  /* 0x008000000fff7812 */ /* 0x040fe400078cc0ff */
[----:B------:R-:W-:Y:S02]  /*c90f0*/  LOP3.LUT R16, R16, 0xfeffffff, RZ, 0xc0, !PT ;  /* 0xfeffffff10107812 */ /* 0x000fe400078ec0ff */
[----:B------:R-:W-:-:S09]  /*c9100*/  LOP3.LUT P3, RZ, R15, 0x20000, RZ, 0xc0, !PT ;  /* 0x000200000fff7812 */ /* 0x000fd2000786c0ff */
[----:B------:R-:W-:Y:S02]  /*c9110*/  @P6 LOP3.LUT R16, R16, 0x1000000, RZ, 0xfc, !PT ;  /* 0x0100000010106812 */ /* 0x000fe400078efcff */
[C---:B------:R-:W-:Y:S02]  /*c9120*/  LOP3.LUT P6, RZ, R15.reuse, 0x400000, RZ, 0xc0, !PT ;  /* 0x004000000fff7812 */ /* 0x040fe400078cc0ff */
[C---:B------:R-:W-:Y:S02]  /*c9130*/  LOP3.LUT P2, RZ, R15.reuse, 0x40000, RZ, 0xc0, !PT ;  /* 0x000400000fff7812 */ /* 0x040fe4000784c0ff */
[----:B------:R-:W-:Y:S02]  /*c9140*/  LOP3.LUT R16, R16, 0xfdffffff, RZ, 0xc0, !PT ;  /* 0xfdffffff10107812 */ /* 0x000fe400078ec0ff */
[----:B------:R-:W-:Y:S02]  /*c9150*/  PRMT R17, R12, 0x7773, RZ ;  /* 0x000077730c117816 */ /* 0x000fe400000000ff */
[----:B------:R-:W-:-:S02]  /*c9160*/  LOP3.LUT P1, RZ, R15, 0x80000, RZ, 0xc0, !PT ;  /* 0x000800000fff7812 */ /* 0x000fc4000782c0ff */
[C---:B------:R-:W-:Y:S02]  /*c9170*/  LOP3.LUT P0, RZ, R15.reuse, 0x100000, RZ, 0xc0, !PT ;  /* 0x001000000fff7812 */ /* 0x040fe4000780c0ff */
[C---:B------:R-:W-:Y:S02]  /*c9180*/  LOP3.LUT P5, RZ, R15.reuse, 0x40000000, RZ, 0xc0, !PT ;  /* 0x400000000fff7812 */ /* 0x040fe400078ac0ff */
[----:B------:R-:W-:Y:S02]  /*c9190*/  @P6 LOP3.LUT R16, R16, 0x2000000, RZ, 0xfc, !PT ;  /* 0x0200000010106812 */ /* 0x000fe400078efcff */
[C---:B------:R-:W-:Y:S02]  /*c91a0*/  LOP3.LUT P6, RZ, R15.reuse, 0x200000, RZ, 0xc0, !PT ;  /* 0x002000000fff7812 */ /* 0x040fe400078cc0ff */
[----:B------:R-:W-:Y:S01]  /*c91b0*/  LOP3.LUT P4, RZ, R15, 0x80000000, RZ, 0xc0, !PT ;  /* 0x800000000fff7812 */ /* 0x000fe2000788c0ff */
[----:B--2---:R0:W-:Y:S04]  /*c91c0*/  @P3 STG.E.U8 desc[UR42][R8.64], R17 ;  /* 0x0000001108003986 */ /* 0x0041e8000c10112a */
[----:B0-----:R-:W2:Y:S04]  /*c91d0*/  LDL.LU.64 R8, [R1+0x23a8] ;  /* 0x0023a80001087983 */ /* 0x001ea80000300a00 */
[----:B------:R-:W2:Y:S01]  /*c91e0*/  LDL.LU R17, [R1+0x7bc] ;  /* 0x0007bc0001117983 */ /* 0x000ea20000300800 */
[----:B---3--:R-:W-:-:S05]  /*c91f0*/  PRMT R15, R5, 0x7770, RZ ;  /* 0x00007770050f7816 */ /* 0x008fca00000000ff */
[----:B------:R0:W-:Y:S04]  /*c9200*/  @P2 STG.E.U8 desc[UR42][R10.64], R15 ;  /* 0x0000000f0a002986 */ /* 0x0001e8000c10112a */
[----:B0-----:R-:W3:Y:S04]  /*c9210*/  LDL.LU.64 R10, [R1+0x23a0] ;  /* 0x0023a000010a7983 */ /* 0x001ee80000300a00 */
[----:B------:R-:W2:Y:S04]  /*c9220*/  LDL.LU R23, [R1+0x6cc] ;  /* 0x0006cc0001177983 */ /* 0x000ea80000300800 */
[----:B------:R-:W2:Y:S04]  /*c9230*/  LDL.LU.64 R18, [R1+0x2388] ;  /* 0x0023880001127983 */ /* 0x000ea80000300a00 */
[----:B--2---:R0:W-:Y:S04]  /*c9240*/  STL.64 [R1+0x38f0], R18 ;  /* 0x0038f01201007387 */ /* 0x0041e80000100a00 */
[----:B0-----:R-:W2:Y:S01]  /*c9250*/  LDL.LU.64 R18, [R1+0x2390] ;  /* 0x0023900001127983 */ /* 0x001ea20000300a00 */
[----:B------:R-:W-:-:S05]  /*c9260*/  PRMT R15, R5, 0x7771, RZ ;  /* 0x00007771050f7816 */ /* 0x000fca00000000ff */
[----:B----4-:R0:W-:Y:S02]  /*c9270*/  @P1 STG.E.U8 desc[UR42][R24.64], R15 ;  /* 0x0000000f18001986 */ /* 0x0101e4000c10112a */
[----:B0-----:R-:W-:-:S05]  /*c9280*/  PRMT R15, R5, 0x7772, RZ ;  /* 0x00007772050f7816 */ /* 0x001fca00000000ff */
[----:B------:R0:W-:Y:S02]  /*c9290*/  @P0 STG.E.U8 desc[UR42][R2.64], R15 ;  /* 0x0000000f02000986 */ /* 0x0001e4000c10112a */
[----:B0-----:R-:W-:-:S05]  /*c92a0*/  PRMT R15, R5, 0x7773, RZ ;  /* 0x00007773050f7816 */ /* 0x001fca00000000ff */
[----:B------:R-:W-:Y:S04]  /*c92b0*/  @P6 STG.E.U8 desc[UR42][R6.64], R15 ;  /* 0x0000000f06006986 */ /* 0x000fe8000c10112a */
[----:B--2---:R0:W-:Y:S04]  /*c92c0*/  STL.64 [R1+0x38f8], R18 ;  /* 0x0038f81201007387 */ /* 0x0041e80000100a00 */
[----:B0-----:R-:W2:Y:S01]  /*c92d0*/  LDL.LU.64 R18, [R1+0x2398] ;  /* 0x0023980001127983 */ /* 0x001ea20000300a00 */
[C---:B------:R-:W-:Y:S02]  /*c92e0*/  LOP3.LUT P6, RZ, R16.reuse, 0x2000000, RZ, 0xc0, !PT ;  /* 0x0200000010ff7812 */ /* 0x040fe400078cc0ff */
[----:B------:R-:W-:Y:S01]  /*c92f0*/  PRMT R15, R17, 0x7770, RZ ;  /* 0x00007770110f7816 */ /* 0x000fe200000000ff */
[----:B------:R-:W4:Y:S04]  /*c9300*/  LDL.LU.64 R20, [R1+0x2380] ;  /* 0x0023800001147983 */ /* 0x000f280000300a00 */
[----:B------:R-:W4:Y:S04]  /*c9310*/  LDL.LU.64 R28, [R1+0x2378] ;  /* 0x00237800011c7983 */ /* 0x000f280000300a00 */
[----:B------:R-:W4:Y:S04]  /*c9320*/  LDL.LU R12, [R1+0x5e0] ;  /* 0x0005e000010c7983 */ /* 0x000f280000300800 */
[----:B------:R0:W-:Y:S01]  /*c9330*/  @P6 STG.E.U8 desc[UR42][R8.64], R15 ;  /* 0x0000000f08006986 */ /* 0x0001e2000c10112a */
[----:B------:R-:W-:-:S03]  /*c9340*/  LOP3.LUT P6, RZ, R16, 0x1000000, RZ, 0xc0, !PT ;  /* 0x0100000010ff7812 */ /* 0x000fc600078cc0ff */
[----:B------:R-:W4:Y:S04]  /*c9350*/  LDL.LU.64 R26, [R1+0x2370] ;  /* 0x00237000011a7983 */ /* 0x000f280000300a00 */
[----:B------:R-:W4:Y:S01]  /*c9360*/  LDL.LU.64 R24, [R1+0x2368] ;  /* 0x0023680001187983 */ /* 0x000f220000300a00 */
[----:B0-----:R-:W-:-:S03]  /*c9370*/  PRMT R15, R17, 0x7771, RZ ;  /* 0x00007771110f7816 */ /* 0x001fc600000000ff */
[----:B------:R-:W4:Y:S04]  /*c9380*/  LDL.LU.64 R2, [R1+0x2360] ;  /* 0x0023600001027983 */ /* 0x000f280000300a00 */
[----:B---3--:R0:W-:Y:S01]  /*c9390*/  @P6 STG.E.U8 desc[UR42][R10.64], R15 ;  /* 0x0000000f0a006986 */ /* 0x0081e2000c10112a */
[----:B------:R-:W-:-:S03]  /*c93a0*/  LOP3.LUT P6, RZ, R16, 0x800000, RZ, 0xc0, !PT ;  /* 0x0080000010ff7812 */ /* 0x000fc600078cc0ff */
[----:B------:R-:W3:Y:S04]  /*c93b0*/  LDL.LU.64 R4, [R1+0x2358] ;  /* 0x0023580001047983 */ /* 0x000ee80000300a00 */
[----:B------:R-:W3:Y:S01]  /*c93c0*/  LDL.LU R22, [R1+0x5c0] ;  /* 0x0005c00001167983 */ /* 0x000ee20000300800 */
[----:B0-----:R-:W-:-:S03]  /*c93d0*/  PRMT R15, R17, 0x7772, RZ ;  /* 0x00007772110f7816 */ /* 0x001fc600000000ff */
[----:B------:R-:W3:Y:S04]  /*c93e0*/  LDL.LU.64 R6, [R1+0x2350] ;  /* 0x0023500001067983 */ /* 0x000ee80000300a00 */
[----:B------:R-:W3:Y:S04]  /*c93f0*/  LDL.LU.64 R8, [R1+0x2348] ;  /* 0x0023480001087983 */ /* 0x000ee80000300a00 */
[----:B------:R-:W3:Y:S04]  /*c9400*/  LDL.LU.64 R10, [R1+0x2340] ;  /* 0x00234000010a7983 */ /* 0x000ee80000300a00 */
        /* <DEDUP_REMOVED lines=11> */
[----:B------:R-:W-:-:S03]  /*c94c0*/  LOP3.LUT P0, RZ, R14, 0x8, RZ, 0xc0, !PT ;  /* 0x000000080eff7812 */ /* 0x000fc6000780c0ff */
[----:B--2---:R0:W-:Y:S01]  /*c94d0*/  @P6 STG.E.U8 desc[UR42][R18.64], R15 ;  /* 0x0000000f12006986 */ /* 0x0041e2000c10112a */
        /* <DEDUP_REMOVED lines=14> */
[----:B---3--:R0:W-:Y:S02]  /*c95c0*/  @P3 STG.E.U8 desc[UR42][R4.64], R15 ;  /* 0x0000000f04003986 */ /* 0x0081e4000c10112a */
[----:B0-----:R-:W-:-:S05]  /*c95d0*/  PRMT R15, R12, 0x7773, RZ ;  /* 0x000077730c0f7816 */ /* 0x001fca00000000ff */
[----:B------:R0:W-:Y:S02]  /*c95e0*/  @P2 STG.E.U8 desc[UR42][R6.64], R15 ;  /* 0x0000000f06002986 */ /* 0x0001e4000c10112a */
[----:B0-----:R-:W-:-:S05]  /*c95f0*/  PRMT R15, R22, 0x7770, RZ ;  /* 0x00007770160f7816 */ /* 0x001fca00000000ff */
[----:B------:R0:W-:Y:S02]  /*c9600*/  @P1 STG.E.U8 desc[UR42][R8.64], R15 ;  /* 0x0000000f08001986 */ /* 0x0001e4000c10112a */
[----:B0-----:R-:W-:Y:S02]  /*c9610*/  PRMT R15, R22, 0x7771, RZ ;  /* 0x00007771160f7816 */ /* 0x001fe400000000ff */
[----:B------:R-:W2:Y:S04]  /*c9620*/  LDL.LU.64 R8, [R1+0x2338] ;  /* 0x0023380001087983 */ /* 0x000ea80000300a00 */
[----:B------:R0:W-:Y:S04]  /*c9630*/  @P0 STG.E.U8 desc[UR42][R10.64], R15 ;  /* 0x0000000f0a000986 */ /* 0x0001e8000c10112a */
[----:B0-----:R-:W3:Y:S01]  /*c9640*/  LDL.LU.64 R10, [R1+0x2330] ;  /* 0x00233000010a7983 */ /* 0x001ee20000300a00 */
[----:B------:R-:W-:-:S02]  /*c9650*/  LOP3.LUT P3, RZ, R14, 0x10, RZ, 0xc0, !PT ;  /* 0x000000100eff7812 */ /* 0x000fc4000786c0ff */
[----:B------:R-:W-:Y:S01]  /*c9660*/  LOP3.LUT P2, RZ, R14, 0x20, RZ, 0xc0, !PT ;  /* 0x000000200eff7812 */ /* 0x000fe2000784c0ff */
[----:B------:R-:W4:Y:S01]  /*c9670*/  LDL.LU.64 R6, [R1+0x2328] ;  /* 0x0023280001067983 */ /* 0x000f220000300a00 */
[----:B------:R-:W-:-:S03]  /*c9680*/  PRMT R15, R22, 0x7772, RZ ;  /* 0x00007772160f7816 */ /* 0x000fc600000000ff */
[----:B------:R-:W4:Y:S04]  /*c9690*/  LDL.LU.64 R2, [R1+0x2320] ;  /* 0x0023200001027983 */ /* 0x000f280000300a00 */
[----:B------:R-:W4:Y:S04]  /*c96a0*/  LDL.LU.64 R4, [R1+0x2318] ;  /* 0x0023180001047983 */ /* 0x000f280000300a00 */
[----:B------:R-:W4:Y:S04]  /*c96b0*/  LDL.LU R12, [R1+0x5e4] ;  /* 0x0005e400010c7983 */ /* 0x000f280000300800 */
[----:B--2---:R0:W-:Y:S02]  /*c96c0*/  @P3 STG.E.U8 desc[UR42][R8.64], R15 ;  /* 0x0000000f08003986 */ /* 0x0041e4000c10112a */
[----:B0-----:R-:W-:-:S02]  /*c96d0*/  PRMT R15, R22, 0x7773, RZ ;  /* 0x00007773160f7816 */ /* 0x001fc400000000ff */
[----:B------:R-:W2:Y:S04]  /*c96e0*/  LDL.LU.64 R8, [R1+0x2310] ;  /* 0x0023100001087983 */ /* 0x000ea80000300a00 */
[----:B------:R-:W2:Y:S04]  /*c96f0*/  LDL.LU R17, [R1+0x5c4] ;  /* 0x0005c40001117983 */ /* 0x000ea80000300800 */
[----:B---3--:R0:W-:Y:S04]  /*c9700*/  @P2 STG.E.U8 desc[UR42][R10.64], R15 ;  /* 0x0000000f0a002986 */ /* 0x0081e8000c10112a */
[----:B0-----:R-:W3:Y:S04]  /*c9710*/  LDL.LU.64 R10, [R1+0x2308] ;  /* 0x00230800010a7983 */ /* 0x001ee80000300a00 */
        /* <DEDUP_REMOVED lines=23> */
[----:B------:R-:W-:Y:S02]  /*c9890*/  LOP3.LUT P6, RZ, R14, 0x400, RZ, 0xc0, !PT ;  /* 0x000004000eff7812 */ /* 0x000fe400078cc0ff */
[----:B------:R-:W-:Y:S02]  /*c98a0*/  LOP3.LUT R16, R16, 0xfffeffff, RZ, 0xc0, !PT ;  /* 0xfffeffff10107812 */ /* 0x000fe400078ec0ff */
[----:B------:R-:W-:-:S09]  /*c98b0*/  LOP3.LUT P1, RZ, R14, 0x40, RZ, 0xc0, !PT ;  /* 0x000000400eff7812 */ /* 0x000fd2000782c0ff */
[----:B------:R-:W-:Y:S02]  /*c98c0*/  @P6 LOP3.LUT R16, R16, 0x10000, RZ, 0xfc, !PT ;  /* 0x0001000010106812 */ /* 0x000fe400078efcff */
[C---:B------:R-:W-:Y:S02]  /*c98d0*/  LOP3.LUT P6, RZ, R14.reuse, 0x200, RZ, 0xc0, !PT ;  /* 0x000002000eff7812 */ /* 0x040fe400078cc0ff */
[----:B------:R-:W-:Y:S02]  /*c98e0*/  LOP3.LUT P0, RZ, R14, 0x80, RZ, 0xc0, !PT ;  /* 0x000000800eff7812 */ /* 0x000fe4000780c0ff */
[----:B------:R-:W-:Y:S02]  /*c98f0*/  LOP3.LUT R16, R16, 0xfffdffff, RZ, 0xc0, !PT ;  /* 0xfffdffff10107812 */ /* 0x000fe400078ec0ff */
[----:B----4-:R-:W-:-:S05]  /*c9900*/  PRMT R15, R12, 0x7770, RZ ;  /* 0x000077700c0f7816 */ /* 0x010fca00000000ff */
[----:B------:R0:W-:Y:S02]  /*c9910*/  @P1 STG.E.U8 desc[UR42][R6.64], R15 ;  /* 0x0000000f06001986 */ /* 0x0001e4000c10112a */
[----:B------:R-:W-:Y:S02]  /*c9920*/  @P6 LOP3.LUT R16, R16, 0x20000, RZ, 0xfc, !PT ;  /* 0x0002000010106812 */ /* 0x000fe400078efcff */
        /* <DEDUP_REMOVED lines=22> */
[----:B------:R-:W3:Y:S01]  /*c9a90*/  LDL.LU R12, [R1+0x5ec] ;  /* 0x0005ec00010c7983 */ /* 0x000ee20000300800 */
[----:B0-----:R-:W-:-:S03]  /*c9aa0*/  PRMT R15, R17, 0x7771, RZ ;  /* 0x00007771110f7816 */ /* 0x001fc600000000ff */
[----:B------:R-:W3:Y:S06]  /*c9ab0*/  LDL.LU.64 R10, [R1+0x22a8] ;  /* 0x0022a800010a7983 */ /* 0x000eec0000300a00 */
        /* <DEDUP_REMOVED lines=16> */
[----:B----4-:R-:W-:-:S11]  /*c9bc0*/  PRMT R15, R6, 0x7770, RZ ;  /* 0x00007770060f7816 */ /* 0x010fd600000000ff */
        /* <DEDUP_REMOVED lines=17> */
[----:B---3--:R-:W-:Y:S02]  /*c9ce0*/  PRMT R15, R12, 0x7770, RZ ;  /* 0x000077700c0f7816 */ /* 0x008fe400000000ff */
        /* <DEDUP_REMOVED lines=42> */
[C---:B------:R-:W-:Y:S01]  /*c9f90*/  LOP3.LUT P1, RZ, R14.reuse, 0x2000000, RZ, 0xc0, !PT ;  /* 0x020000000eff7812 */ /* 0x040fe2000782c0ff */
[----:B------:R-:W2:Y:S01]  /*c9fa0*/  LDL.LU R22, [R1+0x5d0] ;  /* 0x0005d00001167983 */ /* 0x000ea20000300800 */
[----:B------:R-:W-:Y:S02]  /*c9fb0*/  LOP3.LUT P0, RZ, R14, 0x4000000, RZ, 0xc0, !PT ;  /* 0x040000000eff7812 */ /* 0x000fe4000780c0ff */
[----:B------:R-:W-:Y:S01]  /*c9fc0*/  PRMT R15, R12, 0x7773, RZ ;  /* 0x000077730c0f7816 */ /* 0x000fe200000000ff */
[----:B------:R-:W2:Y:S04]  /*c9fd0*/  LDL.LU.64 R28, [R1+0x2248] ;  /* 0x00224800011c7983 */ /* 0x000ea80000300a00 */
[----:B------:R-:W-:Y:S01]  /*c9fe0*/  @P6 LOP3.LUT R16, R16, 0x100, RZ, 0xfc, !PT ;  /* 0x0000010010106812 */ /* 0x000fe200078efcff */
[----:B------:R-:W2:Y:S01]  /*c9ff0*/  LDL.LU.64 R26, [R1+0x2240] ;  /* 0x00224000011a7983 */ /* 0x000ea20000300a00 */
[----:B------:R-:W-:-:S02]  /*ca000*/  LOP3.LUT P6, RZ, R14, 0x10000000, RZ, 0xc0, !PT ;  /* 0x100000000eff7812 */ /* 0x000fc400078cc0ff */
[----:B------:R-:W-:Y:S01]  /*ca010*/  LOP3.LUT R16, R16, 0xfffffdff, RZ, 0xc0, !PT ;  /* 0xfffffdff10107812 */ /* 0x000fe200078ec0ff */
[----:B----4-:R0:W-:Y:S04]  /*ca020*/  @P1 STG.E.U8 desc[UR42][R2.64], R15 ;  /* 0x0000000f02001986 */ /* 0x0101e8000c10112a */
[----:B------:R-:W4:Y:S04]  /*ca030*/  LDL.LU R12, [R1+0x6a4] ;  /* 0x0006a400010c7983 */ /* 0x000f280000300800 */
[----:B------:R-:W4:Y:S02]  /*ca040*/  LDL.LU.64 R24, [R1+0x2238] ;  /* 0x0022380001187983 */ /* 0x000f240000300a00 */
[----:B------:R-:W-:-:S02]  /*ca050*/  @P6 LOP3.LUT R16, R16, 0x200, RZ, 0xfc, !PT ;  /* 0x0000020010106812 */ /* 0x000fc400078efcff */
[----:B------:R-:W-:Y:S01]  /*ca060*/  LOP3.LUT P6, RZ, R14, 0x8000000, RZ, 0xc0, !PT ;  /* 0x080000000eff7812 */ /* 0x000fe200078cc0ff */
[----:B0-----:R-:W4:Y:S01]  /*ca070*/  LDL.LU.64 R2, [R1+0x2230] ;  /* 0x0022300001027983 */ /* 0x001f220000300a00 */
[----:B------:R-:W-:-:S05]  /*ca080*/  PRMT R15, R17, 0x7770, RZ ;  /* 0x00007770110f7816 */ /* 0x000fca00000000ff */
[----:B------:R0:W-:Y:S02]  /*ca090*/  @P0 STG.E.U8 desc[UR42][R4.64], R15 ;  /* 0x0000000f04000986 */ /* 0x0001e4000c10112a */
[C---:B0-----:R-:W-:Y:S02]  /*ca0a0*/  PRMT R15, R17.reuse, 0x7771, RZ ;  /* 0x00007771110f7816 */ /* 0x041fe400000000ff */
[----:B------:R-:W4:Y:S04]  /*ca0b0*/  LDL.LU.64 R4, [R1+0x2228] ;  /* 0x0022280001047983 */ /* 0x000f280000300a00 */
[----:B------:R0:W-:Y:S01]  /*ca0c0*/  @P6 STG.E.U8 desc[UR42][R6.64], R15 ;  /* 0x0000000f06006986 */ /* 0x0001e2000c10112a */
[C---:B------:R-:W-:Y:S02]  /*ca0d0*/  LOP3.LUT P6, RZ, R16.reuse, 0x200, RZ, 0xc0, !PT ;  /* 0x0000020010ff7812 */ /* 0x040fe400078cc0ff */
[----:B0-----:R-:W-:Y:S01]  /*ca0e0*/  PRMT R15, R17, 0x7772, RZ ;  /* 0x00007772110f7816 */ /* 0x001fe200000000ff */
[----:B------:R-:W4:Y:S10]  /*ca0f0*/  LDL.LU.64 R6, [R1+0x2220] ;  /* 0x0022200001067983 */ /* 0x000f340000300a00 */
[----:B------:R0:W-:Y:S01]  /*ca100*/  @P6 STG.E.U8 desc[UR42][R8.64], R15 ;  /* 0x0000000f08006986 */ /* 0x0001e2000c10112a */
[----:B------:R-:W-:-:S02]  /*ca110*/  LOP3.LUT P6, RZ, R16, 0x100, RZ, 0xc0, !PT ;  /* 0x0000010010ff7812 */ /* 0x000fc400078cc0ff */
[----:B0-----:R-:W-:Y:S01]  /*ca120*/  PRMT R15, R17, 0x7773, RZ ;  /* 0x00007773110f7816 */ /* 0x001fe200000000ff */
[----:B------:R-:W4:Y:S10]  /*ca130*/  LDL.LU.64 R8, [R1+0x2218] ;  /* 0x0022180001087983 */ /* 0x000f340000300a00 */
[----:B---3--:R0:W-:Y:S01]  /*ca140*/  @P6 STG.E.U8 desc[UR42][R10.64], R15 ;  /* 0x0000000f0a006986 */ /* 0x0081e2000c10112a */
[----:B------:R-:W-:-:S02]  /*ca150*/  LOP3.LUT P6, RZ, R16, 0x80, RZ, 0xc0, !PT ;  /* 0x0000008010ff7812 */ /* 0x000fc400078cc0ff */
[----:B0-----:R-:W-:Y:S01]  /*ca160*/  PRMT R15, R23, 0x7770, RZ ;  /* 0x00007770170f7816 */ /* 0x001fe200000000ff */
[----:B------:R-:W3:Y:S10]  /*ca170*/  LDL.LU.64 R10, [R1+0x2200] ;  /* 0x00220000010a7983 */ /* 0x000ef40000300a00 */
        /* <DEDUP_REMOVED lines=25> */
[----:B----4-:R0:W-:Y:S02]  /*ca310*/  @P5 STG.E.U8 desc[UR42][R24.64], R15 ;  /* 0x0000000f18005986 */ /* 0x0101e4000c10112a */
        /* <DEDUP_REMOVED lines=9> */
[----:B------:R-:W2:Y:S04]  /*ca3b0*/  LDL.LU.64 R8, [R1+0x2210] ;  /* 0x0022100001087983 */ /* 0x000ea80000300a00 */
[----:B---3--:R0:W-:Y:S04]  /*ca3c0*/  @P0 STG.E.U8 desc[UR42][R10.64], R15 ;  /* 0x0000000f0a000986 */ /* 0x0081e8000c10112a */
[----:B0-----:R-:W3:Y:S04]  /*ca3d0*/  LDL.LU.64 R10, [R1+0x2208] ;  /* 0x00220800010a7983 */ /* 0x001ee80000300a00 */
[----:B------:R-:W4:Y:S04]  /*ca3e0*/  LDL.LU.64 R22, [R1+0x21f8] ;  /* 0x0021f80001167983 */ /* 0x000f280000300a00 */
[----:B------:R-:W2:Y:S01]  /*ca3f0*/  LDL.LU R3, [R1+0x5d4] ;  /* 0x0005d40001037983 */ /* 0x000ea20000300800 */
[----:B------:R-:W-:-:S02]  /*ca400*/  LOP3.LUT P3, RZ, R13, 0x400, RZ, 0xc0, !PT ;  /* 0x000004000dff7812 */ /* 0x000fc4000786c0ff */
[----:B------:R-:W-:Y:S01]  /*ca410*/  LOP3.LUT P2, RZ, R13, 0x800, RZ, 0xc0, !PT ;  /* 0x000008000dff7812 */ /* 0x000fe2000784c0ff */
[----:B------:R-:W3:Y:S04]  /*ca420*/  LDL.LU.64 R4, [R1+0x21f0] ;  /* 0x0021f00001047983 */ /* 0x000ee80000300a00 */
[----:B------:R-:W3:Y:S04]  /*ca430*/  LDL.LU.64 R6, [R1+0x21e8] ;  /* 0x0021e80001067983 */ /* 0x000ee80000300a00 */
[----:B------:R-:W3:Y:S01]  /*ca440*/  LDL.LU R12, [R1+0x6a8] ;  /* 0x0006a800010c7983 */ /* 0x000ee20000300800 */
[----:B--2---:R-:W-:-:S05]  /*ca450*/  PRMT R15, R3, 0x7770, RZ ;  /* 0x00007770030f7816 */ /* 0x004fca00000000ff */
[----:B------:R0:W-:Y:S02]  /*ca460*/  @P3 STG.E.U8 desc[UR42][R8.64], R15 ;  /* 0x0000000f08003986 */ /* 0x0001e4000c10112a */
[----:B0-----:R-:W-:Y:S02]  /*ca470*/  PRMT R15, R3, 0x7771, RZ ;  /* 0x00007771030f7816 */ /* 0x001fe400000000ff */
[----:B------:R-:W2:Y:S04]  /*ca480*/  LDL.LU.64 R8, [R1+0x21e0] ;  /* 0x0021e00001087983 */ /* 0x000ea80000300a00 */
[----:B---3--:R0:W-:Y:S04]  /*ca490*/  @P2 STG.E.U8 desc[UR42][R10.64], R15 ;  /* 0x0000000f0a002986 */ /* 0x0081e8000c10112a */
[----:B0-----:R-:W3:Y:S04]  /*ca4a0*/  LDL.LU.64 R10, [R1+0x21d8] ;  /* 0x0021d800010a7983 */ /* 0x001ee80000300a00 */
[----:B------:R-:W2:Y:S01]  /*ca4b0*/  LDL.LU R21, [R1+0x5d8] ;  /* 0x0005d80001157983 */ /* 0x000ea20000300800 */
        /* <DEDUP_REMOVED lines=15> */
[----:B------:R-:W-:Y:S01]  /*ca5b0*/  LOP3.LUT P6, RZ, R13, 0x20000, RZ, 0xc0, !PT ;  /* 0x000200000dff7812 */ /* 0x000fe200078cc0ff */
[----:B--2---:R0:W-:Y:S04]  /*ca5c0*/  STL [R1+0x38c8], R21 ;  /* 0x0038c81501007387 */ /* 0x0041e80000100800 */
[----:B0-----:R-:W2:Y:S04]  /*ca5d0*/  LDL.LU.64 R20, [R1+0x21d0] ;  /* 0x0021d00001147983 */ /* 0x001ea80000300a00 */
[----:B------:R-:W2:Y:S01]  /*ca5e0*/  LDL.LU.64 R18, [R1+0x21b8] ;  /* 0x0021b80001127983 */ /* 0x000ea20000300a00 */
[----:B------:R-:W-:-:S04]  /*ca5f0*/  LOP3.LUT R14, R14, 0x7fffffff, RZ, 0xc0, !PT ;  /* 0x7fffffff0e0e7812 */ /* 0x000fc800078ec0ff */
[----:B------:R-:W-:Y:S02]  /*ca600*/  @P6 LOP3.LUT R14, R14, 0x80000000, RZ, 0xfc, !PT ;  /* 0x800000000e0e6812 */ /* 0x000fe400078efcff */
[C---:B------:R-:W-:Y:S02]  /*ca610*/  LOP3.LUT P6, RZ, R13.reuse, 0x10000, RZ, 0xc0, !PT ;  /* 0x000100000dff7812 */ /* 0x040fe400078cc0ff */
[----:B------:R-:W-:Y:S02]  /*ca620*/  LOP3.LUT R16, R16, 0xfffffffe, RZ, 0xc0, !PT ;  /* 0xfffffffe10107812 */ /* 0x000fe400078ec0ff */
[----:B------:R-:W-:-:S09]  /*ca630*/  LOP3.LUT P1, RZ, R13, 0x1000, RZ, 0xc0, !PT ;  /* 0x000010000dff7812 */ /* 0x000fd2000782c0ff */
[----:B------:R-:W-:Y:S02]  /*ca640*/  @P6 LOP3.LUT R16, R16, 0x1, RZ, 0xfc, !PT ;  /* 0x0000000110106812 */ /* 0x000fe400078efcff */
[C---:B------:R-:W-:Y:S02]  /*ca650*/  LOP3.LUT P6, RZ, R13.reuse, 0x8000, RZ, 0xc0, !PT ;  /* 0x000080000dff7812 */ /* 0x040fe400078cc0ff */
[----:B------:R-:W-:Y:S02]  /*ca660*/  LOP3.LUT P0, RZ, R13, 0x2000, RZ, 0xc0, !PT ;  /* 0x000020000dff7812 */ /* 0x000fe4000780c0ff */
[----:B------:R-:W-:Y:S02]  /*ca670*/  LOP3.LUT R16, R16, 0xfffffffd, RZ, 0xc0, !PT ;  /* 0xfffffffd10107812 */ /* 0x000fe400078ec0ff */
[----:B------:R-:W-:-:S05]  /*ca680*/  PRMT R15, R3, 0x7772, RZ ;  /* 0x00007772030f7816 */ /* 0x000fca00000000ff */
[----:B----4-:R0:W-:Y:S02]  /*ca690*/  @P1 STG.E.U8 desc[UR42][R22.64], R15 ;  /* 0x0000000f16001986 */ /* 0x0101e4000c10112a */
[----:B------:R-:W-:Y:S02]  /*ca6a0*/  @P6 LOP3.LUT R16, R16, 0x2, RZ, 0xfc, !PT ;  /* 0x0000000210106812 */ /* 0x000fe400078efcff */
[----:B------:R-:W-:Y:S02]  /*ca6b0*/  LOP3.LUT P6, RZ, R13, 0x4000, RZ, 0xc0, !PT ;  /* 0x000040000dff7812 */ /* 0x000fe400078cc0ff */
[----:B0-----:R-:W-:-:S05]  /*ca6c0*/  PRMT R15, R3, 0x7773, RZ ;  /* 0x00007773030f7816 */ /* 0x001fca00000000ff */
[----:B------:R0:W-:Y:S02]  /*ca6d0*/  @P0 STG.E.U8 desc[UR42][R4.64], R15 ;  /* 0x0000000f04000986 */ /* 0x0001e4000c10112a */
[----:B0-----:R-:W-:-:S05]  /*ca6e0*/  PRMT R15, R12, 0x7770, RZ ;  /* 0x000077700c0f7816 */ /* 0x001fca00000000ff */
        /* <DEDUP_REMOVED lines=8> */
[----:B0-----:R-:W-:Y:S01]  /*ca770*/  PRMT R15, R12, 0x7773, RZ ;  /* 0x000077730c0f7816 */ /* 0x001fe200000000ff */
[----:B--2---:R0:W-:Y:S04]  /*ca780*/  STL.64 [R1+0x38c0], R18 ;  /* 0x0038c01201007387 */ /* 0x0041e80000100a00 */
[----:B0-----:R-:W2:Y:S04]  /*ca790*/  LDL.LU.64 R18, [R1+0x21c8] ;  /* 0x0021c80001127983 */ /* 0x001ea80000300a00 */
[----:B------:R-:W3:Y:S04]  /*ca7a0*/  LDL.LU.64 R28, [R1+0x21b0] ;  /* 0x0021b000011c7983 */ /* 0x000ee80000300a00 */
[----:B------:R-:W4:Y:S04]  /*ca7b0*/  LDL.LU R2, [R1+0x6ac] ;  /* 0x0006ac0001027983 */ /* 0x000f280000300800 */
[----:B------:R-:W2:Y:S04]  /*ca7c0*/  LDL.LU.64 R26, [R1+0x21a8] ;  /* 0x0021a800011a7983 */ /* 0x000ea80000300a00 */
[----:B------:R-:W2:Y:S04]  /*ca7d0*/  LDL.LU.64 R24, [R1+0x21a0] ;  /* 0x0021a00001187983 */ /* 0x000ea80000300a00 */
[----:B------:R-:W2:Y:S04]  /*ca7e0*/  LDL.LU.64 R22, [R1+0x2198] ;  /* 0x0021980001167983 */ /* 0x000ea80000300a00 */
[----:B------:R-:W2:Y:S04]  /*ca7f0*/  LDL.LU.64 R4, [R1+0x2190] ;  /* 0x0021900001047983 */ /* 0x000ea80000300a00 */
[----:B------:R-:W2:Y:S04]  /*ca800*/  LDL.LU R3, [R1+0x5dc] ;  /* 0x0005dc0001037983 */ /* 0x000ea80000300800 */
[----:B------:R-:W2:Y:S04]  /*ca810*/  LDL.LU.64 R6, [R1+0x2188] ;  /* 0x0021880001067983 */ /* 0x000ea80000300a00 */
[----:B------:R-:W2:Y:S04]  /*ca820*/  LDL.LU.64 R8, [R1+0x2180] ;  /* 0x0021800001087983 */ /* 0x000ea80000300a00 */
[----:B------:R-:W2:Y:S04]  /*ca830*/  LDL.LU.64 R16, [R1+0x21c0] ;  /* 0x0021c00001107983 */ /* 0x000ea80000300a00 */
[----:B------:R-:W2:Y:S04]  /*ca840*/  LDL.LU.64 R10, [R1+0x2178] ;  /* 0x00217800010a7983 */ /* 0x000ea80000300a00 */
[----:B------:R-:W2:Y:S04]  /*ca850*/  LDL.LU R12, [R1+0x38cc] ;  /* 0x0038cc00010c7983 */ /* 0x000ea80000300800 */
[----:B------:R0:W-:Y:S04]  /*ca860*/  @P6 STG.E.U8 desc[UR42][R20.64], R15 ;  /* 0x0000000f14006986 */ /* 0x0001e8000c10112a */
[----:B0-----:R-:W2:Y:S01]  /*ca870*/  LDL.LU R21, [R1+0x38c8] ;  /* 0x0038c80001157983 */ /* 0x001ea20000300800 */
[----:B------:R-:W-:-:S02]  /*ca880*/  LOP3.LUT P6, RZ, R14, 0x40000000, RZ, 0xc0, !PT ;  /* 0x400000000eff7812 */ /* 0x000fc400078cc0ff */
[----:B--2---:R-:W-:-:S11]  /*ca890*/  PRMT R15, R21, 0x7770, RZ ;  /* 0x00007770150f7816 */ /* 0x004fd600000000ff */
[----:B------:R0:W-:Y:S04]  /*ca8a0*/  @P6 STG.E.U8 desc[UR42][R18.64], R15 ;  /* 0x0000000f12006986 */ /* 0x0001e8000c10112a */
[----:B0-----:R-:W2:Y:S01]  /*ca8b0*/  LDL.LU.64 R18, [R1+0x38c0] ;  /* 0x0038c00001127983 */ /* 0x001ea20000300a00 */
[----:B------:R-:W-:Y:S02]  /*ca8c0*/  LOP3.LUT P6, RZ, R14, 0x20000000, RZ, 0xc0, !PT ;  /* 0x200000000eff7812 */ /* 0x000fe400078cc0ff */
[----:B------:R-:W-:-:S11]  /*ca8d0*/  PRMT R15, R21, 0x7771, RZ ;  /* 0x00007771150f7816 */ /* 0x000fd600000000ff */
[----:B------:R0:W-:Y:S01]  /*ca8e0*/  @P6 STG.E.U8 desc[UR42][R16.64], R15 ;  /* 0x0000000f10006986 */ /* 0x0001e2000c10112a */
[----:B------:R-:W-:Y:S02]  /*ca8f0*/  LOP3.LUT P6, RZ, R14, 0x10000000, RZ, 0xc0, !PT ;  /* 0x100000000eff7812 */ /* 0x000fe400078cc0ff */
[----:B0-----:R-:W-:Y:S02]  /*ca900*/  PRMT R15, R21, 0x7772, RZ ;  /* 0x00007772150f7816 */ /* 0x001fe400000000ff */
[C---:B------:R-:W-:Y:S02]  /*ca910*/  LOP3.LUT P5, RZ, R13.reuse, 0x800000, RZ, 0xc0, !PT ;  /* 0x008000000dff7812 */ /* 0x040fe400078ac0ff */
[C---:B------:R-:W-:Y:S02]  /*ca920*/  LOP3.LUT P4, RZ, R13.reuse, 0x1000000, RZ, 0xc0, !PT ;  /* 0x010000000dff7812 */ /* 0x040fe4000788c0ff */
[C---:B------:R-:W-:Y:S02]  /*ca930*/  LOP3.LUT P3, RZ, R13.reuse, 0x2000000, RZ, 0xc0, !PT ;  /* 0x020000000dff7812 */ /* 0x040fe4000786c0ff */
[----:B------:R-:W-:-:S02]  /*ca940*/  LOP3.LUT P2, RZ, R13, 0x4000000, RZ, 0xc0, !PT ;  /* 0x040000000dff7812 */ /* 0x000fc4000784c0ff */
[C---:B------:R-:W-:Y:S02]  /*ca950*/  LOP3.LUT P1, RZ, R13.reuse, 0x8000000, RZ, 0xc0, !PT ;  /* 0x080000000dff7812 */ /* 0x040fe4000782c0ff */
[----:B------:R-:W-:Y:S01]  /*ca960*/  LOP3.LUT P0, RZ, R13, 0x10000000, RZ, 0xc0, !PT ;  /* 0x100000000dff7812 */ /* 0x000fe2000780c0ff */
[----:B--2---:R0:W-:Y:S01]  /*ca970*/  @P6 STG.E.U8 desc[UR42][R18.64], R15 ;  /* 0x0000000f12006986 */ /* 0x0041e2000c10112a */
[----:B------:R-:W-:Y:S02]  /*ca980*/  LOP3.LUT P6, RZ, R14, 0x8000000, RZ, 0xc0, !PT ;  /* 0x080000000eff7812 */ /* 0x000fe400078cc0ff */
[----:B0-----:R-:W-:-:S11]  /*ca990*/  PRMT R15, R21, 0x7773, RZ ;  /* 0x00007773150f7816 */ /* 0x001fd600000000ff */
[----:B---3--:R4:W-:Y:S01]  /*ca9a0*/  @P6 STG.E.U8 desc[UR42][R28.64], R15 ;  /* 0x0000000f1c006986 */ /* 0x0089e2000c10112a */
[----:B------:R-:W-:Y:S02]  /*ca9b0*/  LOP3.LUT P6, RZ, R14, 0x4000000, RZ, 0xc0, !PT ;  /* 0x040000000eff7812 */ /* 0x000fe400078cc0ff */
[----:B----4-:R-:W-:-:S11]  /*ca9c0*/  PRMT R15, R2, 0x7770, RZ ;  /* 0x00007770020f7816 */ /* 0x010fd600000000ff */
        /* <DEDUP_REMOVED lines=9> */
[C---:B0-----:R-:W-:Y:S02]  /*caa60*/  PRMT R15, R3.reuse, 0x7771, RZ ;  /* 0x00007771030f7816 */ /* 0x041fe400000000ff */
[----:B------:R-:W2:Y:S04]  /*caa70*/  LDL.LU.64 R6, [R1+0x2170] ;  /* 0x0021700001067983 */ /* 0x000ea80000300a00 */
[----:B------:R0:W-:Y:S02]  /*caa80*/  @P1 STG.E.U8 desc[UR42][R8.64], R15 ;  /* 0x0000000f08001986 */ /* 0x0001e4000c10112a */
[----:B0-----:R-:W-:-:S02]  /*caa90*/  PRMT R15, R3, 0x7772, RZ ;  /* 0x00007772030f7816 */ /* 0x001fc400000000ff */
        /* <DEDUP_REMOVED lines=8> */
[----:B------:R-:W-:Y:S02]  /*cab20*/  LOP3.LUT P1, RZ, R13, 0x80000000, RZ, 0xc0, !PT ;  /* 0x800000000dff7812 */ /* 0x000fe4000782c0ff */
[----:B------:R-:W-:Y:S01]  /*cab30*/  PRMT R13, R3, 0x7773, RZ ;  /* 0x00007773030d7816 */ /* 0x000fe200000000ff */
[----:B------:R-:W4:Y:S06]  /*cab40*/  LDL.LU R15, [R1+0x4d0] ;  /* 0x0004d000010f7983 */ /* 0x000f2c0000300800 */
[----:B--2---:R0:W-:Y:S04]  /*cab50*/  @P3 STG.E.U8 desc[UR42][R6.64], R13 ;  /* 0x0000000d06003986 */ /* 0x0041e8000c10112a */
[----:B0-----:R-:W2:Y:S01]  /*cab60*/  LDL.LU.64 R6, [R1+0x2148] ;  /* 0x0021480001067983 */ /* 0x001ea20000300a00 */
[----:B---3--:R-:W-:-:S05]  /*cab70*/  PRMT R13, R2, 0x7770, RZ ;  /* 0x00007770020d7816 */ /* 0x008fca00000000ff */
[----:B------:R0:W-:Y:S04]  /*cab80*/  @P2 STG.E.U8 desc[UR42][R8.64], R13 ;  /* 0x0000000d08002986 */ /* 0x0001e8000c10112a */
[----:B0-----:R-:W3:Y:S04]  /*cab90*/  LDL.LU.64 R8, [R1+0x2140] ;  /* 0x0021400001087983 */ /* 0x001ee80000300a00 */
[----:B------:R-:W2:Y:S04]  /*caba0*/  LDL.LU R21, [R1+0x4f4] ;  /* 0x0004f40001157983 */ /* 0x000ea80000300800 */
[----:B--2---:R0:W-:Y:S04]  /*cabb0*/  STL [R1+0x38b0], R21 ;  /* 0x0038b01501007387 */ /* 0x0041e80000100800 */
        /* <DEDUP_REMOVED lines=25> */
[----:B------:R-:W-:Y:S02]  /*cad50*/  LOP3.LUT P6, RZ, R12, 0x4, RZ, 0xc0, !PT ;  /* 0x000000040cff7812 */ /* 0x000fe400078cc0ff */
[----:B------:R-:W-:Y:S02]  /*cad60*/  LOP3.LUT R14, R14, 0xfdffffff, RZ, 0xc0, !PT ;  /* 0xfdffffff0e0e7812 */ /* 0x000fe400078ec0ff */
[----:B------:R-:W-:-:S05]  /*cad70*/  PRMT R13, R2, 0x7771, RZ ;  /* 0x00007771020d7816 */ /* 0x000fca00000000ff */
[----:B----4-:R0:W-:Y:S04]  /*cad80*/  @P1 STG.E.U8 desc[UR42][R10.64], R13 ;  /* 0x0000000d0a001986 */ /* 0x0101e8000c10112a */
[----:B------:R-:W-:Y:S02]  /*cad90*/  @P6 LOP3.LUT R14, R14, 0x2000000, RZ, 0xfc, !PT ;  /* 0x020000000e0e6812 */ /* 0x000fe400078efcff */
[----:B------:R-:W-:Y:S02]  /*cada0*/  LOP3.LUT P6, RZ, R12, 0x2, RZ, 0xc0, !PT ;  /* 0x000000020cff7812 */ /* 0x000fe400078cc0ff */
[C---:B0-----:R-:W-:Y:S01]  /*cadb0*/  PRMT R13, R2.reuse, 0x7772, RZ ;  /* 0x00007772020d7816 */ /* 0x041fe200000000ff */
[----:B------:R-:W4:Y:S04]  /*cadc0*/  LDL.LU.64 R10, [R1+0x2128] ;  /* 0x00212800010a7983 */ /* 0x000f280000300a00 */
        /* <DEDUP_REMOVED lines=14> */
[----:B------:R-:W4:Y:S01]  /*caeb0*/  LDL.LU R2, [R1+0x4f8] ;  /* 0x0004f80001027983 */ /* 0x000f220000300800 */
[----:B0-----:R-:W-:-:S03]  /*caec0*/  PRMT R13, R15, 0x7771, RZ ;  /* 0x000077710f0d7816 */ /* 0x001fc600000000ff */
[----:B------:R-:W4:Y:S04]  /*caed0*/  LDL.LU.64 R4, [R1+0x20f0] ;  /* 0x0020f00001047983 */ /* 0x000f280000300a00 */
[----:B---3--:R0:W-:Y:S01]  /*caee0*/  @P6 STG.E.U8 desc[UR42][R8.64], R13 ;  /* 0x0000000d08006986 */ /* 0x0081e2000c10112a */
[----:B------:R-:W-:-:S03]  /*caef0*/  LOP3.LUT P6, RZ, R14, 0x800000, RZ, 0xc0, !PT ;  /* 0x008000000eff7812 */ /* 0x000fc600078cc0ff */
[----:B------:R-:W3:Y:S01]  /*caf00*/  LDL.LU.64 R6, [R1+0x20e8] ;  /* 0x0020e80001067983 */ /* 0x000ee20000300a00 */
[----:B0-----:R-:W-:-:S03]  /*caf10*/  PRMT R13, R15, 0x7772, RZ ;  /* 0x000077720f0d7816 */ /* 0x001fc600000000ff */
[----:B------:R-:W3:Y:S06]  /*caf20*/  LDL.LU.64 R8, [R1+0x20e0] ;  /* 0x0020e00001087983 */ /* 0x000eec0000300a00 */
[----:B--2---:R0:W-:Y:S04]  /*caf30*/  @P6 STG.E.U8 desc[UR42][R20.64], R13 ;  /* 0x0000000d14006986 */ /* 0x0041e8000c10112a */
[----:B0-----:R-:W2:Y:S01]  /*caf40*/  LDL.LU.64 R20, [R1+0x38b8] ;  /* 0x0038b80001147983 */ /* 0x001ea20000300a00 */
[----:B------:R-:W-:-:S02]  /*caf50*/  LOP3.LUT P6, RZ, R14, 0x400000, RZ, 0xc0, !PT ;  /* 0x004000000eff7812 */ /* 0x000fc400078cc0ff */
[----:B------:R-:W-:-:S11]  /*caf60*/  PRMT R13, R15, 0x7773, RZ ;  /* 0x000077730f0d7816 */ /* 0x000fd600000000ff */
[----:B--2---:R0:W-:Y:S04]  /*caf70*/  @P6 STG.E.U8 desc[UR42][R20.64], R13 ;  /* 0x0000000d14006986 */ /* 0x0041e8000c10112a */
[----:B0-----:R-:W2:Y:S01]  /*caf80*/  LDL.LU R21, [R1+0x38b0] ;  /* 0x0038b00001157983 */ /* 0x001ea20000300800 */
[----:B------:R-:W-:Y:S02]  /*caf90*/  LOP3.LUT P6, RZ, R14, 0x200000, RZ, 0xc0, !PT ;  /* 0x002000000eff7812 */ /* 0x000fe400078cc0ff */
[C---:B------:R-:W-:Y:S02]  /*cafa0*/  LOP3.LUT P5, RZ, R12.reuse, 0x400, RZ, 0xc0, !PT ;  /* 0x000004000cff7812 */ /* 0x040fe400078ac0ff */
[C---:B------:R-:W-:Y:S02]  /*cafb0*/  LOP3.LUT P4, RZ, R12.reuse, 0x800, RZ, 0xc0, !PT ;  /* 0x000008000cff7812 */ /* 0x040fe4000788c0ff */
[----:B------:R-:W-:-:S02]  /*cafc0*/  LOP3.LUT P3, RZ, R12, 0x1000, RZ, 0xc0, !PT ;  /* 0x000010000cff7812 */ /* 0x000fc4000786c0ff */
[C---:B------:R-:W-:Y:S02]  /*cafd0*/  LOP3.LUT P2, RZ, R12.reuse, 0x2000, RZ, 0xc0, !PT ;  /* 0x000020000cff7812 */ /* 0x040fe4000784c0ff */
[C---:B------:R-:W-:Y:S02]  /*cafe0*/  LOP3.LUT P1, RZ, R12.reuse, 0x4000, RZ, 0xc0, !PT ;  /* 0x000040000cff7812 */ /* 0x040fe4000782c0ff */
[----:B------:R-:W-:Y:S02]  /*caff0*/  LOP3.LUT P0, RZ, R12, 0x8000, RZ, 0xc0, !PT ;  /* 0x000080000cff7812 */ /* 0x000fe4000780c0ff */
[----:B--2---:R-:W-:-:S05]  /*cb000*/  PRMT R13, R21, 0x7770, RZ ;  /* 0x00007770150d7816 */ /* 0x004fca00000000ff */
[----:B----4-:R0:W-:Y:S01]  /*cb010*/  @P6 STG.E.U8 desc[UR42][R10.64], R13 ;  /* 0x0000000d0a006986 */ /* 0x0101e2000c10112a */
        /* <DEDUP_REMOVED lines=19> */
[----:B---3--:R0:W-:Y:S02]  /*cb150*/  @P1 STG.E.U8 desc[UR42][R6.64], R13 ;  /* 0x0000000d06001986 */ /* 0x0081e4000c10112a */
[----:B0-----:R-:W-:Y:S02]  /*cb160*/  PRMT R13, R2, 0x7771, RZ ;  /* 0x00007771020d7816 */ /* 0x001fe400000000ff */
[----:B------:R-:W3:Y:S04]  /*cb170*/  LDL.LU.64 R6, [R1+0x20d8] ;  /* 0x0020d80001067983 */ /* 0x000ee80000300a00 */
[----:B------:R0:W-:Y:S04]  /*cb180*/  @P0 STG.E.U8 desc[UR42][R8.64], R13 ;  /* 0x0000000d08000986 */ /* 0x0001e8000c10112a */
[----:B0-----:R-:W4:Y:S04]  /*cb190*/  LDL.LU.64 R8, [R1+0x20d0] ;  /* 0x0020d00001087983 */ /* 0x001f280000300a00 */
[----:B------:R-:W2:Y:S04]  /*cb1a0*/  LDL.LU.64 R4, [R1+0x20c8] ;  /* 0x0020c80001047983 */ /* 0x000ea80000300a00 */
[----:B------:R-:W2:Y:S04]  /*cb1b0*/  LDL.LU.64 R26, [R1+0x20c0] ;  /* 0x0020c000011a7983 */ /* 0x000ea80000300a00 */
[----:B------:R-:W2:Y:S04]  /*cb1c0*/  LDL.LU.64 R22, [R1+0x20b8] ;  /* 0x0020b80001167983 */ /* 0x000ea80000300a00 */
[----:B------:R-:W2:Y:S01]  /*cb1d0*/  LDL.LU R3, [R1+0x4d8] ;  /* 0x0004d80001037983 */ /* 0x000ea20000300800 */
[----:B------:R-:W-:-:S02]  /*cb1e0*/  LOP3.LUT P3, RZ, R12, 0x10000, RZ, 0xc0, !PT ;  /* 0x000100000cff7812 */ /* 0x000fc4000786c0ff */
[----:B------:R-:W-:Y:S02]  /*cb1f0*/  LOP3.LUT P2, RZ, R12, 0x20000, RZ, 0xc0, !PT ;  /* 0x000200000cff7812 */ /* 0x000fe4000784c0ff */
[----:B------:R-:W-:Y:S02]  /*cb200*/  PRMT R13, R2, 0x7772, RZ ;  /* 0x00007772020d7816 */ /* 0x000fe400000000ff */
[----:B------:R-:W-:-:S07]  /*cb210*/  LOP3.LUT P1, RZ, R12, 0x40000, RZ, 0xc0, !PT ;  /* 0x000400000cff7812 */ /* 0x000fce000782c0ff */
[----:B---3--:R0:W-:Y:S02]  /*cb220*/  @P3 STG.E.U8 desc[UR42][R6.64], R13 ;  /* 0x0000000d06003986 */ /* 0x0081e4000c10112a */
[----:B0-----:R-:W-:Y:S02]  /*cb230*/  PRMT R13, R2, 0x7773, RZ ;  /* 0x00007773020d7816 */ /* 0x001fe400000000ff */
[----:B------:R-:W3:Y:S04]  /*cb240*/  LDL.LU.64 R6, [R1+0x20b0] ;  /* 0x0020b00001067983 */ /* 0x000ee80000300a00 */
[----:B----4-:R0:W-:Y:S04]  /*cb250*/  @P2 STG.E.U8 desc[UR42][R8.64], R13 ;  /* 0x0000000d08002986 */ /* 0x0101e8000c10112a */
[----:B------:R-:W4:Y:S04]  /*cb260*/  LDL.LU R25, [R1+0x4fc] ;  /* 0x0004fc0001197983 */ /* 0x000f280000300800 */
[----:B0-----:R-:W3:Y:S01]  /*cb270*/  LDL.LU.64 R8, [R1+0x20a8] ;  /* 0x0020a80001087983 */ /* 0x001ee20000300a00 */
[----:B--2---:R-:W-:-:S05]  /*cb280*/  PRMT R13, R3, 0x7770, RZ ;  /* 0x00007770030d7816 */ /* 0x004fca00000000ff */
[----:B------:R0:W-:Y:S04]  /*cb290*/  @P1 STG.E.U8 desc[UR42][R4.64], R13 ;  /* 0x0000000d04001986 */ /* 0x0001e8000c10112a */
[----:B0-----:R-:W2:Y:S04]  /*cb2a0*/  LDL.LU R4, [R1+0x4dc] ;  /* 0x0004dc0001047983 */ /* 0x001ea80000300800 */
[----:B------:R-:W2:Y:S04]  /*cb2b0*/  LDL.LU.64 R16, [R1+0x2088] ;  /* 0x0020880001107983 */ /* 0x000ea80000300a00 */
[----:B--2---:R0:W-:Y:S04]  /*cb2c0*/  STL.64 [R1+0x3890], R16 ;  /* 0x0038901001007387 */ /* 0x0041e80000100a00 */
[----:B0-----:R-:W2:Y:S04]  /*cb2d0*/  LDL.LU.64 R16, [R1+0x2090] ;  /* 0x0020900001107983 */ /* 0x001ea80000300a00 */
        /* <DEDUP_REMOVED lines=26> */
[----:B------:R-:W2:Y:S01]  /*cb480*/  LDL.LU R5, [R1+0x500] ;  /* 0x0005000001057983 */ /* 0x000ea20000300800 */
[----:B------:R-:W-:-:S03]  /*cb490*/  PRMT R13, R3, 0x7771, RZ ;  /* 0x00007771030d7816 */ /* 0x000fc600000000ff */
[----:B------:R-:W2:Y:S04]  /*cb4a0*/  LDL.LU.64 R20, [R1+0x2078] ;  /* 0x0020780001147983 */ /* 0x000ea80000300a00 */
[----:B------:R-:W-:Y:S01]  /*cb4b0*/  @P6 LOP3.LUT R14, R14, 0x10000, RZ, 0xfc, !PT ;  /* 0x000100000e0e6812 */ /* 0x000fe200078efcff */
[----:B------:R-:W2:Y:S01]  /*cb4c0*/  LDL.LU.64 R28, [R1+0x2070] ;  /* 0x00207000011c7983 */ /* 0x000ea20000300a00 */
[----:B------:R-:W-:Y:S02]  /*cb4d0*/  LOP3.LUT P6, RZ, R12, 0x200000, RZ, 0xc0, !PT ;  /* 0x002000000cff7812 */ /* 0x000fe400078cc0ff */
[----:B------:R-:W-:Y:S01]  /*cb4e0*/  LOP3.LUT R14, R14, 0xfffdffff, RZ, 0xc0, !PT ;  /* 0xfffdffff0e0e7812 */ /* 0x000fe200078ec0ff */
[----:B------:R0:W-:Y:S10]  /*cb4f0*/  @P0 STG.E.U8 desc[UR42][R26.64], R13 ;  /* 0x0000000d1a000986 */ /* 0x0001f4000c10112a */
[----:B------:R-:W-:-:S02]  /*cb500*/  @P6 LOP3.LUT R14, R14, 0x20000, RZ, 0xfc, !PT ;  /* 0x000200000e0e6812 */ /* 0x000fc400078efcff */
[----:B------:R-:W-:Y:S01]  /*cb510*/  LOP3.LUT P6, RZ, R12, 0x100000, RZ, 0xc0, !PT ;  /* 0x001000000cff7812 */ /* 0x000fe200078cc0ff */
[----:B0-----:R-:W2:Y:S01]  /*cb520*/  LDL.LU.64 R26, [R1+0x2068] ;  /* 0x00206800011a7983 */ /* 0x001ea20000300a00 */
[----:B------:R-:W-:-:S11]  /*cb530*/  PRMT R13, R3, 0x7772, RZ ;  /* 0x00007772030d7816 */ /* 0x000fd600000000ff */
[----:B------:R0:W-:Y:S01]  /*cb540*/  @P6 STG.E.U8 desc[UR42][R22.64], R13 ;  /* 0x0000000d16006986 */ /* 0x0001e2000c10112a */
[C---:B------:R-:W-:Y:S02]  /*cb550*/  LOP3.LUT P6, RZ, R14.reuse, 0x20000, RZ, 0xc0, !PT ;  /* 0x000200000eff7812 */ /* 0x040fe400078cc0ff */
[----:B0-----:R-:W-:Y:S01]  /*cb560*/  PRMT R13, R3, 0x7773, RZ ;  /* 0x00007773030d7816 */ /* 0x001fe200000000ff */
[----:B------:R-:W2:Y:S10]  /*cb570*/  LDL.LU.64 R22, [R1+0x2060] ;  /* 0x0020600001167983 */ /* 0x000eb40000300a00 */
[----:B---3--:R4:W-:Y:S01]  /*cb580*/  @P6 STG.E.U8 desc[UR42][R6.64], R13 ;  /* 0x0000000d06006986 */ /* 0x0089e2000c10112a */
[----:B------:R-:W-:-:S03]  /*cb590*/  LOP3.LUT P6, RZ, R14, 0x10000, RZ, 0xc0, !PT ;  /* 0x000100000eff7812 */ /* 0x000fc600078cc0ff */
[----:B------:R-:W3:Y:S01]  /*cb5a0*/  LDL.LU.64 R2, [R1+0x2058] ;  /* 0x0020580001027983 */ /* 0x000ee20000300a00 */
[----:B----4-:R-:W-:-:S03]  /*cb5b0*/  PRMT R13, R25, 0x7770, RZ ;  /* 0x00007770190d7816 */ /* 0x010fc600000000ff */
[----:B------:R-:W4:Y:S06]  /*cb5c0*/  LDL.LU.64 R6, [R1+0x2048] ;  /* 0x0020480001067983 */ /* 0x000f2c0000300a00 */
[----:B------:R0:W-:Y:S01]  /*cb5d0*/  @P6 STG.E.U8 desc[UR42][R8.64], R13 ;  /* 0x0000000d08006986 */ /* 0x0001e2000c10112a */
        /* <DEDUP_REMOVED lines=18> */
[----:B------:R-:W-:Y:S02]  /*cb700*/  LOP3.LUT P3, RZ, R12, 0x80000000, RZ, 0xc0, !PT ;  /* 0x800000000cff7812 */ /* 0x000fe4000786c0ff */
        /* <DEDUP_REMOVED lines=19> */
[----:B------:R-:W2:Y:S04]  /*cb840*/  LDL.LU.64 R4, [R1+0x2038] ;  /* 0x0020380001047983 */ /* 0x000ea80000300a00 */
[----:B----4-:R0:W-:Y:S02]  /*cb850*/  @P1 STG.E.U8 desc[UR42][R6.64], R13 ;  /* 0x0000000d06001986 */ /* 0x0101e4000c10112a */
[----:B0-----:R-:W-:-:S05]  /*cb860*/  PRMT R13, R24, 0x7770, RZ ;  /* 0x00007770180d7816 */ /* 0x001fca00000000ff */
[----:B------:R0:W-:Y:S04]  /*cb870*/  @P0 STG.E.U8 desc[UR42][R8.64], R13 ;  /* 0x0000000d08000986 */ /* 0x0001e8000c10112a */
[----:B0-----:R-:W3:Y:S01]  /*cb880*/  LDL.LU.64 R8, [R1+0x2030] ;  /* 0x0020300001087983 */ /* 0x001ee20000300a00 */
[C---:B------:R-:W-:Y:S02]  /*cb890*/  LOP3.LUT P3, RZ, R11.reuse, 0x8, RZ, 0xc0, !PT ;  /* 0x000000080bff7812 */ /* 0x040fe4000786c0ff */
        /* <DEDUP_REMOVED lines=66> */
[----:B---3--:R0:W-:Y:S01]  /*cbcc0*/  @P6 STG.E.U8 desc[UR42][R8.64], R13 ;  /* 0x0000000d08006986 */ /* 0x0081e2000c10112a */
[C---:B------:R-:W-:Y:S02]  /*cbcd0*/  LOP3.LUT P6, RZ, R14.reuse, 0x80, RZ, 0xc0, !PT ;  /* 0x000000800eff7812 */ /* 0x040fe400078cc0ff */
        /* <DEDUP_REMOVED lines=19> */
[----:B------:R-:W-:Y:S02]  /*cbe10*/  LOP3.LUT P0, RZ, R11, 0x200000, RZ, 0xc0, !PT ;  /* 0x002000000bff7812 */ /* 0x000fe4000780c0ff */
[----:B------:R-:W-:Y:S01]  /*cbe20*/  LOP3.LUT R12, R12, 0xfbffffff, RZ, 0xc0, !PT ;  /* 0xfbffffff0c0c7812 */ /* 0x000fe200078ec0ff */
[----:B--2---:R4:W-:Y:S01]  /*cbe30*/  @P6 STG.E.U8 desc[UR42][R18.64], R13 ;  /* 0x0000000d12006986 */ /* 0x0049e2000c10112a */
[----:B------:R-:W-:-:S02]  /*cbe40*/  LOP3.LUT P6, RZ, R14, 0x8, RZ, 0xc0, !PT ;  /* 0x000000080eff7812 */ /* 0x000fc400078cc0ff */
        /* <DEDUP_REMOVED lines=22> */
[----:B------:R-:W-:Y:S01]  /*cbfb0*/  LOP3.LUT R14, R14, 0xfffffffe, RZ, 0xc0, !PT ;  /* 0xfffffffe0e0e7812 */ /* 0x000fe200078ec0ff */
[----:B------:R-:W3:Y:S01]  /*cbfc0*/  LDL.LU.64 R2, [R1+0x1f68] ;  /* 0x001f680001027983 */ /* 0x000ee20000300a00 */
[C---:B------:R-:W-:Y:S02]  /*cbfd0*/  LOP3.LUT P3, RZ, R11.reuse, 0x400000, RZ, 0xc0, !PT ;  /* 0x004000000bff7812 */ /* 0x040fe4000786c0ff */
[C---:B------:R-:W-:Y:S01]  /*cbfe0*/  LOP3.LUT P2, RZ, R11.reuse, 0x800000, RZ, 0xc0, !PT ;  /* 0x008000000bff7812 */ /* 0x040fe2000784c0ff */
[----:B------:R-:W3:Y:S01]  /*cbff0*/  LDL.LU.64 R4, [R1+0x1f60] ;  /* 0x001f600001047983 */ /* 0x000ee20000300a00 */
[C---:B------:R-:W-:Y:S02]  /*cc000*/  LOP3.LUT P1, RZ, R11.reuse, 0x1000000, RZ, 0xc0, !PT ;  /* 0x010000000bff7812 */ /* 0x040fe4000782c0ff */
[----:B------:R-:W-:Y:S01]  /*cc010*/  LOP3.LUT P0, RZ, R11, 0x2000000, RZ, 0xc0, !PT ;  /* 0x020000000bff7812 */ /* 0x000fe2000780c0ff */
[----:B------:R-:W3:Y:S02]  /*cc020*/  LDL.LU R13, [R1+0x4ec] ;  /* 0x0004ec00010d7983 */ /* 0x000ee40000300800 */
        /* <DEDUP_REMOVED lines=19> */
[----:B------:R-:W-:-:S11]  /*cc160*/  LOP3.LUT R14, R14, 0xfffffffd, RZ, 0xc0, !PT ;  /* 0xfffffffd0e0e7812 */ /* 0x000fd600078ec0ff */
[----:B------:R-:W-:Y:S02]  /*cc170*/  @P6 LOP3.LUT R14, R14, 0x2, RZ, 0xfc, !PT ;  /* 0x000000020e0e6812 */ /* 0x000fe400078efcff */
[----:B------:R-:W-:Y:S02]  /*cc180*/  LOP3.LUT P6, RZ, R11, 0x4000000, RZ, 0xc0, !PT ;  /* 0x040000000bff7812 */ /* 0x000fe400078cc0ff */
[----:B--2---:R-:W-:-:S05]  /*cc190*/  PRMT R11, R22, 0x7770, RZ ;  /* 0x00007770160b7816 */ /* 0x004fca00000000ff */
[----:B------:R0:W-:Y:S02]  /*cc1a0*/  @P3 STG.E.U8 desc[UR42][R6.64], R11 ;  /* 0x0000000b06003986 */ /* 0x0001e4000c10112a */
[C---:B0-----:R-:W-:Y:S02]  /*cc1b0*/  PRMT R11, R22.reuse, 0x7771, RZ ;  /* 0x00007771160b7816 */ /* 0x041fe400000000ff */
[----:B------:R-:W2:Y:S04]  /*cc1c0*/  LDL.LU.64 R6, [R1+0x1f58] ;  /* 0x001f580001067983 */ /* 0x000ea80000300a00 */
[----:B---3--:R0:W-:Y:S04]  /*cc1d0*/  @P2 STG.E.U8 desc[UR42][R8.64], R11 ;  /* 0x0000000b08002986 */ /* 0x0081e8000c10112a */
[----:B0-----:R-:W3:Y:S04]  /*cc1e0*/  LDL.LU.64 R8, [R1+0x1f50] ;  /* 0x001f500001087983 */ /* 0x001ee80000300a00 */
[----:B------:R-:W2:Y:S01]  /*cc1f0*/  LDL.LU R19, [R1+0x420] ;  /* 0x0004200001137983 */ /* 0x000ea20000300800 */
[----:B------:R-:W-:-:S05]  /*cc200*/  PRMT R11, R22, 0x7772, RZ ;  /* 0x00007772160b7816 */ /* 0x000fca00000000ff */
[----:B----4-:R0:W-:Y:S02]  /*cc210*/  @P1 STG.E.U8 desc[UR42][R24.64], R11 ;  /* 0x0000000b18001986 */ /* 0x0101e4000c10112a */
[----:B0-----:R-:W-:-:S05]  /*cc220*/  PRMT R11, R22, 0x7773, RZ ;  /* 0x00007773160b7816 */ /* 0x001fca00000000ff */
[----:B------:R-:W-:Y:S04]  /*cc230*/  @P0 STG.E.U8 desc[UR42][R2.64], R11 ;  /* 0x0000000b02000986 */ /* 0x000fe8000c10112a */
[----:B--2---:R0:W-:Y:S04]  /*cc240*/  STL [R1+0x3870], R19 ;  /* 0x0038701301007387 */ /* 0x0041e80000100800 */
[----:B0-----:R-:W2:Y:S04]  /*cc250*/  LDL.LU.64 R18, [R1+0x1f48] ;  /* 0x001f480001127983 */ /* 0x001ea80000300a00 */
[----:B------:R-:W4:Y:S01]  /*cc260*/  LDL.LU.64 R16, [R1+0x1f30] ;  /* 0x001f300001107983 */ /* 0x000f220000300a00 */
[----:B------:R-:W-:-:S05]  /*cc270*/  PRMT R11, R13, 0x7770, RZ ;  /* 0x000077700d0b7816 */ /* 0x000fca00000000ff */
[----:B------:R0:W-:Y:S01]  /*cc280*/  @P6 STG.E.U8 desc[UR42][R4.64], R11 ;  /* 0x0000000b04006986 */ /* 0x0001e2000c10112a */
[----:B------:R-:W-:Y:S02]  /*cc290*/  LOP3.LUT P6, RZ, R14, 0x2, RZ, 0xc0, !PT ;  /* 0x000000020eff7812 */ /* 0x000fe400078cc0ff */
[----:B0-----:R-:W-:-:S11]  /*cc2a0*/  PRMT R11, R13, 0x7771, RZ ;  /* 0x000077710d0b7816 */ /* 0x001fd600000000ff */
[----:B------:R0:W-:Y:S01]  /*cc2b0*/  @P6 STG.E.U8 desc[UR42][R6.64], R11 ;  /* 0x0000000b06006986 */ /* 0x0001e2000c10112a */
[----:B------:R-:W-:Y:S02]  /*cc2c0*/  LOP3.LUT P6, RZ, R14, 0x1, RZ, 0xc0, !PT ;  /* 0x000000010eff7812 */ /* 0x000fe400078cc0ff */
[----:B0-----:R-:W-:-:S11]  /*cc2d0*/  PRMT R11, R13, 0x7772, RZ ;  /* 0x000077720d0b7816 */ /* 0x001fd600000000ff */
[----:B---3--:R0:W-:Y:S01]  /*cc2e0*/  @P6 STG.E.U8 desc[UR42][R8.64], R11 ;  /* 0x0000000b08006986 */ /* 0x0081e2000c10112a */
[C---:B------:R-:W-:Y:S02]  /*cc2f0*/  LOP3.LUT P6, RZ, R12.reuse, 0x80000000, RZ, 0xc0, !PT ;  /* 0x800000000cff7812 */ /* 0x040fe400078cc0ff */
[----:B0-----:R-:W-:Y:S01]  /*cc300*/  PRMT R11, R13, 0x7773, RZ ;  /* 0x000077730d0b7816 */ /* 0x001fe200000000ff */
[----:B----4-:R0:W-:Y:S04]  /*cc310*/  STL.64 [R1+0x3868], R16 ;  /* 0x0038681001007387 */ /* 0x0101e80000100a00 */
[----:B0-----:R-:W3:Y:S04]  /*cc320*/  LDL.LU.64 R16, [R1+0x1f40] ;  /* 0x001f400001107983 */ /* 0x001ee80000300a00 */
[----:B------:R-:W4:Y:S04]  /*cc330*/  LDL.LU.64 R20, [R1+0x1f28] ;  /* 0x001f280001147983 */ /* 0x000f280000300a00 */
[----:B------:R-:W3:Y:S04]  /*cc340*/  LDL.LU R23, [R1+0x400] ;  /* 0x0004000001177983 */ /* 0x000ee80000300800 */
[----:B------:R-:W3:Y:S04]  /*cc350*/  LDL.LU.64 R28, [R1+0x1f20] ;  /* 0x001f2000011c7983 */ /* 0x000ee80000300a00 */
[----:B------:R-:W3:Y:S04]  /*cc360*/  LDL.LU.64 R26, [R1+0x1f18] ;  /* 0x001f1800011a7983 */ /* 0x000ee80000300a00 */
[----:B------:R-:W3:Y:S04]  /*cc370*/  LDL.LU.64 R24, [R1+0x1f10] ;  /* 0x001f100001187983 */ /* 0x000ee80000300a00 */
[----:B------:R-:W3:Y:S04]  /*cc380*/  LDL.LU.64 R2, [R1+0x1f08] ;  /* 0x001f080001027983 */ /* 0x000ee80000300a00 */
[----:B------:R-:W3:Y:S04]  /*cc390*/  LDL.LU R22, [R1+0x424] ;  /* 0x0004240001167983 */ /* 0x000ee80000300800 */
[----:B------:R-:W3:Y:S04]  /*cc3a0*/  LDL.LU.64 R4, [R1+0x1f00] ;  /* 0x001f000001047983 */ /* 0x000ee80000300a00 */
[----:B------:R-:W3:Y:S04]  /*cc3b0*/  LDL.LU.64 R6, [R1+0x1ef8] ;  /* 0x001ef80001067983 */ /* 0x000ee80000300a00 */
[----:B------:R-:W3:Y:S04]  /*cc3c0*/  LDL.LU.64 R14, [R1+0x1f38] ;  /* 0x001f3800010e7983 */ /* 0x000ee80000300a00 */
[----:B------:R-:W3:Y:S04]  /*cc3d0*/  LDL.LU.64 R8, [R1+0x1ef0] ;  /* 0x001ef00001087983 */ /* 0x000ee80000300a00 */
[----:B--2---:R0:W-:Y:S04]  /*cc3e0*/  @P6 STG.E.U8 desc[UR42][R18.64], R11 ;  /* 0x0000000b12006986 */ /* 0x0041e8000c10112a */
[----:B0-----:R-:W2:Y:S01]  /*cc3f0*/  LDL.LU R19, [R1+0x3870] ;  /* 0x0038700001137983 */ /* 0x001ea20000300800 */
[----:B------:R-:W-:-:S02]  /*cc400*/  LOP3.LUT P6, RZ, R12, 0x40000000, RZ, 0xc0, !PT ;  /* 0x400000000cff7812 */ /* 0x000fc400078cc0ff */
[----:B--2---:R-:W-:-:S11]  /*cc410*/  PRMT R11, R19, 0x7770, RZ ;  /* 0x00007770130b7816 */ /* 0x004fd600000000ff */
[----:B---3--:R0:W-:Y:S04]  /*cc420*/  @P6 STG.E.U8 desc[UR42][R16.64], R11 ;  /* 0x0000000b10006986 */ /* 0x0081e8000c10112a */
        /* <DEDUP_REMOVED lines=15> */
[----:B----4-:R0:W-:Y:S01]  /*cc520*/  @P6 STG.E.U8 desc[UR42][R20.64], R11 ;  /* 0x0000000b14006986 */ /* 0x0101e2000c10112a */
        /* <DEDUP_REMOVED lines=21> */
[----:B------:R-:W-:Y:S01]  /*cc680*/  LOP3.LUT P2, RZ, R10, 0x400, RZ, 0xc0, !PT ;  /* 0x000004000aff7812 */ /* 0x000fe2000784c0ff */
[----:B------:R-:W4:Y:S01]  /*cc690*/  LDL.LU.64 R2, [R1+0x1ec0] ;  /* 0x001ec00001027983 */ /* 0x000f220000300a00 */
[----:B------:R-:W-:-:S03]  /*cc6a0*/  PRMT R11, R22, 0x7773, RZ ;  /* 0x00007773160b7816 */ /* 0x000fc600000000ff */
        /* <DEDUP_REMOVED lines=108> */
[C---:B------:R-:W-:Y:S02]  /*ccd70*/  LOP3.LUT P2, RZ, R10.reuse, 0x20000000, RZ, 0xc0, !PT ;  /* 0x200000000aff7812 */ /* 0x040fe4000784c0ff */
[C---:B------:R-:W-:Y:S02]  /*ccd80*/  LOP3.LUT P1, RZ, R10.reuse, 0x40000000, RZ, 0xc0, !PT ;  /* 0x400000000aff7812 */ /* 0x040fe4000782c0ff */
[----:B------:R-:W-:Y:S02]  /*ccd90*/  LOP3.LUT P0, RZ, R10, 0x80000000, RZ, 0xc0, !PT ;  /* 0x800000000aff7812 */ /* 0x000fe4000780c0ff */
[----:B------:R-:W-:-:S05]  /*ccda0*/  PRMT R10, R23, 0x7772, RZ ;  /* 0x00007772170a7816 */ /* 0x000fca00000000ff */
        /* <DEDUP_REMOVED lines=37> */
[----:B------:R-:W-:Y:S01]  /*cd000*/  PRMT R10, R22, 0x7771, RZ ;  /* 0x00007771160a7816 */ /* 0x000fe200000000ff */
[----:B------:R-:W2:Y:S08]  /*cd010*/  LDL.LU R3, [R1+0x3f4] ;  /* 0x0003f40001037983 */ /* 0x000eb00000300800 */
[----:B------:R-:W-:Y:S01]  /*cd020*/  @P6 LOP3.LUT R12, R12, 0x10000, RZ, 0xfc, !PT ;  /* 0x000100000c0c6812 */ /* 0x000fe200078efcff */
[----:B------:R0:W-:Y:S01]  /*cd030*/  @P0 STG.E.U8 desc[UR42][R28.64], R10 ;  /* 0x0000000a1c000986 */ /* 0x0001e2000c10112a */
[----:B------:R-:W-:-:S02]  /*cd040*/  LOP3.LUT P6, RZ, R9, 0x2, RZ, 0xc0, !PT ;  /* 0x0000000209ff7812 */ /* 0x000fc400078cc0ff */
[----:B------:R-:W-:Y:S01]  /*cd050*/  LOP3.LUT R12, R12, 0xfffdffff, RZ, 0xc0, !PT ;  /* 0xfffdffff0c0c7812 */ /* 0x000fe200078ec0ff */
[----:B------:R-:W2:Y:S04]  /*cd060*/  LDL.LU.64 R16, [R1+0x1dd0] ;  /* 0x001dd00001107983 */ /* 0x000ea80000300a00 */
[----:B------:R-:W2:Y:S01]  /*cd070*/  LDL.LU.64 R20, [R1+0x1dc8] ;  /* 0x001dc80001147983 */ /* 0x000ea20000300a00 */
[----:B0-----:R-:W-:-:S03]  /*cd080*/  PRMT R10, R22, 0x7772, RZ ;  /* 0x00007772160a7816 */ /* 0x001fc600000000ff */
[----:B------:R-:W2:Y:S02]  /*cd090*/  LDL.LU.64 R28, [R1+0x1dc0] ;  /* 0x001dc000011c7983 */ /* 0x000ea40000300a00 */
[----:B------:R-:W-:Y:S02]  /*cd0a0*/  @P6 LOP3.LUT R12, R12, 0x20000, RZ, 0xfc, !PT ;  /* 0x000200000c0c6812 */ /* 0x000fe400078efcff */
[----:B------:R-:W-:-:S13]  /*cd0b0*/  LOP3.LUT P6, RZ, R9, 0x1, RZ, 0xc0, !PT ;  /* 0x0000000109ff7812 */ /* 0x000fda00078cc0ff */
[----:B------:R0:W-:Y:S01]  /*cd0c0*/  @P6 STG.E.U8 desc[UR42][R24.64], R10 ;  /* 0x0000000a18006986 */ /* 0x0001e2000c10112a */
[----:B------:R-:W-:Y:S02]  /*cd0d0*/  LOP3.LUT P6, RZ, R12, 0x20000, RZ, 0xc0, !PT ;  /* 0x000200000cff7812 */ /* 0x000fe400078cc0ff */
        /* <DEDUP_REMOVED lines=32> */
[----:B0-----:R-:W-:Y:S01]  /*cd2e0*/  PRMT R10, R2, 0x7771, RZ ;  /* 0x00007771020a7816 */ /* 0x001fe200000000ff */
[----:B------:R-:W2:Y:S10]  /*cd2f0*/  LDL.LU.64 R18, [R1+0x3830] ;  /* 0x0038300001127983 */ /* 0x000eb40000300a00 */
[----:B------:R0:W-:Y:S01]  /*cd300*/  @P6 STG.E.U8 desc[UR42][R14.64], R10 ;  /* 0x0000000a0e006986 */ /* 0x0001e2000c10112a */
[----:B------:R-:W-:-:S02]  /*cd310*/  LOP3.LUT P6, RZ, R12, 0x400, RZ, 0xc0, !PT ;  /* 0x000004000cff7812 */ /* 0x000fc400078cc0ff */
        /* <DEDUP_REMOVED lines=12> */
[----:B----4-:R0:W-:Y:S02]  /*cd3e0*/  @P1 STG.E.U8 desc[UR42][R4.64], R10 ;  /* 0x0000000a04001986 */ /* 0x0101e4000c10112a */
[----:B0-----:R-:W-:-:S05]  /*cd3f0*/  PRMT R10, R27, 0x7770, RZ ;  /* 0x000077701b0a7816 */ /* 0x001fca00000000ff */
[----:B------:R0:W-:Y:S04]  /*cd400*/  @P0 STG.E.U8 desc[UR42][R6.64], R10 ;  /* 0x0000000a06000986 */ /* 0x0001e8000c10112a */
[----:B0-----:R-:W4:Y:S01]  /*cd410*/  LDL.LU.64 R6, [R1+0x1d90] ;  /* 0x001d900001067983 */ /* 0x001f220000300a00 */
[C---:B------:R-:W-:Y:S02]  /*cd420*/  LOP3.LUT P6, RZ, R9.reuse, 0x8000000, RZ, 0xc0, !PT ;  /* 0x0800000009ff7812 */ /* 0x040fe400078cc0ff */
[----:B------:R-:W-:Y:S01]  /*cd430*/  LOP3.LUT R12, R12, 0xfffffffb, RZ, 0xc0, !PT ;  /* 0xfffffffb0c0c7812 */ /* 0x000fe200078ec0ff */
[----:B------:R-:W2:Y:S01]  /*cd440*/  LDL.LU.64 R4, [R1+0x1d88] ;  /* 0x001d880001047983 */ /* 0x000ea20000300a00 */
[C---:B------:R-:W-:Y:S02]  /*cd450*/  LOP3.LUT P3, RZ, R9.reuse, 0x8000, RZ, 0xc0, !PT ;  /* 0x0000800009ff7812 */ /* 0x040fe4000786c0ff */
[----:B------:R-:W-:Y:S01]  /*cd460*/  LOP3.LUT P2, RZ, R9, 0x10000, RZ, 0xc0, !PT ;  /* 0x0001000009ff7812 */ /* 0x000fe2000784c0ff */
[----:B------:R-:W2:Y:S01]  /*cd470*/  LDL.LU.64 R2, [R1+0x1d80] ;  /* 0x001d800001027983 */ /* 0x000ea20000300a00 */
[----:B------:R-:W-:-:S03]  /*cd480*/  PRMT R10, R27, 0x7771, RZ ;  /* 0x000077711b0a7816 */ /* 0x000fc600000000ff */
[----:B------:R-:W2:Y:S02]  /*cd490*/  LDL.LU.64 R24, [R1+0x1d78] ;  /* 0x001d780001187983 */ /* 0x000ea40000300a00 */
[----:B------:R-:W-:Y:S02]  /*cd4a0*/  @P6 LOP3.LUT R12, R12, 0x4, RZ, 0xfc, !PT ;  /* 0x000000040c0c6812 */ /* 0x000fe400078efcff */
[----:B------:R-:W-:Y:S01]  /*cd4b0*/  LOP3.LUT P6, RZ, R9, 0x4000000, RZ, 0xc0, !PT ;  /* 0x0400000009ff7812 */ /* 0x000fe200078cc0ff */
[----:B------:R-:W2:Y:S01]  /*cd4c0*/  LDL.LU R11, [R1+0x3f8] ;  /* 0x0003f800010b7983 */ /* 0x000ea20000300800 */
        /* <DEDUP_REMOVED lines=19> */
[C---:B------:R-:W-:Y:S02]  /*cd600*/  LOP3.LUT P1, RZ, R9.reuse, 0x20000, RZ, 0xc0, !PT ;  /* 0x0002000009ff7812 */ /* 0x040fe4000782c0ff */
[C---:B------:R-:W-:Y:S02]  /*cd610*/  LOP3.LUT P0, RZ, R9.reuse, 0x40000, RZ, 0xc0, !PT ;  /* 0x0004000009ff7812 */ /* 0x040fe4000780c0ff */
[----:B------:R-:W-:-:S02]  /*cd620*/  LOP3.LUT P5, RZ, R9, 0x10000000, RZ, 0xc0, !PT ;  /* 0x1000000009ff7812 */ /* 0x000fc400078ac0ff */
[----:B------:R-:W-:-:S03]  /*cd630*/  LOP3.LUT P4, RZ, R9, 0x20000000, RZ, 0xc0, !PT ;  /* 0x2000000009ff7812 */ /* 0x000fc6000788c0ff */
[----:B------:R-:W-:Y:S02]  /*cd640*/  @P6 LOP3.LUT R12, R12, 0x200, RZ, 0xfc, !PT ;  /* 0x000002000c0c6812 */ /* 0x000fe400078efcff */
[C---:B------:R-:W-:Y:S01]  /*cd650*/  LOP3.LUT P6, RZ, R9.reuse, 0x80000, RZ, 0xc0, !PT ;  /* 0x0008000009ff7812 */ /* 0x040fe200078cc0ff */
[----:B---3--:R0:W-:Y:S01]  /*cd660*/  @P3 STG.E.U8 desc[UR42][R22.64], R10 ;  /* 0x0000000a16003986 */ /* 0x0081e2000c10112a */
[----:B------:R-:W-:Y:S02]  /*cd670*/  LOP3.LUT P3, RZ, R9, 0x40000000, RZ, 0xc0, !PT ;  /* 0x4000000009ff7812 */ /* 0x000fe4000786c0ff */
[----:B0-----:R-:W-:Y:S01]  /*cd680*/  PRMT R10, R27, 0x7772, RZ ;  /* 0x000077721b0a7816 */ /* 0x001fe200000000ff */
[----:B------:R-:W3:Y:S04]  /*cd690*/  LDL.LU.64 R22, [R1+0x1d70] ;  /* 0x001d700001167983 */ /* 0x000ee80000300a00 */
[----:B------:R-:W2:Y:S04]  /*cd6a0*/  LDL.LU R13, [R1+0x41c] ;  /* 0x00041c00010d7983 */ /* 0x000ea80000300800 */
[----:B----4-:R0:W-:Y:S01]  /*cd6b0*/  @P2 STG.E.U8 desc[UR42][R6.64], R10 ;  /* 0x0000000a06002986 */ /* 0x0101e2000c10112a */
[----:B------:R-:W-:-:S03]  /*cd6c0*/  LOP3.LUT P2, RZ, R9, 0x80000000, RZ, 0xc0, !PT ;  /* 0x8000000009ff7812 */ /* 0x000fc6000784c0ff */
[----:B0-----:R-:W4:Y:S04]  /*cd6d0*/  LDL.LU.64 R6, [R1+0x1d68] ;  /* 0x001d680001067983 */ /* 0x001f280000300a00 */
[----:B------:R0:W-:Y:S04]  /*cd6e0*/  STL.64 [R1+0x3818], R8 ;  /* 0x0038180801007387 */ /* 0x0001e80000100a00 */
[----:B0-----:R-:W2:Y:S04]  /*cd6f0*/  LDL.LU.64 R8, [R1+0x1d50] ;  /* 0x001d500001087983 */ /* 0x001ea80000300a00 */
[----:B--2---:R0:W-:Y:S04]  /*cd700*/  STL.64 [R1+0x3820], R8 ;  /* 0x0038200801007387 */ /* 0x0041e80000100a00 */
[----:B0-----:R-:W2:Y:S01]  /*cd710*/  LDL.LU.64 R8, [R1+0x1d58] ;  /* 0x001d580001087983 */ /* 0x001ea20000300a00 */
[----:B------:R-:W-:-:S05]  /*cd720*/  PRMT R10, R27, 0x7773, RZ ;  /* 0x000077731b0a7816 */ /* 0x000fca00000000ff */
[----:B------:R0:W-:Y:S02]  /*cd730*/  @P1 STG.E.U8 desc[UR42][R4.64], R10 ;  /* 0x0000000a04001986 */ /* 0x0001e4000c10112a */
        /* <DEDUP_REMOVED lines=8> */
[----:B------:R-:W2:Y:S04]  /*cd7c0*/  LDL.LU.64 R20, [R1+0x1d48] ;  /* 0x001d480001147983 */ /* 0x000ea80000300a00 */
[----:B------:R-:W2:Y:S04]  /*cd7d0*/  LDL.LU R4, [R1+0x3fc] ;  /* 0x0003fc0001047983 */ /* 0x000ea80000300800 */
[----:B------:R-:W2:Y:S04]  /*cd7e0*/  LDL.LU.64 R2, [R1+0x1d40] ;  /* 0x001d400001027983 */ /* 0x000ea80000300a00 */
[----:B---3--:R0:W-:Y:S01]  /*cd7f0*/  @P6 STG.E.U8 desc[UR42][R22.64], R10 ;  /* 0x0000000a16006986 */ /* 0x0081e2000c10112a */
[----:B------:R-:W-:-:S03]  /*cd800*/  LOP3.LUT P6, RZ, R12, 0x100, RZ, 0xc0, !PT ;  /* 0x000001000cff7812 */ /* 0x000fc600078cc0ff */
[----:B------:R-:W3:Y:S04]  /*cd810*/  LDL.LU.64 R14, [R1+0x1d38] ;  /* 0x001d3800010e7983 */ /* 0x000ee80000300a00 */
[----:B------:R-:W3:Y:S01]  /*cd820*/  LDL.LU R5, [R1+0x3e0] ;  /* 0x0003e00001057983 */ /* 0x000ee20000300800 */
[----:B0-----:R-:W-:-:S03]  /*cd830*/  PRMT R10, R11, 0x7773, RZ ;  /* 0x000077730b0a7816 */ /* 0x001fc600000000ff */
[----:B------:R-:W3:Y:S04]  /*cd840*/  LDL.LU.64 R16, [R1+0x1d30] ;  /* 0x001d300001107983 */ /* 0x000ee80000300a00 */
[----:B----4-:R0:W-:Y:S01]  /*cd850*/  @P6 STG.E.U8 desc[UR42][R6.64], R10 ;  /* 0x0000000a06006986 */ /* 0x0101e2000c10112a */
[----:B------:R-:W-:-:S03]  /*cd860*/  LOP3.LUT P6, RZ, R12, 0x80, RZ, 0xc0, !PT ;  /* 0x000000800cff7812 */ /* 0x000fc600078cc0ff */
[----:B------:R-:W4:Y:S04]  /*cd870*/  LDL.LU.64 R28, [R1+0x1d28] ;  /* 0x001d2800011c7983 */ /* 0x000f280000300a00 */
[----:B------:R-:W3:Y:S01]  /*cd880*/  LDL.LU.64 R26, [R1+0x1d20] ;  /* 0x001d2000011a7983 */ /* 0x000ee20000300a00 */
        /* <DEDUP_REMOVED lines=13> */
[----:B------:R-:W-:-:S07]  /*cd960*/  LOP3.LUT P0, RZ, R19, 0x2, RZ, 0xc0, !PT ;  /* 0x0000000213ff7812 */ /* 0x000fce000780c0ff */
[----:B--2---:R0:W-:Y:S01]  /*cd970*/  @P6 STG.E.U8 desc[UR42][R8.64], R10 ;  /* 0x0000000a08006986 */ /* 0x0041e2000c10112a */
[----:B------:R-:W-:-:S03]  /*cd980*/  LOP3.LUT P6, RZ, R12, 0x10, RZ, 0xc0, !PT ;  /* 0x000000100cff7812 */ /* 0x000fc600078cc0ff */
[----:B0-----:R-:W2:Y:S01]  /*cd990*/  LDL.LU.64 R8, [R1+0x3818] ;  /* 0x0038180001087983 */ /* 0x001ea20000300a00 */
[----:B------:R-:W-:-:S09]  /*cd9a0*/  PRMT R10, R13, 0x7773, RZ ;  /* 0x000077730d0a7816 */ /* 0x000fd200000000ff */
[----:B------:R0:W-:Y:S01]  /*cd9b0*/  @P6 STG.E.U8 desc[UR42][R20.64], R10 ;  /* 0x0000000a14006986 */ /* 0x0001e2000c10112a */
[----:B------:R-:W-:Y:S02]  /*cd9c0*/  LOP3.LUT P6, RZ, R12, 0x8, RZ, 0xc0, !PT ;  /* 0x000000080cff7812 */ /* 0x000fe400078cc0ff */
[----:B0-----:R-:W-:Y:S01]  /*cd9d0*/  PRMT R10, R4, 0x7770, RZ ;  /* 0x00007770040a7816 */ /* 0x001fe200000000ff */
[----:B------:R-:W2:Y:S10]  /*cd9e0*/  LDL.LU.64 R20, [R1+0x3810] ;  /* 0x0038100001147983 */ /* 0x000eb40000300a00 */
[----:B------:R0:W-:Y:S01]  /*cd9f0*/  @P6 STG.E.U8 desc[UR42][R2.64], R10 ;  /* 0x0000000a02006986 */ /* 0x0001e2000c10112a */
[----:B------:R-:W-:-:S02]  /*cda00*/  LOP3.LUT P6, RZ, R12, 0x4, RZ, 0xc0, !PT ;  /* 0x000000040cff7812 */ /* 0x000fc400078cc0ff */
[C---:B0-----:R-:W-:Y:S01]  /*cda10*/  PRMT R10, R4.reuse, 0x7771, RZ ;  /* 0x00007771040a7816 */ /* 0x041fe200000000ff */
[----:B------:R-:W2:Y:S10]  /*cda20*/  LDL.LU R2, [R1+0x3808] ;  /* 0x0038080001027983 */ /* 0x000eb40000300800 */
[----:B---3--:R0:W-:Y:S02]  /*cda30*/  @P6 STG.E.U8 desc[UR42][R14.64], R10 ;  /* 0x0000000a0e006986 */ /* 0x0081e4000c10112a */
[----:B0-----:R-:W-:-:S05]  /*cda40*/  PRMT R10, R4, 0x7772, RZ ;  /* 0x00007772040a7816 */ /* 0x001fca00000000ff */
        /* <DEDUP_REMOVED lines=20> */
[----:B------:R-:W4:Y:S04]  /*cdb90*/  LDL.LU.64 R22, [R1+0x1ce0] ;  /* 0x001ce00001167983 */ /* 0x000f280000300a00 */
[----:B------:R-:W4:Y:S01]  /*cdba0*/  LDL.LU R11, [R1+0x3e4] ;  /* 0x0003e400010b7983 */ /* 0x000f220000300800 */
[----:B------:R-:W-:-:S02]  /*cdbb0*/  LOP3.LUT P1, RZ, R19, 0x10, RZ, 0xc0, !PT ;  /* 0x0000001013ff7812 */ /* 0x000fc4000782c0ff */
[C---:B------:R-:W-:Y:S02]  /*cdbc0*/  LOP3.LUT P0, RZ, R19.reuse, 0x20, RZ, 0xc0, !PT ;  /* 0x0000002013ff7812 */ /* 0x040fe4000780c0ff */
        /* <DEDUP_REMOVED lines=25> */
[----:B---3--:R-:W-:-:S05]  /*cdd60*/  PRMT R10, R3, 0x7770, RZ ;  /* 0x00007770030a7816 */ /* 0x008fca00000000ff */
[----:B------:R0:W-:Y:S01]  /*cdd70*/  @P3 STG.E.U8 desc[UR42][R4.64], R10 ;  /* 0x0000000a04003986 */ /* 0x0001e2000c10112a */
[----:B------:R-:W-:Y:S02]  /*cdd80*/  LOP3.LUT P3, RZ, R19, 0x20000, RZ, 0xc0, !PT ;  /* 0x0002000013ff7812 */ /* 0x000fe4000786c0ff */
[----:B0-----:R-:W-:Y:S01]  /*cdd90*/  PRMT R10, R3, 0x7771, RZ ;  /* 0x00007771030a7816 */ /* 0x001fe200000000ff */
[----:B------:R-:W2:Y:S04]  /*cdda0*/  LDL.LU.64 R4, [R1+0x1cd8] ;  /* 0x001cd80001047983 */ /* 0x000ea80000300a00 */
[----:B----4-:R0:W-:Y:S01]  /*cddb0*/  @P2 STG.E.U8 desc[UR42][R6.64], R10 ;  /* 0x0000000a06002986 */ /* 0x0101e2000c10112a */
[----:B------:R-:W-:-:S03]  /*cddc0*/  LOP3.LUT P2, RZ, R19, 0x40000, RZ, 0xc0, !PT ;  /* 0x0004000013ff7812 */ /* 0x000fc6000784c0ff */
[----:B0-----:R-:W3:Y:S04]  /*cddd0*/  LDL.LU.64 R6, [R1+0x1cd0] ;  /* 0x001cd00001067983 */ /* 0x001ee80000300a00 */
[----:B------:R-:W4:Y:S04]  /*cdde0*/  LDL.LU R26, [R1+0x344] ;  /* 0x00034400011a7983 */ /* 0x000f280000300800 */
[----:B------:R0:W-:Y:S04]  /*cddf0*/  STL.64 [R1+0x3628], R18 ;  /* 0x0036281201007387 */ /* 0x0001e80000100a00 */
[----:B0-----:R-:W2:Y:S04]  /*cde00*/  LDL.LU.64 R18, [R1+0x1ca8] ;  /* 0x001ca80001127983 */ /* 0x001ea80000300a00 */
[----:B--2---:R0:W-:Y:S04]  /*cde10*/  STL.64 [R1+0x37f0], R18 ;  /* 0x0037f01201007387 */ /* 0x0041e80000100a00 */
        /* <DEDUP_REMOVED lines=13> */
[----:B------:R-:W4:Y:S04]  /*cdef0*/  LDL.LU R27, [R1+0x3e8] ;  /* 0x0003e800011b7983 */ /* 0x000f280000300800 */
[----:B------:R-:W4:Y:S04]  /*cdf00*/  LDL.LU.64 R14, [R1+0x1ca0] ;  /* 0x001ca000010e7983 */ /* 0x000f280000300a00 */
[----:B------:R-:W4:Y:S04]  /*cdf10*/  LDL.LU.64 R16, [R1+0x1c98] ;  /* 0x001c980001107983 */ /* 0x000f280000300a00 */
[----:B------:R0:W-:Y:S01]  /*cdf20*/  @P6 STG.E.U8 desc[UR42][R4.64], R10 ;  /* 0x0000000a04006986 */ /* 0x0001e2000c10112a */
[----:B------:R-:W-:-:S03]  /*cdf30*/  LOP3.LUT P6, RZ, R12, 0x1, RZ, 0xc0, !PT ;  /* 0x000000010cff7812 */ /* 0x000fc600078cc0ff */
[----:B------:R-:W4:Y:S04]  /*cdf40*/  LDL.LU.64 R28, [R1+0x1c90] ;  /* 0x001c9000011c7983 */ /* 0x000f280000300a00 */
[----:B------:R-:W4:Y:S01]  /*cdf50*/  LDL.LU.64 R24, [R1+0x1c88] ;  /* 0x001c880001187983 */ /* 0x000f220000300a00 */
[----:B0-----:R-:W-:-:S03]  /*cdf60*/  PRMT R10, R11, 0x7772, RZ ;  /* 0x000077720b0a7816 */ /* 0x001fc600000000ff */
[----:B------:R-:W4:Y:S04]  /*cdf70*/  LDL.LU R3, [R1+0x348] ;  /* 0x0003480001037983 */ /* 0x000f280000300800 */
[----:B---3--:R0:W-:Y:S01]  /*cdf80*/  @P6 STG.E.U8 desc[UR42][R6.64], R10 ;  /* 0x0000000a06006986 */ /* 0x0081e2000c10112a */
[----:B------:R-:W-:-:S03]  /*cdf90*/  LOP3.LUT P6, RZ, R9, 0x80000000, RZ, 0xc0, !PT ;  /* 0x8000000009ff7812 */ /* 0x000fc600078cc0ff */
[----:B------:R-:W3:Y:S04]  /*cdfa0*/  LDL.LU.64 R22, [R1+0x1c80] ;  /* 0x001c800001167983 */ /* 0x000ee80000300a00 */
[----:B------:R-:W3:Y:S01]  /*cdfb0*/  LDL.LU.64 R4, [R1+0x1c78] ;  /* 0x001c780001047983 */ /* 0x000ee20000300a00 */
[----:B0-----:R-:W-:-:S03]  /*cdfc0*/  PRMT R10, R11, 0x7773, RZ ;  /* 0x000077730b0a7816 */ /* 0x001fc600000000ff */
[----:B------:R-:W3:Y:S04]  /*cdfd0*/  LDL.LU.64 R12, [R1+0x1cb0] ;  /* 0x001cb000010c7983 */ /* 0x000ee80000300a00 */
[----:B------:R-:W3:Y:S04]  /*cdfe0*/  LDL.LU.64 R6, [R1+0x1c70] ;  /* 0x001c700001067983 */ /* 0x000ee80000300a00 */
[----:B--2---:R0:W-:Y:S04]  /*cdff0*/  @P6 STG.E.U8 desc[UR42][R18.64], R10 ;  /* 0x0000000a12006986 */ /* 0x0041e8000c10112a */
[----:B0-----:R-:W2:Y:S01]  /*ce000*/  LDL.LU.64 R18, [R1+0x3800] ;  /* 0x0038000001127983 */ /* 0x001ea20000300a00 */
[----:B------:R-:W-:-:S02]  /*ce010*/  LOP3.LUT P6, RZ, R9, 0x40000000, RZ, 0xc0, !PT ;  /* 0x4000000009ff7812 */ /* 0x000fc400078cc0ff */
[----:B----4-:R-:W-:-:S11]  /*ce020*/  PRMT R10, R26, 0x7770, RZ ;  /* 0x000077701a0a7816 */ /* 0x010fd600000000ff */
[----:B--2---:R0:W-:Y:S04]  /*ce030*/  @P6 STG.E.U8 desc[UR42][R18.64], R10 ;  /* 0x0000000a12006986 */ /* 0x0041e8000c10112a */
[----:B0-----:R-:W2:Y:S01]  /*ce040*/  LDL.LU.64 R18, [R1+0x37f8] ;  /* 0x0037f80001127983 */ /* 0x001ea20000300a00 */
[----:B------:R-:W-:Y:S02]  /*ce050*/  LOP3.LUT P6, RZ, R9, 0x20000000, RZ, 0xc0, !PT ;  /* 0x2000000009ff7812 */ /* 0x000fe400078cc0ff */
[----:B------:R-:W-:-:S11]  /*ce060*/  PRMT R10, R26, 0x7771, RZ ;  /* 0x000077711a0a7816 */ /* 0x000fd600000000ff */
[----:B--2---:R0:W-:Y:S04]  /*ce070*/  @P6 STG.E.U8 desc[UR42][R18.64], R10 ;  /* 0x0000000a12006986 */ /* 0x0041e8000c10112a */
[----:B0-----:R-:W2:Y:S01]  /*ce080*/  LDL.LU.64 R18, [R1+0x37f0] ;  /* 0x0037f00001127983 */ /* 0x001ea20000300a00 */
[----:B------:R-:W-:Y:S02]  /*ce090*/  LOP3.LUT P6, RZ, R9, 0x10000000, RZ, 0xc0, !PT ;  /* 0x1000000009ff7812 */ /* 0x000fe400078cc0ff */
[----:B------:R-:W-:-:S11]  /*ce0a0*/  PRMT R10, R26, 0x7772, RZ ;  /* 0x000077721a0a7816 */ /* 0x000fd600000000ff */
[----:B---3--:R0:W-:Y:S01]  /*ce0b0*/  @P6 STG.E.U8 desc[UR42][R12.64], R10 ;  /* 0x0000000a0c006986 */ /* 0x0081e2000c10112a */
[----:B------:R-:W-:Y:S02]  /*ce0c0*/  LOP3.LUT P6, RZ, R9, 0x8000000, RZ, 0xc0, !PT ;  /* 0x0800000009ff7812 */ /* 0x000fe400078cc0ff */
[----:B0-----:R-:W-:Y:S02]  /*ce0d0*/  PRMT R10, R26, 0x7773, RZ ;  /* 0x000077731a0a7816 */ /* 0x001fe400000000ff */
[C---:B------:R-:W-:Y:S02]  /*ce0e0*/  LOP3.LUT P1, RZ, R20.reuse, 0x2, RZ, 0xc0, !PT ;  /* 0x0000000214ff7812 */ /* 0x040fe4000782c0ff */
[----:B------:R-:W-:-:S07]  /*ce0f0*/  LOP3.LUT P0, RZ, R20, 0x4, RZ, 0xc0, !PT ;  /* 0x0000000414ff7812 */ /* 0x000fce000780c0ff */
[----:B--2---:R0:W-:Y:S01]  /*ce100*/  @P6 STG.E.U8 desc[UR42][R18.64], R10 ;  /* 0x0000000a12006986 */ /* 0x0041e2000c10112a */
        /* <DEDUP_REMOVED lines=60> */
[----:B------:R-:W2:Y:S01]  /*ce4d0*/  LDL.LU R3, [R1+0x330] ;  /* 0x0003300001037983 */ /* 0x000ea20000300800 */
[----:B------:R-:W-:Y:S02]  /*ce4e0*/  LOP3.LUT P0, RZ, R20, 0x40, RZ, 0xc0, !PT ;  /* 0x0000004014ff7812 */ /* 0x000fe4000780c0ff */
[----:B------:R-:W-:Y:S01]  /*ce4f0*/  PRMT R10, R24, 0x7771, RZ ;  /* 0x00007771180a7816 */ /* 0x000fe200000000ff */
[----:B------:R-:W2:Y:S04]  /*ce500*/  LDL.LU.64 R14, [R1+0x1c08] ;  /* 0x001c0800010e7983 */ /* 0x000ea80000300a00 */
[----:B------:R-:W-:-:S02]  /*ce510*/  @P6 LOP3.LUT R9, R9, 0x1000000, RZ, 0xfc, !PT ;  /* 0x0100000009096812 */ /* 0x000fc400078efcff */
[----:B------:R-:W-:Y:S02]  /*ce520*/  LOP3.LUT P6, RZ, R20, 0x100, RZ, 0xc0, !PT ;  /* 0x0000010014ff7812 */ /* 0x000fe400078cc0ff */
[----:B------:R-:W-:Y:S01]  /*ce530*/  LOP3.LUT R9, R9, 0xfdffffff, RZ, 0xc0, !PT ;  /* 0xfdffffff09097812 */ /* 0x000fe200078ec0ff */
[----:B----4-:R0:W-:Y:S10]  /*ce540*/  @P1 STG.E.U8 desc[UR42][R16.64], R10 ;  /* 0x0000000a10001986 */ /* 0x0101f4000c10112a */
[----:B------:R-:W-:-:S02]  /*ce550*/  @P6 LOP3.LUT R9, R9, 0x2000000, RZ, 0xfc, !PT ;  /* 0x0200000009096812 */ /* 0x000fc400078efcff */
[----:B------:R-:W-:Y:S01]  /*ce560*/  LOP3.LUT P6, RZ, R20, 0x80, RZ, 0xc0, !PT ;  /* 0x0000008014ff7812 */ /* 0x000fe200078cc0ff */
[----:B0-----:R-:W4:Y:S01]  /*ce570*/  LDL.LU.64 R16, [R1+0x1c00] ;  /* 0x001c000001107983 */ /* 0x001f220000300a00 */
[----:B------:R-:W-:-:S05]  /*ce580*/  PRMT R10, R24, 0x7772, RZ ;  /* 0x00007772180a7816 */ /* 0x000fca00000000ff */
[----:B------:R0:W-:Y:S02]  /*ce590*/  @P0 STG.E.U8 desc[UR42][R26.64], R10 ;  /* 0x0000000a1a000986 */ /* 0x0001e4000c10112a */
[----:B0-----:R-:W-:Y:S02]  /*ce5a0*/  PRMT R10, R24, 0x7773, RZ ;  /* 0x00007773180a7816 */ /* 0x001fe400000000ff */
[----:B------:R-:W4:Y:S04]  /*ce5b0*/  LDL.LU.64 R26, [R1+0x1bf8] ;  /* 0x001bf800011a7983 */ /* 0x000f280000300a00 */
[----:B------:R0:W-:Y:S01]  /*ce5c0*/  @P6 STG.E.U8 desc[UR42][R22.64], R10 ;  /* 0x0000000a16006986 */ /* 0x0001e2000c10112a */
[----:B------:R-:W-:-:S03]  /*ce5d0*/  LOP3.LUT P6, RZ, R9, 0x2000000, RZ, 0xc0, !PT ;  /* 0x0200000009ff7812 */ /* 0x000fc600078cc0ff */
[----:B------:R-:W4:Y:S04]  /*ce5e0*/  LDL.LU.64 R24, [R1+0x1bf0] ;  /* 0x001bf00001187983 */ /* 0x000f280000300a00 */
[----:B------:R-:W4:Y:S01]  /*ce5f0*/  LDL.LU R29, [R1+0x3d4] ;  /* 0x0003d400011d7983 */ /* 0x000f220000300800 */
[----:B0-----:R-:W-:-:S03]  /*ce600*/  PRMT R10, R11, 0x7770, RZ ;  /* 0x000077700b0a7816 */ /* 0x001fc600000000ff */
[----:B------:R-:W4:Y:S04]  /*ce610*/  LDL.LU.64 R22, [R1+0x1be8] ;  /* 0x001be80001167983 */ /* 0x000f280000300a00 */
[----:B------:R0:W-:Y:S01]  /*ce620*/  @P6 STG.E.U8 desc[UR42][R4.64], R10 ;  /* 0x0000000a04006986 */ /* 0x0001e2000c10112a */
[----:B------:R-:W-:Y:S02]  /*ce630*/  LOP3.LUT P6, RZ, R9, 0x1000000, RZ, 0xc0, !PT ;  /* 0x0100000009ff7812 */ /* 0x000fe400078cc0ff */
        /* <DEDUP_REMOVED lines=44> */
[----:B0-----:R-:W3:Y:S01]  /*ce900*/  LDL.LU.64 R6, [R1+0x1bc8] ;  /* 0x001bc80001067983 */ /* 0x001ee20000300a00 */
[----:B------:R-:W-:-:S02]  /*ce910*/  LOP3.LUT P6, RZ, R8, 0x10, RZ, 0xc0, !PT ;  /* 0x0000001008ff7812 */ /* 0x000fc400078cc0ff */
[----:B------:R-:W-:Y:S01]  /*ce920*/  LOP3.LUT R9, R9, 0xfffffbff, RZ, 0xc0, !PT ;  /* 0xfffffbff09097812 */ /* 0x000fe200078ec0ff */
[----:B------:R-:W4:Y:S01]  /*ce930*/  LDL.LU.64 R22, [R1+0x1bc0] ;  /* 0x001bc00001167983 */ /* 0x000f220000300a00 */
[C---:B------:R-:W-:Y:S02]  /*ce940*/  LOP3.LUT P3, RZ, R20.reuse, 0x1000000, RZ, 0xc0, !PT ;  /* 0x0100000014ff7812 */ /* 0x040fe4000786c0ff */
[----:B------:R-:W-:Y:S01]  /*ce950*/  LOP3.LUT P2, RZ, R20, 0x2000000, RZ, 0xc0, !PT ;  /* 0x0200000014ff7812 */ /* 0x000fe2000784c0ff */
[----:B------:R-:W4:Y:S01]  /*ce960*/  LDL.LU.64 R26, [R1+0x1bb8] ;  /* 0x001bb800011a7983 */ /* 0x000f220000300a00 */
[----:B------:R-:W-:-:S03]  /*ce970*/  PRMT R10, R29, 0x7772, RZ ;  /* 0x000077721d0a7816 */ /* 0x000fc600000000ff */
[----:B------:R-:W4:Y:S02]  /*ce980*/  LDL.LU.64 R24, [R1+0x1bb0] ;  /* 0x001bb00001187983 */ /* 0x000f240000300a00 */
[----:B------:R-:W-:Y:S02]  /*ce990*/  @P6 LOP3.LUT R9, R9, 0x400, RZ, 0xfc, !PT ;  /* 0x0000040009096812 */ /* 0x000fe400078efcff */
[----:B------:R-:W-:Y:S01]  /*ce9a0*/  LOP3.LUT P6, RZ, R8, 0x8, RZ, 0xc0, !PT ;  /* 0x0000000808ff7812 */ /* 0x000fe200078cc0ff */
[----:B------:R-:W4:Y:S01]  /*ce9b0*/  LDL.LU R3, [R1+0x334] ;  /* 0x0003340001037983 */ /* 0x000f220000300800 */
        /* <DEDUP_REMOVED lines=18> */
[----:B------:R-:W-:Y:S01]  /*ceae0*/  LOP3.LUT R9, R9, 0xfffdffff, RZ, 0xc0, !PT ;  /* 0xfffdffff09097812 */ /* 0x000fe200078ec0ff */
[----:B------:R-:W-:Y:S01]  /*ceaf0*/  STL.64 [R1+0x3668], R20 ;  /* 0x0036681401007387 */ /* 0x000fe20000100a00 */
[C---:B------:R-:W-:Y:S02]  /*ceb00*/  LOP3.LUT P1, RZ, R20.reuse, 0x4000000, RZ, 0xc0, !PT ;  /* 0x0400000014ff7812 */ /* 0x040fe4000782c0ff */
[----:B------:R-:W-:-:S07]  /*ceb10*/  LOP3.LUT P0, RZ, R20, 0x8000000, RZ, 0xc0, !PT ;  /* 0x0800000014ff7812 */ /* 0x000fce000780c0ff */
[----:B------:R-:W-:Y:S02]  /*ceb20*/  @P6 LOP3.LUT R9, R9, 0x20000, RZ, 0xfc, !PT ;  /* 0x0002000009096812 */ /* 0x000fe400078efcff */
[----:B------:R-:W-:Y:S01]  /*ceb30*/  LOP3.LUT P6, RZ, R20, 0x10000000, RZ, 0xc0, !PT ;  /* 0x1000000014ff7812 */ /* 0x000fe200078cc0ff */
[----:B--2---:R0:W-:Y:S02]  /*ceb40*/  @P3 STG.E.U8 desc[UR42][R4.64], R10 ;  /* 0x0000000a04003986 */ /* 0x0041e4000c10112a */
[----:B0-----:R-:W-:Y:S02]  /*ceb50*/  PRMT R10, R29, 0x7773, RZ ;  /* 0x000077731d0a7816 */ /* 0x001fe400000000ff */
[----:B------:R-:W2:Y:S04]  /*ceb60*/  LDL.LU.64 R4, [R1+0x1ba8] ;  /* 0x001ba80001047983 */ /* 0x000ea80000300a00 */
[----:B------:R-:W2:Y:S04]  /*ceb70*/  LDL.LU R11, [R1+0x3d8] ;  /* 0x0003d800010b7983 */ /* 0x000ea80000300800 */
[----:B---3--:R0:W-:Y:S04]  /*ceb80*/  @P2 STG.E.U8 desc[UR42][R6.64], R10 ;  /* 0x0000000a06002986 */ /* 0x0081e8000c10112a */
[----:B0-----:R-:W3:Y:S04]  /*ceb90*/  LDL.LU.64 R6, [R1+0x1ba0] ;  /* 0x001ba00001067983 */ /* 0x001ee80000300a00 */
[----:B------:R-:W2:Y:S04]  /*ceba0*/  LDL.LU.64 R20, [R1+0x1b88] ;  /* 0x001b880001147983 */ /* 0x000ea80000300a00 */
[----:B--2---:R0:W-:Y:S04]  /*cebb0*/  STL.64 [R1+0x37c8], R20 ;  /* 0x0037c81401007387 */ /* 0x0041e80000100a00 */
[----:B0-----:R-:W2:Y:S01]  /*cebc0*/  LDL.LU.64 R20, [R1+0x1b90] ;  /* 0x001b900001147983 */ /* 0x001ea20000300a00 */
[----:B----4-:R-:W-:-:S05]  /*cebd0*/  PRMT R10, R3, 0x7770, RZ ;  /* 0x00007770030a7816 */ /* 0x010fca00000000ff */
[----:B------:R0:W-:Y:S02]  /*cebe0*/  @P1 STG.E.U8 desc[UR42][R22.64], R10 ;  /* 0x0000000a16001986 */ /* 0x0001e4000c10112a */
[----:B0-----:R-:W-:-:S05]  /*cebf0*/  PRMT R10, R3, 0x7771, RZ ;  /* 0x00007771030a7816 */ /* 0x001fca00000000ff */
[----:B------:R0:W-:Y:S02]  /*cec00*/  @P0 STG.E.U8 desc[UR42][R26.64], R10 ;  /* 0x0000000a1a000986 */ /* 0x0001e4000c10112a */
[----:B0-----:R-:W-:-:S05]  /*cec10*/  PRMT R10, R3, 0x7772, RZ ;  /* 0x00007772030a7816 */ /* 0x001fca00000000ff */
[----:B------:R-:W-:Y:S04]  /*cec20*/  @P6 STG.E.U8 desc[UR42][R24.64], R10 ;  /* 0x0000000a18006986 */ /* 0x000fe8000c10112a */
[----:B--2---:R0:W-:Y:S04]  /*cec30*/  STL.64 [R1+0x37d0], R20 ;  /* 0x0037d01401007387 */ /* 0x0041e80000100a00 */
[----:B0-----:R-:W2:Y:S01]  /*cec40*/  LDL.LU.64 R20, [R1+0x1b98] ;  /* 0x001b980001147983 */ /* 0x001ea20000300a00 */
[----:B------:R-:W-:Y:S02]  /*cec50*/  LOP3.LUT P6, RZ, R9, 0x20000, RZ, 0xc0, !PT ;  /* 0x0002000009ff7812 */ /* 0x000fe400078cc0ff */
[----:B------:R-:W-:Y:S01]  /*cec60*/  PRMT R10, R3, 0x7773, RZ ;  /* 0x00007773030a7816 */ /* 0x000fe200000000ff */
[----:B------:R-:W4:Y:S04]  /*cec70*/  LDL.LU R23, [R1+0x338] ;  /* 0x0003380001177983 */ /* 0x000f280000300800 */
[----:B------:R-:W4:Y:S04]  /*cec80*/  LDL.LU.64 R12, [R1+0x1b80] ;  /* 0x001b8000010c7983 */ /* 0x000f280000300a00 */
[----:B------:R-:W4:Y:S04]  /*cec90*/  LDL.LU.64 R18, [R1+0x1b78] ;  /* 0x001b780001127983 */ /* 0x000f280000300a00 */
[----:B------:R0:W-:Y:S01]  /*ceca0*/  @P6 STG.E.U8 desc[UR42][R4.64], R10 ;  /* 0x0000000a04006986 */ /* 0x0001e2000c10112a */
[----:B------:R-:W-:-:S03]  /*cecb0*/  LOP3.LUT P6, RZ, R9, 0x10000, RZ, 0xc0, !PT ;  /* 0x0001000009ff7812 */ /* 0x000fc600078cc0ff */
[----:B------:R-:W4:Y:S04]  /*cecc0*/  LDL.LU R22, [R1+0x3dc] ;  /* 0x0003dc0001167983 */ /* 0x000f280000300800 */
[----:B------:R-:W4:Y:S01]  /*cecd0*/  LDL.LU.64 R14, [R1+0x1b70] ;  /* 0x001b7000010e7983 */ /* 0x000f220000300a00 */
[----:B0-----:R-:W-:-:S03]  /*cece0*/  PRMT R10, R11, 0x7770, RZ ;  /* 0x000077700b0a7816 */ /* 0x001fc600000000ff */
[----:B------:R-:W4:Y:S04]  /*cecf0*/  LDL.LU.64 R16, [R1+0x1b68] ;  /* 0x001b680001107983 */ /* 0x000f280000300a00 */
[----:B---3--:R0:W-:Y:S01]  /*ced00*/  @P6 STG.E.U8 desc[UR42][R6.64], R10 ;  /* 0x0000000a06006986 */ /* 0x0081e2000c10112a */
[----:B------:R-:W-:-:S03]  /*ced10*/  LOP3.LUT P6, RZ, R9, 0x8000, RZ, 0xc0, !PT ;  /* 0x0000800009ff7812 */ /* 0x000fc600078cc0ff */
[----:B------:R-:W3:Y:S04]  /*ced20*/  LDL.LU.64 R28, [R1+0x1b60] ;  /* 0x001b6000011c7983 */ /* 0x000ee80000300a00 */
[----:B------:R-:W3:Y:S01]  /*ced30*/  LDL.LU.64 R26, [R1+0x1b58] ;  /* 0x001b5800011a7983 */ /* 0x000ee20000300a00 */
[----:B0-----:R-:W-:-:S03]  /*ced40*/  PRMT R10, R11, 0x7771, RZ ;  /* 0x000077710b0a7816 */ /* 0x001fc600000000ff */
[----:B------:R-:W3:Y:S04]  /*ced50*/  LDL.LU.64 R24, [R1+0x1b50] ;  /* 0x001b500001187983 */ /* 0x000ee80000300a00 */
[----:B------:R-:W3:Y:S04]  /*ced60*/  LDL.LU.64 R4, [R1+0x1b48] ;  /* 0x001b480001047983 */ /* 0x000ee80000300a00 */
[----:B------:R-:W3:Y:S04]  /*ced70*/  LDL.LU R3, [R1+0x33c] ;  /* 0x00033c0001037983 */ /* 0x000ee80000300800 */
        /* <DEDUP_REMOVED lines=35> */
[----:B------:R0:W-:Y:S02]  /*cefb0*/  @P1 STG.E.U8 desc[UR42][R4.64], R10 ;  /* 0x0000000a04001986 */ /* 0x0001e4000c10112a */
[----:B0-----:R-:W-:-:S02]  /*cefc0*/  PRMT R10, R3, 0x7770, RZ ;  /* 0x00007770030a7816 */ /* 0x001fc400000000ff */
[----:B------:R-:W3:Y:S04]  /*cefd0*/  LDL.LU.64 R4, [R1+0x1b30] ;  /* 0x001b300001047983 */ /* 0x000ee80000300a00 */
[----:B------:R0:W-:Y:S04]  /*cefe0*/  @P0 STG.E.U8 desc[UR42][R6.64], R10 ;  /* 0x0000000a06000986 */ /* 0x0001e8000c10112a */
[----:B0-----:R-:W4:Y:S01]  /*ceff0*/  LDL.LU.64 R6, [R1+0x1b28] ;  /* 0x001b280001067983 */ /* 0x001f220000300a00 */
[C---:B------:R-:W-:Y:S02]  /*cf000*/  LOP3.LUT P3, RZ, R8.reuse, 0x800, RZ, 0xc0, !PT ;  /* 0x0000080008ff7812 */ /* 0x040fe4000786c0ff */
[----:B------:R-:W-:Y:S01]  /*cf010*/  LOP3.LUT P2, RZ, R8, 0x1000, RZ, 0xc0, !PT ;  /* 0x0000100008ff7812 */ /* 0x000fe2000784c0ff */
[----:B------:R-:W4:Y:S01]  /*cf020*/  LDL.LU.64 R26, [R1+0x1b20] ;  /* 0x001b2000011a7983 */ /* 0x000f220000300a00 */
[----:B------:R-:W-:-:S02]  /*cf030*/  PRMT R10, R3, 0x7771, RZ ;  /* 0x00007771030a7816 */ /* 0x000fc400000000ff */
[----:B------:R-:W-:Y:S01]  /*cf040*/  LOP3.LUT P1, RZ, R8, 0x2000, RZ, 0xc0, !PT ;  /* 0x0000200008ff7812 */ /* 0x000fe2000782c0ff */
[----:B------:R-:W4:Y:S04]  /*cf050*/  LDL.LU.64 R24, [R1+0x1b18] ;  /* 0x001b180001187983 */ /* 0x000f280000300a00 */
[----:B------:R-:W4:Y:S04]  /*cf060*/  LDL.LU R11, [R1+0x320] ;  /* 0x00032000010b7983 */ /* 0x000f280000300800 */
[----:B--2---:R0:W-:Y:S02]  /*cf070*/  @P3 STG.E.U8 desc[UR42][R22.64], R10 ;  /* 0x0000000a16003986 */ /* 0x0041e4000c10112a */
[----:B0-----:R-:W-:-:S02]  /*cf080*/  PRMT R10, R3, 0x7772, RZ ;  /* 0x00007772030a7816 */ /* 0x001fc400000000ff */
[----:B------:R-:W2:Y:S04]  /*cf090*/  LDL.LU.64 R22, [R1+0x1b10] ;  /* 0x001b100001167983 */ /* 0x000ea80000300a00 */
[----:B---3--:R0:W-:Y:S04]  /*cf0a0*/  @P2 STG.E.U8 desc[UR42][R4.64], R10 ;  /* 0x0000000a04002986 */ /* 0x0081e8000c10112a */
[----:B------:R-:W3:Y:S01]  /*cf0b0*/  LDL.LU R16, [R1+0x270] ;  /* 0x0002700001107983 */ /* 0x000ee20000300800 */
[----:B0-----:R-:W-:-:S03]  /*cf0c0*/  PRMT R10, R3, 0x7773, RZ ;  /* 0x00007773030a7816 */ /* 0x001fc600000000ff */
[----:B------:R-:W2:Y:S04]  /*cf0d0*/  LDL.LU.64 R4, [R1+0x1b00] ;  /* 0x001b000001047983 */ /* 0x000ea80000300a00 */
[----:B----4-:R0:W-:Y:S04]  /*cf0e0*/  @P1 STG.E.U8 desc[UR42][R6.64], R10 ;  /* 0x0000000a06001986 */ /* 0x0101e8000c10112a */
[----:B0-----:R-:W4:Y:S04]  /*cf0f0*/  LDL.LU.64 R6, [R1+0x1ae8] ;  /* 0x001ae80001067983 */ /* 0x001f280000300a00 */
[----:B----4-:R0:W-:Y:S04]  /*cf100*/  STL.64 [R1+0x37b8], R6 ;  /* 0x0037b80601007387 */ /* 0x0101e80000100a00 */
[----:B0-----:R-:W4:Y:S01]  /*cf110*/  LDL.LU.64 R6, [R1+0x1af0] ;  /* 0x001af00001067983 */ /* 0x001f220000300a00 */
        /* <DEDUP_REMOVED lines=17> */
[----:B----4-:R0:W-:Y:S04]  /*cf230*/  STL.64 [R1+0x37c0], R6 ;  /* 0x0037c00601007387 */ /* 0x0101e80000100a00 */
[----:B0-----:R-:W4:Y:S06]  /*cf240*/  LDL.LU.64 R6, [R1+0x1af8] ;  /* 0x001af80001067983 */ /* 0x001f2c0000300a00 */
[----:B------:R-:W-:-:S02]  /*cf250*/  @P6 LOP3.LUT R9, R9, 0x80, RZ, 0xfc, !PT ;  /* 0x0000008009096812 */ /* 0x000fc400078efcff */
[C---:B------:R-:W-:Y:S01]  /*cf260*/  LOP3.LUT P6, RZ, R8.reuse, 0x20000, RZ, 0xc0, !PT ;  /* 0x0002000008ff7812 */ /* 0x040fe200078cc0ff */
[----:B------:R-:W4:Y:S01]  /*cf270*/  LDL.LU.64 R20, [R1+0x1ae0] ;  /* 0x001ae00001147983 */ /* 0x000f220000300a00 */
[----:B------:R-:W-:Y:S02]  /*cf280*/  LOP3.LUT R9, R9, 0xfffffeff, RZ, 0xc0, !PT ;  /* 0xfffffeff09097812 */ /* 0x000fe400078ec0ff */
[----:B------:R-:W-:Y:S01]  /*cf290*/  LOP3.LUT P0, RZ, R8, 0x4000, RZ, 0xc0, !PT ;  /* 0x0000400008ff7812 */ /* 0x000fe2000780c0ff */
[----:B------:R-:W4:Y:S01]  /*cf2a0*/  LDL.LU R17, [R1+0x324] ;  /* 0x0003240001117983 */ /* 0x000f220000300800 */
[----:B------:R-:W-:-:S03]  /*cf2b0*/  PRMT R10, R11, 0x7770, RZ ;  /* 0x000077700b0a7816 */ /* 0x000fc600000000ff */
[----:B------:R-:W4:Y:S04]  /*cf2c0*/  LDL.LU.64 R12, [R1+0x1ad8] ;  /* 0x001ad800010c7983 */ /* 0x000f280000300a00 */
[----:B------:R-:W-:Y:S01]  /*cf2d0*/  @P6 LOP3.LUT R9, R9, 0x100, RZ, 0xfc, !PT ;  /* 0x0000010009096812 */ /* 0x000fe200078efcff */
[----:B------:R-:W4:Y:S01]  /*cf2e0*/  LDL.LU.64 R18, [R1+0x1ad0] ;  /* 0x001ad00001127983 */ /* 0x000f220000300a00 */
[----:B------:R-:W-:Y:S02]  /*cf2f0*/  LOP3.LUT P6, RZ, R8, 0x10000, RZ, 0xc0, !PT ;  /* 0x0001000008ff7812 */ /* 0x000fe400078cc0ff */
[----:B------:R-:W-:Y:S01]  /*cf300*/  LOP3.LUT R9, R9, 0xfffffdff, RZ, 0xc0, !PT ;  /* 0xfffffdff09097812 */ /* 0x000fe200078ec0ff */
[----:B------:R0:W-:Y:S04]  /*cf310*/  @P0 STG.E.U8 desc[UR42][R26.64], R10 ;  /* 0x0000000a1a000986 */ /* 0x0001e8000c10112a */
[----:B------:R-:W4:Y:S04]  /*cf320*/  LDL.LU R3, [R1+0x274] ;  /* 0x0002740001037983 */ /* 0x000f280000300800 */
[----:B------:R-:W4:Y:S02]  /*cf330*/  LDL.LU.64 R14, [R1+0x1ac8] ;  /* 0x001ac800010e7983 */ /* 0x000f240000300a00 */
[----:B------:R-:W-:-:S02]  /*cf340*/  @P6 LOP3.LUT R9, R9, 0x200, RZ, 0xfc, !PT ;  /* 0x0000020009096812 */ /* 0x000fc400078efcff */
[----:B------:R-:W-:Y:S01]  /*cf350*/  LOP3.LUT P6, RZ, R8, 0x8000, RZ, 0xc0, !PT ;  /* 0x0000800008ff7812 */ /* 0x000fe200078cc0ff */
[----:B------:R-:W4:Y:S01]  /*cf360*/  LDL.LU.64 R28, [R1+0x1ab0] ;  /* 0x001ab000011c7983 */ /* 0x000f220000300a00 */
[----:B0-----:R-:W-:-:S03]  /*cf370*/  PRMT R10, R11, 0x7771, RZ ;  /* 0x000077710b0a7816 */ /* 0x001fc600000000ff */
[----:B------:R-:W4:Y:S08]  /*cf380*/  LDL.LU.64 R26, [R1+0x1aa8] ;  /* 0x001aa800011a7983 */ /* 0x000f300000300a00 */
[----:B------:R0:W-:Y:S01]  /*cf390*/  @P6 STG.E.U8 desc[UR42][R24.64], R10 ;  /* 0x0000000a18006986 */ /* 0x0001e2000c10112a */
[----:B------:R-:W-:Y:S02]  /*cf3a0*/  LOP3.LUT P6, RZ, R9, 0x200, RZ, 0xc0, !PT ;  /* 0x0000020009ff7812 */ /* 0x000fe400078cc0ff */
[----:B0-----:R-:W-:Y:S01]  /*cf3b0*/  PRMT R10, R11, 0x7772, RZ ;  /* 0x000077720b0a7816 */ /* 0x001fe200000000ff */
[----:B------:R-:W4:Y:S10]  /*cf3c0*/  LDL.LU.64 R24, [R1+0x1aa0] ;  /* 0x001aa00001187983 */ /* 0x000f340000300a00 */
[----:B--2---:R0:W-:Y:S01]  /*cf3d0*/  @P6 STG.E.U8 desc[UR42][R22.64], R10 ;  /* 0x0000000a16006986 */ /* 0x0041e2000c10112a */
[----:B------:R-:W-:-:S02]  /*cf3e0*/  LOP3.LUT P6, RZ, R9, 0x100, RZ, 0xc0, !PT ;  /* 0x0000010009ff7812 */ /* 0x000fc400078cc0ff */
[----:B0-----:R-:W-:Y:S01]  /*cf3f0*/  PRMT R10, R11, 0x7773, RZ ;  /* 0x000077730b0a7816 */ /* 0x001fe200000000ff */
[----:B------:R-:W2:Y:S10]  /*cf400*/  LDL.LU.64 R22, [R1+0x1a88] ;  /* 0x001a880001167983 */ /* 0x000eb40000300a00 */
[----:B------:R3:W-:Y:S01]  /*cf410*/  @P6 STG.E.U8 desc[UR42][R4.64], R10 ;  /* 0x0000000a04006986 */ /* 0x0007e2000c10112a */
[----:B------:R-:W-:-:S02]  /*cf420*/  LOP3.LUT P6, RZ, R9, 0x80, RZ, 0xc0, !PT ;  /* 0x0000008009ff7812 */ /* 0x000fc400078cc0ff */
[----:B---3--:R-:W-:Y:S01]  /*cf430*/  PRMT R10, R16, 0x7770, RZ ;  /* 0x00007770100a7816 */ /* 0x008fe200000000ff */
[----:B------:R-:W3:Y:S10]  /*cf440*/  LDL.LU.64 R4, [R1+0x1a60] ;  /* 0x001a600001047983 */ /* 0x000ef40000300a00 */
[----:B----4-:R0:W-:Y:S04]  /*cf450*/  @P6 STG.E.U8 desc[UR42][R6.64], R10 ;  /* 0x0000000a06006986 */ /* 0x0101e8000c10112a */
[----:B0-----:R-:W4:Y:S01]  /*cf460*/  LDL.LU.64 R6, [R1+0x37c0] ;  /* 0x0037c00001067983 */ /* 0x001f220000300a00 */
[----:B------:R-:W-:-:S02]  /*cf470*/  LOP3.LUT P6, RZ, R9, 0x40, RZ, 0xc0, !PT ;  /* 0x0000004009ff7812 */ /* 0x000fc400078cc0ff */
[----:B------:R-:W-:-:S11]  /*cf480*/  PRMT R10, R16, 0x7771, RZ ;  /* 0x00007771100a7816 */ /* 0x000fd600000000ff */
[----:B----4-:R0:W-:Y:S04]  /*cf490*/  @P6 STG.E.U8 desc[UR42][R6.64], R10 ;  /* 0x0000000a06006986 */ /* 0x0101e8000c10112a */
[----:B0-----:R-:W4:Y:S01]  /*cf4a0*/  LDL.LU.64 R6, [R1+0x37b8] ;  /* 0x0037b80001067983 */ /* 0x001f220000300a00 */
        /* <DEDUP_REMOVED lines=8> */
[----:B----4-:R0:W-:Y:S01]  /*cf530*/  @P6 STG.E.U8 desc[UR42][R6.64], R10 ;  /* 0x0000000a06006986 */ /* 0x0101e2000c10112a */
[C---:B------:R-:W-:Y:S02]  /*cf540*/  LOP3.LUT P6, RZ, R9.reuse, 0x10, RZ, 0xc0, !PT ;  /* 0x0000001009ff7812 */ /* 0x040fe400078cc0ff */
[----:B0-----:R-:W-:Y:S01]  /*cf550*/  PRMT R10, R16, 0x7773, RZ ;  /* 0x00007773100a7816 */ /* 0x001fe200000000ff */
[----:B------:R-:W4:Y:S10]  /*cf560*/  LDL.LU.64 R6, [R1+0x37b0] ;  /* 0x0037b00001067983 */ /* 0x000f340000300a00 */
        /* <DEDUP_REMOVED lines=16> */
[----:B------:R-:W4:Y:S04]  /*cf670*/  LDL.LU.64 R24, [R1+0x1a80] ;  /* 0x001a800001187983 */ /* 0x000f280000300a00 */
[----:B--2---:R0:W-:Y:S02]  /*cf680*/  @P1 STG.E.U8 desc[UR42][R22.64], R10 ;  /* 0x0000000a16001986 */ /* 0x0041e4000c10112a */
[----:B0-----:R-:W-:-:S02]  /*cf690*/  PRMT R10, R3, 0x7773, RZ ;  /* 0x00007773030a7816 */ /* 0x001fc400000000ff */
        /* <DEDUP_REMOVED lines=59> */
[----:B0-----:R-:W-:Y:S02]  /*cfa50*/  PRMT R10, R5, 0x7770, RZ ;  /* 0x00007770050a7816 */ /* 0x001fe400000000ff */
[----:B------:R-:W3:Y:S04]  /*cfa60*/  LDL.LU.64 R28, [R1+0x1908] ;  /* 0x00190800011c7983 */ /* 0x000ee80000300a00 */
[----:B------:R0:W-:Y:S01]  /*cfa70*/  @P6 STG.E.U8 desc[UR42][R26.64], R10 ;  /* 0x0000000a1a006986 */ /* 0x0001e2000c10112a */
[----:B------:R-:W-:-:S03]  /*cfa80*/  LOP3.LUT P6, RZ, R9, 0x2, RZ, 0xc0, !PT ;  /* 0x0000000209ff7812 */ /* 0x000fc600078cc0ff */
[----:B------:R-:W3:Y:S01]  /*cfa90*/  LDL.LU R4, [R1+0x310] ;  /* 0x0003100001047983 */ /* 0x000ee20000300800 */
[----:B0-----:R-:W-:-:S03]  /*cfaa0*/  PRMT R10, R5, 0x7771, RZ ;  /* 0x00007771050a7816 */ /* 0x001fc600000000ff */
[----:B------:R-:W3:Y:S06]  /*cfab0*/  LDL.LU.64 R26, [R1+0x1900] ;  /* 0x00190000011a7983 */ /* 0x000eec0000300a00 */
[----:B------:R0:W-:Y:S01]  /*cfac0*/  @P6 STG.E.U8 desc[UR42][R24.64], R10 ;  /* 0x0000000a18006986 */ /* 0x0001e2000c10112a */
[----:B------:R-:W-:Y:S02]  /*cfad0*/  LOP3.LUT P6, RZ, R9, 0x1, RZ, 0xc0, !PT ;  /* 0x0000000109ff7812 */ /* 0x000fe400078cc0ff */
[----:B------:R-:W-:Y:S01]  /*cfae0*/  PRMT R9, R5, 0x7772, RZ ;  /* 0x0000777205097816 */ /* 0x000fe200000000ff */
[----:B0-----:R-:W3:Y:S10]  /*cfaf0*/  LDL.LU.64 R24, [R1+0x18f8] ;  /* 0x0018f80001187983 */ /* 0x001ef40000300a00 */
[----:B----4-:R0:W-:Y:S01]  /*cfb00*/  @P6 STG.E.U8 desc[UR42][R22.64], R9 ;  /* 0x0000000916006986 */ /* 0x0101e2000c10112a */
[----:B------:R-:W-:-:S02]  /*cfb10*/  LOP3.LUT P6, RZ, R8, 0x80000000, RZ, 0xc0, !PT ;  /* 0x8000000008ff7812 */ /* 0x000fc400078cc0ff */
[----:B0-----:R-:W-:Y:S01]  /*cfb20*/  PRMT R9, R5, 0x7773, RZ ;  /* 0x0000777305097816 */ /* 0x001fe200000000ff */
[----:B------:R-:W4:Y:S04]  /*cfb30*/  LDL.LU.64 R22, [R1+0x18c8] ;  /* 0x0018c80001167983 */ /* 0x000f280000300a00 */
[----:B------:R-:W3:Y:S06]  /*cfb40*/  LDL.LU R5, [R1+0x37a8] ;  /* 0x0037a80001057983 */ /* 0x000eec0000300800 */
        /* <DEDUP_REMOVED lines=37> */
[----:B----4-:R0:W-:Y:S04]  /*cfda0*/  @P0 STG.E.U8 desc[UR42][R22.64], R9 ;  /* 0x0000000916000986 */ /* 0x0101e8000c10112a */
        /* <DEDUP_REMOVED lines=44> */
[----:B--2---:R0:W-:Y:S04]  /*d0070*/  STL [R1+0x3780], R13 ;  /* 0x0037800d01007387 */ /* 0x0041e80000100800 */
[----:B0-----:R-:W2:Y:S01]  /*d0080*/  LDL.LU.64 R12, [R1+0x17f0] ;  /* 0x0017f000010c7983 */ /* 0x001ea20000300a00 */
[----:B------:R-:W-:-:S05]  /*d0090*/  PRMT R7, R3, 0x7771, RZ ;  /* 0x0000777103077816 */ /* 0x000fca00000000ff */
[----:B----4-:R0:W-:Y:S02]  /*d00a0*/  @P1 STG.E.U8 desc[UR42][R16.64], R7 ;  /* 0x0000000710001986 */ /* 0x0101e4000c10112a */
[----:B0-----:R-:W-:-:S05]  /*d00b0*/  PRMT R7, R3, 0x7772, RZ ;  /* 0x0000777203077816 */ /* 0x001fca00000000ff */
[----:B------:R-:W-:Y:S04]  /*d00c0*/  @P0 STG.E.U8 desc[UR42][R28.64], R7 ;  /* 0x000000071c000986 */ /* 0x000fe8000c10112a */
[----:B--2---:R0:W-:Y:S04]  /*d00d0*/  STL.64 [R1+0x3788], R12 ;  /* 0x0037880c01007387 */ /* 0x0041e80000100a00 */
        /* <DEDUP_REMOVED lines=29> */
[----:B0-----:R-:W2:Y:S01]  /*d02b0*/  LDL.LU R13, [R1+0x3780] ;  /* 0x00378000010d7983 */ /* 0x001ea20000300800 */
[----:B------:R-:W-:Y:S02]  /*d02c0*/  LOP3.LUT P6, RZ, R8, 0x200000, RZ, 0xc0, !PT ;  /* 0x0020000008ff7812 */ /* 0x000fe400078cc0ff */
[----:B--2---:R-:W-:-:S11]  /*d02d0*/  PRMT R7, R13, 0x7770, RZ ;  /* 0x000077700d077816 */ /* 0x004fd600000000ff */
[----:B---3--:R0:W-:Y:S04]  /*d02e0*/  @P6 STG.E.U8 desc[UR42][R10.64], R7 ;  /* 0x000000070a006986 */ /* 0x0081e8000c10112a */
        /* <DEDUP_REMOVED lines=41> */
[----:B------:R-:W2:Y:S04]  /*d0580*/  LDL.LU R13, [R1+0x230] ;  /* 0x00023000010d7983 */ /* 0x000ea80000300800 */
[----:B--2---:R0:W-:Y:S04]  /*d0590*/  STL [R1+0x3760], R13 ;  /* 0x0037600d01007387 */ /* 0x0041e80000100800 */
        /* <DEDUP_REMOVED lines=27> */
[----:B------:R-:W2:Y:S01]  /*d0750*/  LDL.LU.64 R20, [R1+0x1690] ;  /* 0x0016900001147983 */ /* 0x000ea20000300a00 */
[----:B------:R-:W-:Y:S02]  /*d0760*/  LOP3.LUT P0, RZ, R6, 0x80, RZ, 0xc0, !PT ;  /* 0x0000008006ff7812 */ /* 0x000fe4000780c0ff */
[----:B----4-:R-:W-:Y:S01]  /*d0770*/  PRMT R7, R4, 0x7770, RZ ;  /* 0x0000777004077816 */ /* 0x010fe200000000ff */
[----:B------:R-:W4:Y:S04]  /*d0780*/  LDL.LU R3, [R1+0x30] ;  /* 0x0000300001037983 */ /* 0x000f280000300800 */
[----:B------:R-:W-:Y:S01]  /*d0790*/  @P6 LOP3.LUT R8, R8, 0x10000, RZ, 0xfc, !PT ;  /* 0x0001000008086812 */ /* 0x000fe200078efcff */
[----:B------:R-:W4:Y:S01]  /*d07a0*/  LDL.LU.64 R18, [R1+0x1688] ;  /* 0x0016880001127983 */ /* 0x000f220000300a00 */
[----:B------:R-:W-:-:S02]  /*d07b0*/  LOP3.LUT P6, RZ, R6, 0x200, RZ, 0xc0, !PT ;  /* 0x0000020006ff7812 */ /* 0x000fc400078cc0ff */
[----:B------:R-:W-:Y:S01]  /*d07c0*/  LOP3.LUT R8, R8, 0xfffdffff, RZ, 0xc0, !PT ;  /* 0xfffdffff08087812 */ /* 0x000fe200078ec0ff */
[----:B------:R0:W-:Y:S04]  /*d07d0*/  @P1 STG.E.U8 desc[UR42][R16.64], R7 ;  /* 0x0000000710001986 */ /* 0x0001e8000c10112a */
[----:B------:R-:W4:Y:S06]  /*d07e0*/  LDL.LU.64 R14, [R1+0x1668] ;  /* 0x00166800010e7983 */ /* 0x000f2c0000300a00 */
        /* <DEDUP_REMOVED lines=8> */
[----:B------:R-:W-:Y:S02]  /*d0870*/  LOP3.LUT P6, RZ, R8, 0x20000, RZ, 0xc0, !PT ;  /* 0x0002000008ff7812 */ /* 0x000fe400078cc0ff */
[----:B0-----:R-:W-:Y:S01]  /*d0880*/  PRMT R7, R4, 0x7773, RZ ;  /* 0x0000777304077816 */ /* 0x001fe200000000ff */
[----:B------:R-:W4:Y:S10]  /*d0890*/  LDL.LU.64 R26, [R1+0x1648] ;  /* 0x00164800011a7983 */ /* 0x000f340000300a00 */
[----:B------:R0:W-:Y:S01]  /*d08a0*/  @P6 STG.E.U8 desc[UR42][R24.64], R7 ;  /* 0x0000000718006986 */ /* 0x0001e2000c10112a */
[----:B------:R-:W-:-:S02]  /*d08b0*/  LOP3.LUT P6, RZ, R8, 0x10000, RZ, 0xc0, !PT ;  /* 0x0001000008ff7812 */ /* 0x000fc400078cc0ff */
[----:B0-----:R-:W-:Y:S01]  /*d08c0*/  PRMT R7, R9, 0x7770, RZ ;  /* 0x0000777009077816 */ /* 0x001fe200000000ff */
[----:B------:R-:W4:Y:S10]  /*d08d0*/  LDL.LU.64 R24, [R1+0x1620] ;  /* 0x0016200001187983 */ /* 0x000f340000300a00 */
        /* <DEDUP_REMOVED lines=23> */
[----:B------:R0:W-:Y:S01]  /*d0a50*/  @P6 STG.E.U8 desc[UR42][R10.64], R7 ;  /* 0x000000070a006986 */ /* 0x0001e2000c10112a */
[----:B------:R-:W-:Y:S02]  /*d0a60*/  LOP3.LUT P6, RZ, R8, 0x800, RZ, 0xc0, !PT ;  /* 0x0000080008ff7812 */ /* 0x000fe400078cc0ff */
[----:B0-----:R-:W-:-:S11]  /*d0a70*/  PRMT R7, R13, 0x7771, RZ ;  /* 0x000077710d077816 */ /* 0x001fd600000000ff */
[----:B------:R0:W-:Y:S01]  /*d0a80*/  @P6 STG.E.U8 desc[UR42][R20.64], R7 ;  /* 0x0000000714006986 */ /* 0x0001e2000c10112a */
[----:B------:R-:W-:Y:S02]  /*d0a90*/  LOP3.LUT P6, RZ, R8, 0x400, RZ, 0xc0, !PT ;  /* 0x0000040008ff7812 */ /* 0x000fe400078cc0ff */
[----:B0-----:R-:W-:-:S11]  /*d0aa0*/  PRMT R7, R13, 0x7772, RZ ;  /* 0x000077720d077816 */ /* 0x001fd600000000ff */
        /* <DEDUP_REMOVED lines=54> */
[----:B------:R-:W2:Y:S01]  /*d0e10*/  LDL.LU R3, [R1+0x38] ;  /* 0x0000380001037983 */ /* 0x000ea20000300800 */
[----:B------:R-:W-:Y:S02]  /*d0e20*/  LOP3.LUT R8, R8, 0xfffffeff, RZ, 0xc0, !PT ;  /* 0xfffffeff08087812 */ /* 0x000fe400078ec0ff */
[C---:B------:R-:W-:Y:S01]  /*d0e30*/  LOP3.LUT P1, RZ, R6.reuse, 0x2000000, RZ, 0xc0, !PT ;  /* 0x0200000006ff7812 */ /* 0x040fe2000782c0ff */
[----:B------:R-:W2:Y:S01]  /*d0e40*/  LDL.LU.64 R12, [R1+0x1608] ;  /* 0x00160800010c7983 */ /* 0x000ea20000300a00 */
[----:B------:R-:W-:Y:S02]  /*d0e50*/  LOP3.LUT P0, RZ, R6, 0x4000000, RZ, 0xc0, !PT ;  /* 0x0400000006ff7812 */ /* 0x000fe4000780c0ff */
[----:B------:R-:W-:Y:S01]  /*d0e60*/  PRMT R7, R4, 0x7773, RZ ;  /* 0x0000777304077816 */ /* 0x000fe200000000ff */
[----:B------:R-:W2:Y:S04]  /*d0e70*/  LDL.LU.64 R18, [R1+0x1640] ;  /* 0x0016400001127983 */ /* 0x000ea80000300a00 */
[----:B------:R-:W-:Y:S01]  /*d0e80*/  @P6 LOP3.LUT R8, R8, 0x100, RZ, 0xfc, !PT ;  /* 0x0000010008086812 */ /* 0x000fe200078efcff */
[----:B------:R-:W2:Y:S01]  /*d0e90*/  LDL.LU R4, [R1+0x23c] ;  /* 0x00023c0001047983 */ /* 0x000ea20000300800 */
[----:B------:R-:W-:-:S02]  /*d0ea0*/  LOP3.LUT P6, RZ, R6, 0x10000000, RZ, 0xc0, !PT ;  /* 0x1000000006ff7812 */ /* 0x000fc400078cc0ff */
[----:B------:R-:W-:Y:S01]  /*d0eb0*/  LOP3.LUT R8, R8, 0xfffffdff, RZ, 0xc0, !PT ;  /* 0xfffffdff08087812 */ /* 0x000fe200078ec0ff */
[----:B----4-:R0:W-:Y:S04]  /*d0ec0*/  @P1 STG.E.U8 desc[UR42][R16.64], R7 ;  /* 0x0000000710001986 */ /* 0x0101e8000c10112a */
        /* <DEDUP_REMOVED lines=65> */
[----:B------:R-:W3:Y:S04]  /*d12e0*/  LDL.LU R4, [R1+0x240] ;  /* 0x0002400001047983 */ /* 0x000ee80000300800 */
[----:B------:R-:W3:Y:S01]  /*d12f0*/  LDL.LU.64 R26, [R1+0x1708] ;  /* 0x00170800011a7983 */ /* 0x000ee20000300a00 */
[----:B--2---:R-:W-:-:S05]  /*d1300*/  PRMT R7, R3, 0x7770, RZ ;  /* 0x0000777003077816 */ /* 0x004fca00000000ff */
[----:B------:R0:W-:Y:S02]  /*d1310*/  @P3 STG.E.U8 desc[UR42][R24.64], R7 ;  /* 0x0000000718003986 */ /* 0x0001e4000c10112a */
[----:B0-----:R-:W-:Y:S02]  /*d1320*/  PRMT R7, R3, 0x7771, RZ ;  /* 0x0000777103077816 */ /* 0x001fe400000000ff */
[----:B------:R-:W2:Y:S04]  /*d1330*/  LDL.LU.64 R24, [R1+0x1700] ;  /* 0x0017000001187983 */ /* 0x000ea80000300a00 */
[----:B---3--:R0:W-:Y:S04]  /*d1340*/  @P2 STG.E.U8 desc[UR42][R22.64], R7 ;  /* 0x0000000716002986 */ /* 0x0081e8000c10112a */
[----:B0-----:R-:W3:Y:S04]  /*d1350*/  LDL.LU R22, [R1+0x20] ;  /* 0x0000200001167983 */ /* 0x001ee80000300800 */
        /* <DEDUP_REMOVED lines=24> */
[----:B------:R-:W3:Y:S01]  /*d14e0*/  LDL.LU.64 R20, [R1+0x1740] ;  /* 0x0017400001147983 */ /* 0x000ee20000300a00 */
        /* <DEDUP_REMOVED lines=10> */
[----:B0-----:R-:W-:Y:S02]  /*d1590*/  PRMT R7, R3, 0x7773, RZ ;  /* 0x0000777303077816 */ /* 0x001fe400000000ff */
[----:B------:R-:W4:Y:S04]  /*d15a0*/  LDL.LU R3, [R1+0x244] ;  /* 0x0002440001037983 */ /* 0x000f280000300800 */
[----:B------:R0:W-:Y:S04]  /*d15b0*/  @P0 STG.E.U8 desc[UR42][R16.64], R7 ;  /* 0x0000000710000986 */ /* 0x0001e8000c10112a */
        /* <DEDUP_REMOVED lines=14> */
[----:B------:R0:W-:Y:S01]  /*d16a0*/  @P6 STG.E.U8 desc[UR42][R24.64], R7 ;  /* 0x0000000718006986 */ /* 0x0001e2000c10112a */
[----:B------:R-:W-:-:S03]  /*d16b0*/  LOP3.LUT P6, RZ, R6, 0x80000000, RZ, 0xc0, !PT ;  /* 0x8000000006ff7812 */ /* 0x000fc600078cc0ff */
[----:B------:R-:W4:Y:S01]  /*d16c0*/  LDL.LU.64 R8, [R1+0x1728] ;  /* 0x0017280001087983 */ /* 0x000f220000300a00 */
[----:B0-----:R-:W-:-:S03]  /*d16d0*/  PRMT R7, R4, 0x7773, RZ ;  /* 0x0000777304077816 */ /* 0x001fc600000000ff */
[----:B------:R-:W4:Y:S04]  /*d16e0*/  LDL.LU.64 R24, [R1+0x17d8] ;  /* 0x0017d80001187983 */ /* 0x000f280000300a00 */
[----:B------:R-:W4:Y:S04]  /*d16f0*/  LDL.LU R4, [R1+0x3740] ;  /* 0x0037400001047983 */ /* 0x000f280000300800 */
[----:B--2---:R0:W-:Y:S04]  /*d1700*/  @P6 STG.E.U8 desc[UR42][R10.64], R7 ;  /* 0x000000070a006986 */ /* 0x0041e8000c10112a */
[----:B0-----:R-:W2:Y:S01]  /*d1710*/  LDL.LU.64 R10, [R1+0x3738] ;  /* 0x00373800010a7983 */ /* 0x001ea20000300a00 */
[----:B------:R-:W-:-:S02]  /*d1720*/  LOP3.LUT P6, RZ, R6, 0x40000000, RZ, 0xc0, !PT ;  /* 0x4000000006ff7812 */ /* 0x000fc400078cc0ff */
[----:B---3--:R-:W-:-:S11]  /*d1730*/  PRMT R7, R22, 0x7770, RZ ;  /* 0x0000777016077816 */ /* 0x008fd600000000ff */
[----:B--2---:R0:W-:Y:S04]  /*d1740*/  @P6 STG.E.U8 desc[UR42][R10.64], R7 ;  /* 0x000000070a006986 */ /* 0x0041e8000c10112a */
[----:B0-----:R-:W2:Y:S01]  /*d1750*/  LDL.LU.64 R10, [R1+0x3730] ;  /* 0x00373000010a7983 */ /* 0x001ea20000300a00 */
[----:B------:R-:W-:Y:S02]  /*d1760*/  LOP3.LUT P6, RZ, R6, 0x20000000, RZ, 0xc0, !PT ;  /* 0x2000000006ff7812 */ /* 0x000fe400078cc0ff */
[----:B------:R-:W-:-:S11]  /*d1770*/  PRMT R7, R22, 0x7771, RZ ;  /* 0x0000777116077816 */ /* 0x000fd600000000ff */
[----:B----4-:R0:W-:Y:S01]  /*d1780*/  @P6 STG.E.U8 desc[UR42][R8.64], R7 ;  /* 0x0000000708006986 */ /* 0x0101e2000c10112a */
        /* <DEDUP_REMOVED lines=24> */
[----:B------:R0:W-:Y:S01]  /*d1910*/  @P1 STG.E.U8 desc[UR42][R26.64], R7 ;  /* 0x000000071a001986 */ /* 0x0001e2000c10112a */
[----:B------:R-:W-:Y:S01]  /*d1920*/  IMAD.MOV.U32 R22, RZ, RZ, R2 ;  /* 0x000000ffff167224 */ /* 0x000fe200078e0002 */
        /* <DEDUP_REMOVED lines=18> */
[----:B------:R-:W2:Y:S01]  /*d1a50*/  LDL.LU R11, [R1+0x24c] ;  /* 0x00024c00010b7983 */ /* 0x000ea20000300800 */
[----:B------:R-:W-:Y:S02]  /*d1a60*/  LOP3.LUT P0, RZ, R4, 0x1, RZ, 0xc0, !PT ;  /* 0x0000000104ff7812 */ /* 0x000fe4000780c0ff */
[C---:B------:R-:W-:Y:S01]  /*d1a70*/  PRMT R5, R17.reuse, 0x7771, RZ ;  /* 0x0000777111057816 */ /* 0x040fe200000000ff */
[----:B--2---:R0:W-:Y:S04]  /*d1a80*/  STL [R1+0x3720], R11 ;  /* 0x0037200b01007387 */ /* 0x0041e80000100800 */
[----:B0-----:R-:W2:Y:S04]  /*d1a90*/  LDL.LU.64 R10, [R1+0x18c0] ;  /* 0x0018c000010a7983 */ /* 0x001ea80000300a00 */
[----:B----4-:R0:W-:Y:S02]  /*d1aa0*/  @P1 STG.E.U8 desc[UR42][R14.64], R5 ;  /* 0x000000050e001986 */ /* 0x0101e4000c10112a */
[----:B0-----:R-:W-:-:S05]  /*d1ab0*/  PRMT R5, R17, 0x7772, RZ ;  /* 0x0000777211057816 */ /* 0x001fca00000000ff */
[----:B------:R-:W-:Y:S01]  /*d1ac0*/  @P0 STG.E.U8 desc[UR42][R2.64], R5 ;  /* 0x0000000502000986 */ /* 0x000fe2000c10112a */
        /* <DEDUP_REMOVED lines=15> */
[----:B0-----:R-:W2:Y:S04]  /*d1bc0*/  LDL.LU.64 R10, [R1+0x1868] ;  /* 0x00186800010a7983 */ /* 0x001ea80000300a00 */
[----:B------:R-:W4:Y:S02]  /*d1bd0*/  LDL.LU.64 R2, [R1+0x18b8] ;  /* 0x0018b80001027983 */ /* 0x000f240000300a00 */
        /* <DEDUP_REMOVED lines=9> */
[----:B------:R-:W-:-:S09]  /*d1c70*/  PRMT R5, R17, 0x7773, RZ ;  /* 0x0000777311057816 */ /* 0x000fd200000000ff */
[----:B------:R-:W-:Y:S02]  /*d1c80*/  @P6 LOP3.LUT R6, R6, 0x2000000, RZ, 0xfc, !PT ;  /* 0x0200000006066812 */ /* 0x000fe400078efcff */
[----:B------:R-:W-:-:S13]  /*d1c90*/  LOP3.LUT P6, RZ, R4, 0x2, RZ, 0xc0, !PT ;  /* 0x0000000204ff7812 */ /* 0x000fda00078cc0ff */
        /* <DEDUP_REMOVED lines=9> */
[----:B----4-:R0:W-:Y:S04]  /*d1d30*/  STL.64 [R1+0x3718], R2 ;  /* 0x0037180201007387 */ /* 0x0101e80000100a00 */
[----:B0-----:R-:W3:Y:S04]  /*d1d40*/  LDL.LU.64 R2, [R1+0x1860] ;  /* 0x0018600001027983 */ /* 0x001ee80000300a00 */
[----:B------:R-:W4:Y:S04]  /*d1d50*/  LDL.LU R23, [R1+0x2c] ;  /* 0x00002c0001177983 */ /* 0x000f280000300800 */
        /* <DEDUP_REMOVED lines=34> */
[----:B------:R4:W-:Y:S02]  /*d1f80*/  @P6 STG.E.U8 desc[UR42][R20.64], R5 ;  /* 0x0000000514006986 */ /* 0x0009e4000c10112a */
[----:B----4-:R-:W-:-:S05]  /*d1f90*/  PRMT R5, R23, 0x7770, RZ ;  /* 0x0000777017057816 */ /* 0x010fca00000000ff */
        /* <DEDUP_REMOVED lines=59> */
[----:B------:R-:W2:Y:S01]  /*d2350*/  LDL.LU.64 R20, [R1+0x1ac0] ;  /* 0x001ac00001147983 */ /* 0x000ea20000300a00 */
[----:B------:R-:W-:-:S03]  /*d2360*/  PRMT R5, R23, 0x7771, RZ ;  /* 0x0000777117057816 */ /* 0x000fc600000000ff */
[----:B------:R-:W2:Y:S04]  /*d2370*/  LDL.LU.64 R12, [R1+0x1b08] ;  /* 0x001b0800010c7983 */ /* 0x000ea80000300a00 */
[----:B------:R-:W-:Y:S01]  /*d2380*/  @P6 LOP3.LUT R6, R6, 0x10000, RZ, 0xfc, !PT ;  /* 0x0001000006066812 */ /* 0x000fe200078efcff */
[----:B------:R-:W2:Y:S01]  /*d2390*/  LDL.LU R29, [R1+0x208] ;  /* 0x00020800011d7983 */ /* 0x000ea20000300800 */
[----:B------:R-:W-:Y:S02]  /*d23a0*/  LOP3.LUT P6, RZ, R4, 0x200000, RZ, 0xc0, !PT ;  /* 0x0020000004ff7812 */ /* 0x000fe400078cc0ff */
[----:B------:R-:W-:Y:S01]  /*d23b0*/  LOP3.LUT R6, R6, 0xfffdffff, RZ, 0xc0, !PT ;  /* 0xfffdffff06067812 */ /* 0x000fe200078ec0ff */
[----:B------:R0:W-:Y:S04]  /*d23c0*/  @P0 STG.E.U8 desc[UR42][R14.64], R5 ;  /* 0x000000050e000986 */ /* 0x0001e8000c10112a */
[----:B------:R-:W2:Y:S06]  /*d23d0*/  LDL.LU.64 R18, [R1+0x1ab8] ;  /* 0x001ab80001127983 */ /* 0x000eac0000300a00 */
        /* <DEDUP_REMOVED lines=9> */
[----:B------:R-:W-:-:S02]  /*d2470*/  LOP3.LUT P6, RZ, R6, 0x10000, RZ, 0xc0, !PT ;  /* 0x0001000006ff7812 */ /* 0x000fc400078cc0ff */
[----:B----4-:R-:W-:Y:S01]  /*d2480*/  PRMT R5, R7, 0x7770, RZ ;  /* 0x0000777007057816 */ /* 0x010fe200000000ff */
[----:B------:R-:W3:Y:S10]  /*d2490*/  LDL.LU.64 R26, [R1+0x29b0] ;  /* 0x0029b000011a7983 */ /* 0x000ef40000300a00 */
[----:B------:R0:W-:Y:S01]  /*d24a0*/  @P6 STG.E.U8 desc[UR42][R24.64], R5 ;  /* 0x0000000518006986 */ /* 0x0001e2000c10112a */
[----:B------:R-:W-:-:S03]  /*d24b0*/  LOP3.LUT P6, RZ, R6, 0x8000, RZ, 0xc0, !PT ;  /* 0x0000800006ff7812 */ /* 0x000fc600078cc0ff */
[----:B------:R-:W4:Y:S01]  /*d24c0*/  LDL.LU R23, [R1+0x1e8] ;  /* 0x0001e80001177983 */ /* 0x000f220000300800 */
        /* <DEDUP_REMOVED lines=37> */
[----:B---3--:R4:W-:Y:S02]  /*d2720*/  @P1 STG.E.U8 desc[UR42][R26.64], R5 ;  /* 0x000000051a001986 */ /* 0x0089e4000c10112a */
[----:B----4-:R-:W-:-:S05]  /*d2730*/  PRMT R5, R23, 0x7770, RZ ;  /* 0x0000777017057816 */ /* 0x010fca00000000ff */
        /* <DEDUP_REMOVED lines=47> */
[----:B------:R-:W-:Y:S02]  /*d2a30*/  PRMT R5, R23, 0x7773, RZ ;  /* 0x0000777317057816 */ /* 0x000fe400000000ff */
[----:B------:R-:W2:Y:S05]  /*d2a40*/  LDL.LU R23, [R1+0x1f0] ;  /* 0x0001f00001177983 */ /* 0x000eaa0000300800 */
[----:B------:R-:W-:Y:S01]  /*d2a50*/  @P6 LOP3.LUT R6, R6, 0x200, RZ, 0xfc, !PT ;  /* 0x0000020006066812 */ /* 0x000fe200078efcff */
[----:B----4-:R0:W-:Y:S01]  /*d2a60*/  @P1 STG.E.U8 desc[UR42][R18.64], R5 ;  /* 0x0000000512001986 */ /* 0x0101e2000c10112a */
[----:B------:R-:W-:-:S03]  /*d2a70*/  LOP3.LUT P6, RZ, R3, 0x80, RZ, 0xc0, !PT ;  /* 0x0000008003ff7812 */ /* 0x000fc600078cc0ff */
[----:B------:R-:W4:Y:S04]  /*d2a80*/  LDL.LU.64 R20, [R1+0x2908] ;  /* 0x0029080001147983 */ /* 0x000f280000300a00 */
[----:B------:R-:W4:Y:S01]  /*d2a90*/  LDL.LU.64 R12, [R1+0x2940] ;  /* 0x00294000010c7983 */ /* 0x000f220000300a00 */
[----:B0-----:R-:W-:-:S03]  /*d2aa0*/  PRMT R5, R27, 0x7770, RZ ;  /* 0x000077701b057816 */ /* 0x001fc600000000ff */
[----:B------:R-:W4:Y:S04]  /*d2ab0*/  LDL.LU.64 R18, [R1+0x2968] ;  /* 0x0029680001127983 */ /* 0x000f280000300a00 */
[----:B------:R0:W-:Y:S02]  /*d2ac0*/  @P0 STG.E.U8 desc[UR42][R14.64], R5 ;  /* 0x000000050e000986 */ /* 0x0001e4000c10112a */
[----:B0-----:R-:W-:Y:S02]  /*d2ad0*/  PRMT R5, R27, 0x7771, RZ ;  /* 0x000077711b057816 */ /* 0x001fe400000000ff */
[----:B------:R-:W4:Y:S04]  /*d2ae0*/  LDL.LU.64 R14, [R1+0x2960] ;  /* 0x00296000010e7983 */ /* 0x000f280000300a00 */
[----:B------:R0:W-:Y:S01]  /*d2af0*/  @P6 STG.E.U8 desc[UR42][R16.64], R5 ;  /* 0x0000000510006986 */ /* 0x0001e2000c10112a */
[----:B------:R-:W-:-:S02]  /*d2b00*/  LOP3.LUT P6, RZ, R6, 0x200, RZ, 0xc0, !PT ;  /* 0x0000020006ff7812 */ /* 0x000fc400078cc0ff */
        /* <DEDUP_REMOVED lines=46> */
[----:B------:R-:W2:Y:S04]  /*d2df0*/  LDL.LU R2, [R1+0x36d8] ;  /* 0x0036d80001027983 */ /* 0x000ea80000300800 */
[----:B------:R-:W3:Y:S04]  /*d2e00*/  LDL.LU.64 R28, [R1+0x28e0] ;  /* 0x0028e000011c7983 */ /* 0x000ee80000300a00 */
[----:B------:R-:W4:Y:S04]  /*d2e10*/  LDL.LU.64 R26, [R1+0x28d8] ;  /* 0x0028d800011a7983 */ /* 0x000f280000300a00 */
[----:B------:R-:W2:Y:S04]  /*d2e20*/  LDL.LU.64 R18, [R1+0x2938] ;  /* 0x0029380001127983 */ /* 0x000ea80000300a00 */
[----:B------:R-:W2:Y:S01]  /*d2e30*/  LDL.LU R23, [R1+0x1f4] ;  /* 0x0001f40001177983 */ /* 0x000ea20000300800 */
[----:B------:R-:W-:-:S02]  /*d2e40*/  LOP3.LUT P0, RZ, R3, 0x200000, RZ, 0xc0, !PT ;  /* 0x0020000003ff7812 */ /* 0x000fc4000780c0ff */
[C---:B------:R-:W-:Y:S01]  /*d2e50*/  LOP3.LUT P3, RZ, R3.reuse, 0x400000, RZ, 0xc0, !PT ;  /* 0x0040000003ff7812 */ /* 0x040fe2000786c0ff */
[----:B------:R-:W3:Y:S01]  /*d2e60*/  LDL.LU.64 R14, [R1+0x2930] ;  /* 0x00293000010e7983 */ /* 0x000ee20000300a00 */
[----:B------:R-:W-:-:S03]  /*d2e70*/  LOP3.LUT P2, RZ, R3, 0x800000, RZ, 0xc0, !PT ;  /* 0x0080000003ff7812 */ /* 0x000fc6000784c0ff */
[----:B------:R-:W4:Y:S06]  /*d2e80*/  LDL.LU.64 R16, [R1+0x2928] ;  /* 0x0029280001107983 */ /* 0x000f2c0000300a00 */
[----:B------:R0:W-:Y:S04]  /*d2e90*/  @P0 STG.E.U8 desc[UR42][R24.64], R5 ;  /* 0x0000000518000986 */ /* 0x0001e8000c10112a */
[----:B0-----:R-:W4:Y:S01]  /*d2ea0*/  LDL.LU R24, [R1+0x1d4] ;  /* 0x0001d40001187983 */ /* 0x001f220000300800 */
[----:B--2---:R-:W-:-:S05]  /*d2eb0*/  PRMT R5, R23, 0x7770, RZ ;  /* 0x0000777017057816 */ /* 0x004fca00000000ff */
[----:B---3--:R0:W-:Y:S02]  /*d2ec0*/  @P3 STG.E.U8 desc[UR42][R28.64], R5 ;  /* 0x000000051c003986 */ /* 0x0081e4000c10112a */
[----:B0-----:R-:W-:Y:S02]  /*d2ed0*/  PRMT R5, R23, 0x7771, RZ ;  /* 0x0000777117057816 */ /* 0x001fe400000000ff */
[----:B------:R-:W2:Y:S04]  /*d2ee0*/  LDL.LU.64 R28, [R1+0x2958] ;  /* 0x00295800011c7983 */ /* 0x000ea80000300a00 */
[----:B----4-:R0:W-:Y:S04]  /*d2ef0*/  @P2 STG.E.U8 desc[UR42][R26.64], R5 ;  /* 0x000000051a002986 */ /* 0x0101e8000c10112a */
[----:B0-----:R-:W3:Y:S04]  /*d2f00*/  LDL.LU.64 R26, [R1+0x2978] ;  /* 0x00297800011a7983 */ /* 0x001ee80000300a00 */
[----:B------:R-:W4:Y:S04]  /*d2f10*/  LDL.LU R9, [R1+0x1f8] ;  /* 0x0001f80001097983 */ /* 0x000f280000300800 */
[----:B----4-:R0:W-:Y:S04]  /*d2f20*/  STL [R1+0x36d0], R9 ;  /* 0x0036d00901007387 */ /* 0x0101e80000100800 */
[----:B0-----:R-:W4:Y:S04]  /*d2f30*/  LDL.LU.64 R8, [R1+0x2970] ;  /* 0x0029700001087983 */ /* 0x001f280000300a00 */
[----:B------:R-:W2:Y:S01]  /*d2f40*/  LDL.LU.64 R10, [R1+0x28b8] ;  /* 0x0028b800010a7983 */ /* 0x000ea20000300a00 */
        /* <DEDUP_REMOVED lines=16> */
[----:B--2---:R0:W-:Y:S04]  /*d3050*/  STL.64 [R1+0x36c0], R10 ;  /* 0x0036c00a01007387 */ /* 0x0041e80000100a00 */
[----:B0-----:R-:W2:Y:S01]  /*d3060*/  LDL.LU.64 R10, [R1+0x28c8] ;  /* 0x0028c800010a7983 */ /* 0x001ea20000300a00 */
[----:B------:R-:W-:-:S07]  /*d3070*/  LOP3.LUT R4, R4, 0x7fffffff, RZ, 0xc0, !PT ;  /* 0x7fffffff04047812 */ /* 0x000fce00078ec0ff */
        /* <DEDUP_REMOVED lines=9> */
[----:B------:R0:W-:Y:S02]  /*d3110*/  @P1 STG.E.U8 desc[UR42][R18.64], R5 ;  /* 0x0000000512001986 */ /* 0x0001e4000c10112a */
        /* <DEDUP_REMOVED lines=14> */
[----:B----4-:R-:W-:Y:S04]  /*d3200*/  @P6 STG.E.U8 desc[UR42][R8.64], R5 ;  /* 0x0000000508006986 */ /* 0x010fe8000c10112a */
[----:B--2---:R0:W-:Y:S04]  /*d3210*/  STL.64 [R1+0x36c8], R10 ;  /* 0x0036c80a01007387 */ /* 0x0041e80000100a00 */
[----:B0-----:R-:W2:Y:S04]  /*d3220*/  LDL.LU.64 R10, [R1+0x28d0] ;  /* 0x0028d000010a7983 */ /* 0x001ea80000300a00 */
[----:B------:R-:W3:Y:S04]  /*d3230*/  LDL.LU R23, [R1+0x1d8] ;  /* 0x0001d80001177983 */ /* 0x000ee80000300800 */
[----:B------:R-:W4:Y:S04]  /*d3240*/  LDL.LU.64 R20, [R1+0x28a8] ;  /* 0x0028a80001147983 */ /* 0x000f280000300a00 */
[----:B------:R-:W2:Y:S04]  /*d3250*/  LDL.LU.64 R12, [R1+0x28a0] ;  /* 0x0028a000010c7983 */ /* 0x000ea80000300a00 */
[----:B------:R-:W2:Y:S04]  /*d3260*/  LDL.LU.64 R18, [R1+0x2820] ;  /* 0x0028200001127983 */ /* 0x000ea80000300a00 */
[----:B------:R-:W2:Y:S04]  /*d3270*/  LDL.LU R25, [R1+0x1fc] ;  /* 0x0001fc0001197983 */ /* 0x000ea80000300800 */
[----:B------:R-:W2:Y:S04]  /*d3280*/  LDL.LU.64 R14, [R1+0x2818] ;  /* 0x00281800010e7983 */ /* 0x000ea80000300a00 */
[----:B------:R-:W2:Y:S04]  /*d3290*/  LDL.LU.64 R16, [R1+0x27d0] ;  /* 0x0027d00001107983 */ /* 0x000ea80000300a00 */
[----:B------:R-:W2:Y:S04]  /*d32a0*/  LDL.LU.64 R28, [R1+0x27b0] ;  /* 0x0027b000011c7983 */ /* 0x000ea80000300a00 */
[----:B------:R-:W2:Y:S04]  /*d32b0*/  LDL.LU.64 R6, [R1+0x28c0] ;  /* 0x0028c00001067983 */ /* 0x000ea80000300a00 */
[----:B------:R-:W2:Y:S04]  /*d32c0*/  LDL.LU.64 R26, [R1+0x27a0] ;  /* 0x0027a000011a7983 */ /* 0x000ea80000300a00 */
[----:B------:R-:W2:Y:S04]  /*d32d0*/  LDL.LU R24, [R1+0x36d4] ;  /* 0x0036d40001187983 */ /* 0x000ea80000300800 */
[----:B------:R-:W2:Y:S01]  /*d32e0*/  LDL.LU R9, [R1+0x36d0] ;  /* 0x0036d00001097983 */ /* 0x000ea20000300800 */
[----:B------:R-:W-:-:S02]  /*d32f0*/  LOP3.LUT P6, RZ, R4, 0x40000000, RZ, 0xc0, !PT ;  /* 0x4000000004ff7812 */ /* 0x000fc400078cc0ff */
[----:B--2---:R-:W-:-:S11]  /*d3300*/  PRMT R5, R9, 0x7770, RZ ;  /* 0x0000777009057816 */ /* 0x004fd600000000ff */
[----:B------:R0:W-:Y:S04]  /*d3310*/  @P6 STG.E.U8 desc[UR42][R10.64], R5 ;  /* 0x000000050a006986 */ /* 0x0001e8000c10112a */
[----:B0-----:R-:W2:Y:S01]  /*d3320*/  LDL.LU.64 R10, [R1+0x36c8] ;  /* 0x0036c800010a7983 */ /* 0x001ea20000300a00 */
[----:B------:R-:W-:Y:S02]  /*d3330*/  LOP3.LUT P6, RZ, R4, 0x20000000, RZ, 0xc0, !PT ;  /* 0x2000000004ff7812 */ /* 0x000fe400078cc0ff */
[----:B------:R-:W-:-:S11]  /*d3340*/  PRMT R5, R9, 0x7771, RZ ;  /* 0x0000777109057816 */ /* 0x000fd600000000ff */
[----:B--2---:R0:W-:Y:S04]  /*d3350*/  @P6 STG.E.U8 desc[UR42][R10.64], R5 ;  /* 0x000000050a006986 */ /* 0x0041e8000c10112a */
        /* <DEDUP_REMOVED lines=14> */
[----:B---3--:R-:W-:-:S11]  /*d3440*/  PRMT R5, R23, 0x7770, RZ ;  /* 0x0000777017057816 */ /* 0x008fd600000000ff */
        /* <DEDUP_REMOVED lines=48> */
[----:B0-----:R-:W2:Y:S04]  /*d3750*/  LDL.LU.64 R24, [R1+0x2648] ;  /* 0x0026480001187983 */ /* 0x001ea80000300a00 */
[----:B------:R-:W2:Y:S01]  /*d3760*/  LDL.LU.64 R6, [R1+0x2610] ;  /* 0x0026100001067983 */ /* 0x000ea20000300a00 */
[----:B------:R-:W-:-:S04]  /*d3770*/  LOP3.LUT R4, R4, 0xff7fffff, RZ, 0xc0, !PT ;  /* 0xff7fffff04047812 */ /* 0x000fc800078ec0ff */
[----:B------:R-:W-:Y:S02]  /*d3780*/  @P6 LOP3.LUT R4, R4, 0x800000, RZ, 0xfc, !PT ;  /* 0x0080000004046812 */ /* 0x000fe400078efcff */
        /* <DEDUP_REMOVED lines=35> */
[----:B------:R0:W-:Y:S04]  /*d39c0*/  @P6 STG.E.U8 desc[UR42][R24.64], R5 ;  /* 0x0000000518006986 */ /* 0x0001e8000c10112a */
[----:B0-----:R-:W2:Y:S01]  /*d39d0*/  LDL.LU.64 R24, [R1+0x36b8] ;  /* 0x0036b80001187983 */ /* 0x001ea20000300a00 */
[----:B------:R-:W-:-:S02]  /*d39e0*/  LOP3.LUT P6, RZ, R4, 0x400000, RZ, 0xc0, !PT ;  /* 0x0040000004ff7812 */ /* 0x000fc400078cc0ff */
[----:B------:R-:W-:-:S11]  /*d39f0*/  PRMT R5, R12, 0x7773, RZ ;  /* 0x000077730c057816 */ /* 0x000fd600000000ff */
[----:B--2---:R0:W-:Y:S04]  /*d3a00*/  @P6 STG.E.U8 desc[UR42][R24.64], R5 ;  /* 0x0000000518006986 */ /* 0x0041e8000c10112a */
[----:B0-----:R-:W2:Y:S01]  /*d3a10*/  LDL.LU.64 R24, [R1+0x36b0] ;  /* 0x0036b00001187983 */ /* 0x001ea20000300a00 */
[----:B------:R-:W-:Y:S02]  /*d3a20*/  LOP3.LUT P6, RZ, R4, 0x200000, RZ, 0xc0, !PT ;  /* 0x0020000004ff7812 */ /* 0x000fe400078cc0ff */
[----:B--2---:R-:W-:-:S11]  /*d3a30*/  PRMT R5, R25, 0x7770, RZ ;  /* 0x0000777019057816 */ /* 0x004fd600000000ff */
[----:B------:R0:W-:Y:S04]  /*d3a40*/  @P6 STG.E.U8 desc[UR42][R6.64], R5 ;  /* 0x0000000506006986 */ /* 0x0001e8000c10112a */
        /* <DEDUP_REMOVED lines=34> */
[----:B------:R-:W4:Y:S01]  /*d3c70*/  LDL.LU.64 R18, [R1+0x25c0] ;  /* 0x0025c00001127983 */ /* 0x000f220000300a00 */
[----:B------:R-:W-:-:S03]  /*d3c80*/  IMAD.MOV.U32 R25, RZ, RZ, R22 ;  /* 0x000000ffff197224 */ /* 0x000fc600078e0016 */
[----:B------:R-:W4:Y:S04]  /*d3c90*/  LDL.LU.64 R14, [R1+0x25f0] ;  /* 0x0025f000010e7983 */ /* 0x000f280000300a00 */
[----:B------:R-:W4:Y:S01]  /*d3ca0*/  LDL.LU R23, [R1+0x1c8] ;  /* 0x0001c80001177983 */ /* 0x000f220000300800 */
[----:B------:R-:W-:-:S03]  /*d3cb0*/  LOP3.LUT P1, RZ, R2, 0x40000000, RZ, 0xc0, !PT ;  /* 0x4000000002ff7812 */ /* 0x000fc6000782c0ff */
[----:B------:R-:W-:Y:S01]  /*d3cc0*/  STL.64 [R1+0x3608], R2 ;  /* 0x0036080201007387 */ /* 0x000fe20000100a00 */
[----:B------:R-:W-:-:S03]  /*d3cd0*/  LOP3.LUT P0, RZ, R2, 0x80000000, RZ, 0xc0, !PT ;  /* 0x8000000002ff7812 */ /* 0x000fc6000780c0ff */
        /* <DEDUP_REMOVED lines=30> */
[----:B------:R-:W-:-:S11]  /*d3ec0*/  LOP3.LUT R4, R4, 0xfffeffff, RZ, 0xc0, !PT ;  /* 0xfffeffff04047812 */ /* 0x000fd600078ec0ff */
[----:B------:R-:W-:Y:S02]  /*d3ed0*/  @P6 LOP3.LUT R4, R4, 0x10000, RZ, 0xfc, !PT ;  /* 0x0001000004046812 */ /* 0x000fe400078efcff */
[----:B------:R-:W-:Y:S02]  /*d3ee0*/  LOP3.LUT P6, RZ, R0, 0x2, RZ, 0xc0, !PT ;  /* 0x0000000200ff7812 */ /* 0x000fe400078cc0ff */
[----:B------:R-:W-:Y:S02]  /*d3ef0*/  LOP3.LUT R4, R4, 0xfffdffff, RZ, 0xc0, !PT ;  /* 0xfffdffff04047812 */ /* 0x000fe400078ec0ff */
[----:B----4-:R-:W-:-:S05]  /*d3f00*/  PRMT R5, R23, 0x7770, RZ ;  /* 0x0000777017057816 */ /* 0x010fca00000000ff */
[----:B------:R0:W-:Y:S04]  /*d3f10*/  @P1 STG.E.U8 desc[UR42][R16.64], R5 ;  /* 0x0000000510001986 */ /* 0x0001e8000c10112a */
        /* <DEDUP_REMOVED lines=34> */
[C---:B------:R-:W-:Y:S01]  /*d4140*/  LOP3.LUT P5, RZ, R0.reuse, 0x200, RZ, 0xc0, !PT ;  /* 0x0000020000ff7812 */ /* 0x040fe200078ac0ff */
[----:B------:R-:W3:Y:S01]  /*d4150*/  LDL.LU R22, [R1+0x3690] ;  /* 0x0036900001167983 */ /* 0x000ee20000300800 */
        /* <DEDUP_REMOVED lines=25> */
[----:B------:R3:W-:Y:S02]  /*d42f0*/  @P1 STG.E.U8 desc[UR42][R28.64], R5 ;  /* 0x000000051c001986 */ /* 0x0007e4000c10112a */
[----:B---3--:R-:W-:-:S05]  /*d4300*/  PRMT R5, R23, 0x7770, RZ ;  /* 0x0000777017057816 */ /* 0x008fca00000000ff */
        /* <DEDUP_REMOVED lines=8> */
[----:B------:R-:W4:Y:S04]  /*d4390*/  LDL.LU R13, [R1] ;  /* 0x00000000010d7983 */ /* 0x000f280000300800 */
        /* <DEDUP_REMOVED lines=30> */
[----:B------:R-:W-:Y:S01]  /*d4580*/  IMAD.MOV.U32 R29, RZ, RZ, R25 ;  /* 0x000000ffff1d7224 */ /* 0x000fe200078e0019 */
[----:B------:R-:W-:Y:S01]  /*d4590*/  LOP3.LUT R4, R4, 0xfffffeff, RZ, 0xc0, !PT ;  /* 0xfffffeff04047812 */ /* 0x000fe200078ec0ff */
[----:B------:R-:W2:Y:S01]  /*d45a0*/  LDL.LU.64 R6, [R1+0x1960] ;  /* 0x0019600001067983 */ /* 0x000ea20000300a00 */
[C---:B------:R-:W-:Y:S02]  /*d45b0*/  LOP3.LUT P1, RZ, R0.reuse, 0x20000, RZ, 0xc0, !PT ;  /* 0x0002000000ff7812 */ /* 0x040fe4000782c0ff */
[----:B------:R-:W-:Y:S01]  /*d45c0*/  LOP3.LUT P0, RZ, R0, 0x40000, RZ, 0xc0, !PT ;  /* 0x0004000000ff7812 */ /* 0x000fe2000780c0ff */
[----:B------:R-:W2:Y:S01]  /*d45d0*/  LDL.LU R25, [R1+0x194] ;  /* 0x0001940001197983 */ /* 0x000ea20000300800 */
[----:B------:R-:W-:-:S03]  /*d45e0*/  PRMT R5, R23, 0x7773, RZ ;  /* 0x0000777317057816 */ /* 0x000fc600000000ff */
[----:B------:R-:W2:Y:S02]  /*d45f0*/  LDL.LU.64 R8, [R1+0x1928] ;  /* 0x0019280001087983 */ /* 0x000ea40000300a00 */
[----:B------:R-:W-:Y:S02]  /*d4600*/  @P6 LOP3.LUT R4, R4, 0x100, RZ, 0xfc, !PT ;  /* 0x0000010004046812 */ /* 0x000fe400078efcff */
[----:B------:R-:W-:Y:S01]  /*d4610*/  LOP3.LUT P6, RZ, R0, 0x100000, RZ, 0xc0, !PT ;  /* 0x0010000000ff7812 */ /* 0x000fe200078cc0ff */
[----:B------:R-:W2:Y:S01]  /*d4620*/  LDL.LU.64 R10, [R1+0x18e0] ;  /* 0x0018e000010a7983 */ /* 0x000ea20000300a00 */
[----:B------:R-:W-:-:S03]  /*d4630*/  LOP3.LUT R4, R4, 0xfffffdff, RZ, 0xc0, !PT ;  /* 0xfffffdff04047812 */ /* 0x000fc600078ec0ff */
[----:B----4-:R0:W-:Y:S04]  /*d4640*/  @P1 STG.E.U8 desc[UR42][R20.64], R5 ;  /* 0x0000000514001986 */ /* 0x0101e8000c10112a */
[----:B------:R-:W4:Y:S04]  /*d4650*/  LDL.LU R23, [R1+0x1b8] ;  /* 0x0001b80001177983 */ /* 0x000f280000300800 */
[----:B------:R-:W-:Y:S02]  /*d4660*/  @P6 LOP3.LUT R4, R4, 0x200, RZ, 0xfc, !PT ;  /* 0x0000020004046812 */ /* 0x000fe400078efcff */
[----:B------:R-:W-:-:S02]  /*d4670*/  LOP3.LUT P6, RZ, R0, 0x80000, RZ, 0xc0, !PT ;  /* 0x0008000000ff7812 */ /* 0x000fc400078cc0ff */
[C---:B0-----:R-:W-:Y:S01]  /*d4680*/  PRMT R5, R29.reuse, 0x7770, RZ ;  /* 0x000077701d057816 */ /* 0x041fe200000000ff */
        /* <DEDUP_REMOVED lines=9> */
[----:B------:R-:W-:Y:S01]  /*d4720*/  LOP3.LUT P6, RZ, R4, 0x100, RZ, 0xc0, !PT ;  /* 0x0000010004ff7812 */ /* 0x000fe200078cc0ff */
[----:B0-----:R-:W-:-:S02]  /*d4730*/  IMAD.MOV.U32 R5, RZ, RZ, R29 ;  /* 0x000000ffff057224 */ /* 0x001fc400078e001d */
[----:B------:R-:W4:Y:S03]  /*d4740*/  LDL.LU.64 R16, [R1+0x18a8] ;  /* 0x0018a80001107983 */ /* 0x000f260000300a00 */
[----:B------:R-:W-:Y:S01]  /*d4750*/  PRMT R5, R5, 0x7773, RZ ;  /* 0x0000777305057816 */ /* 0x000fe200000000ff */
[----:B------:R-:W4:Y:S06]  /*d4760*/  LDL.LU.64 R28, [R1+0x18a0] ;  /* 0x0018a000011c7983 */ /* 0x000f2c0000300a00 */
        /* <DEDUP_REMOVED lines=15> */
[----:B------:R-:W-:Y:S02]  /*d4860*/  LOP3.LUT P2, RZ, R0, 0x80000000, RZ, 0xc0, !PT ;  /* 0x8000000000ff7812 */ /* 0x000fe4000784c0ff */
        /* <DEDUP_REMOVED lines=23> */
[----:B---3--:R0:W-:Y:S04]  /*d49e0*/  @P0 STG.E.U8 desc[UR42][R26.64], R5 ;  /* 0x000000051a000986 */ /* 0x0081e8000c10112a */
[----:B0-----:R-:W2:Y:S04]  /*d49f0*/  LDL.LU.64 R26, [R1+0x18d8] ;  /* 0x0018d800011a7983 */ /* 0x001ea80000300a00 */
[----:B------:R-:W3:Y:S04]  /*d4a00*/  LDL.LU.64 R20, [R1+0x1910] ;  /* 0x0019100001147983 */ /* 0x000ee80000300a00 */
[----:B------:R-:W4:Y:S04]  /*d4a10*/  LDL.LU.64 R18, [R1+0x1958] ;  /* 0x0019580001127983 */ /* 0x000f280000300a00 */
[----:B------:R-:W2:Y:S01]  /*d4a20*/  LDL.LU R23, [R1+0x198] ;  /* 0x0001980001177983 */ /* 0x000ea20000300800 */
[----:B------:R-:W-:-:S03]  /*d4a30*/  LOP3.LUT P3, RZ, R13, 0x4, RZ, 0xc0, !PT ;  /* 0x000000040dff7812 */ /* 0x000fc6000786c0ff */
[----:B------:R-:W3:Y:S04]  /*d4a40*/  LDL.LU.64 R14, [R1+0x1950] ;  /* 0x00195000010e7983 */ /* 0x000ee80000300a00 */
[----:B------:R-:W3:Y:S04]  /*d4a50*/  LDL.LU.64 R16, [R1+0x1948] ;  /* 0x0019480001107983 */ /* 0x000ee80000300a00 */
[----:B------:R-:W3:Y:S04]  /*d4a60*/  LDL.LU R12, [R1+0x1bc] ;  /* 0x0001bc00010c7983 */ /* 0x000ee80000300800 */
[----:B------:R-:W3:Y:S01]  /*d4a70*/  LDL.LU.64 R28, [R1+0x18d0] ;  /* 0x0018d000011c7983 */ /* 0x000ee20000300a00 */
[----:B--2---:R-:W-:-:S05]  /*d4a80*/  PRMT R5, R23, 0x7770, RZ ;  /* 0x0000777017057816 */ /* 0x004fca00000000ff */
[----:B------:R0:W-:Y:S04]  /*d4a90*/  @P3 STG.E.U8 desc[UR42][R26.64], R5 ;  /* 0x000000051a003986 */ /* 0x0001e8000c10112a */
[----:B0-----:R-:W2:Y:S04]  /*d4aa0*/  LDL.LU.64 R26, [R1+0x1890] ;  /* 0x00189000011a7983 */ /* 0x001ea80000300a00 */
[----:B------:R-:W2:Y:S01]  /*d4ab0*/  LDL.LU R25, [R1+0x19c] ;  /* 0x00019c0001197983 */ /* 0x000ea20000300800 */
[----:B------:R-:W-:Y:S02]  /*d4ac0*/  LOP3.LUT P2, RZ, R13, 0x8, RZ, 0xc0, !PT ;  /* 0x000000080dff7812 */ /* 0x000fe4000784c0ff */
[----:B------:R-:W-:-:S11]  /*d4ad0*/  PRMT R5, R23, 0x7771, RZ ;  /* 0x0000777117057816 */ /* 0x000fd600000000ff */
[----:B---3--:R-:W-:Y:S01]  /*d4ae0*/  @P2 STG.E.U8 desc[UR42][R20.64], R5 ;  /* 0x0000000514002986 */ /* 0x008fe2000c10112a */
        /* <DEDUP_REMOVED lines=16> */
[----:B------:R-:W3:Y:S02]  /*d4bf0*/  LDL.LU.64 R20, [R1+0x17f8] ;  /* 0x0017f80001147983 */ /* 0x000ee40000300a00 */
[----:B------:R-:W-:-:S02]  /*d4c00*/  @P6 LOP3.LUT R0, R0, 0x40000000, RZ, 0xfc, !PT ;  /* 0x4000000000006812 */ /* 0x000fc400078efcff */
        /* <DEDUP_REMOVED lines=20> */
[----:B------:R-:W-:Y:S01]  /*d4d50*/  @P6 STG.E.U8 desc[UR42][R28.64], R5 ;  /* 0x000000051c006986 */ /* 0x000fe2000c10112a */
[----:B------:R-:W-:Y:S02]  /*d4d60*/  LOP3.LUT P6, RZ, R4, 0x1, RZ, 0xc0, !PT ;  /* 0x0000000104ff7812 */ /* 0x000fe400078cc0ff */
[----:B------:R-:W-:-:S11]  /*d4d70*/  PRMT R4, R12, 0x7772, RZ ;  /* 0x000077720c047816 */ /* 0x000fd600000000ff */
[----:B------:R0:W-:Y:S01]  /*d4d80*/  @P6 STG.E.U8 desc[UR42][R26.64], R4 ;  /* 0x000000041a006986 */ /* 0x0001e2000c10112a */
[----:B------:R-:W-:Y:S02]  /*d4d90*/  LOP3.LUT P6, RZ, R0, 0x80000000, RZ, 0xc0, !PT ;  /* 0x8000000000ff7812 */ /* 0x000fe400078cc0ff */
[----:B0-----:R-:W-:Y:S01]  /*d4da0*/  PRMT R4, R12, 0x7773, RZ ;  /* 0x000077730c047816 */ /* 0x001fe200000000ff */
[----:B---3--:R0:W-:Y:S04]  /*d4db0*/  STL.64 [R1+0x3670], R20 ;  /* 0x0036701401007387 */ /* 0x0081e80000100a00 */
[----:B0-----:R-:W3:Y:S04]  /*d4dc0*/  LDL.LU.64 R20, [R1+0x1818] ;  /* 0x0018180001147983 */ /* 0x001ee80000300a00 */
[----:B------:R-:W4:Y:S04]  /*d4dd0*/  LDL.LU.64 R2, [R1+0x17c8] ;  /* 0x0017c80001027983 */ /* 0x000f280000300a00 */
[----:B------:R-:W3:Y:S04]  /*d4de0*/  LDL.LU.64 R6, [R1+0x17c0] ;  /* 0x0017c00001067983 */ /* 0x000ee80000300a00 */
        /* <DEDUP_REMOVED lines=11> */
[----:B--2---:R-:W-:-:S11]  /*d4ea0*/  PRMT R4, R25, 0x7770, RZ ;  /* 0x0000777019047816 */ /* 0x004fd600000000ff */
[----:B---3--:R0:W-:Y:S04]  /*d4eb0*/  @P6 STG.E.U8 desc[UR42][R20.64], R4 ;  /* 0x0000000414006986 */ /* 0x0081e8000c10112a */
[----:B0-----:R-:W2:Y:S01]  /*d4ec0*/  LDL.LU.64 R20, [R1+0x3670] ;  /* 0x0036700001147983 */ /* 0x001ea20000300a00 */
[----:B------:R-:W-:Y:S02]  /*d4ed0*/  LOP3.LUT P6, RZ, R0, 0x20000000, RZ, 0xc0, !PT ;  /* 0x2000000000ff7812 */ /* 0x000fe400078cc0ff */
[----:B------:R-:W-:-:S11]  /*d4ee0*/  PRMT R4, R25, 0x7771, RZ ;  /* 0x0000777119047816 */ /* 0x000fd600000000ff */
[----:B--2---:R0:W-:Y:S04]  /*d4ef0*/  @P6 STG.E.U8 desc[UR42][R20.64], R4 ;  /* 0x0000000414006986 */ /* 0x0041e8000c10112a */
[----:B0-----:R-:W2:Y:S01]  /*d4f00*/  LDL.LU.64 R20, [R1+0x3668] ;  /* 0x0036680001147983 */ /* 0x001ea20000300a00 */
[----:B------:R-:W-:Y:S02]  /*d4f10*/  LOP3.LUT P6, RZ, R0, 0x10000000, RZ, 0xc0, !PT ;  /* 0x1000000000ff7812 */ /* 0x000fe400078cc0ff */
[----:B------:R-:W-:-:S11]  /*d4f20*/  PRMT R4, R25, 0x7772, RZ ;  /* 0x0000777219047816 */ /* 0x000fd600000000ff */
[----:B----4-:R0:W-:Y:S01]  /*d4f30*/  @P6 STG.E.U8 desc[UR42][R2.64], R4 ;  /* 0x0000000402006986 */ /* 0x0101e2000c10112a */
[----:B------:R-:W-:Y:S02]  /*d4f40*/  LOP3.LUT P6, RZ, R0, 0x8000000, RZ, 0xc0, !PT ;  /* 0x0800000000ff7812 */ /* 0x000fe400078cc0ff */
[----:B0-----:R-:W-:-:S11]  /*d4f50*/  PRMT R4, R25, 0x7773, RZ ;  /* 0x0000777319047816 */ /* 0x001fd600000000ff */
[----:B------:R2:W-:Y:S01]  /*d4f60*/  @P6 STG.E.U8 desc[UR42][R6.64], R4 ;  /* 0x0000000406006986 */ /* 0x0005e2000c10112a */
[----:B------:R-:W-:Y:S02]  /*d4f70*/  LOP3.LUT P6, RZ, R0, 0x4000000, RZ, 0xc0, !PT ;  /* 0x0400000000ff7812 */ /* 0x000fe400078cc0ff */
[C---:B------:R-:W-:Y:S02]  /*d4f80*/  LOP3.LUT P5, RZ, R13.reuse, 0x8000, RZ, 0xc0, !PT ;  /* 0x000080000dff7812 */ /* 0x040fe400078ac0ff */
[C---:B------:R-:W-:Y:S02]  /*d4f90*/  LOP3.LUT P4, RZ, R13.reuse, 0x10000, RZ, 0xc0, !PT ;  /* 0x000100000dff7812 */ /* 0x040fe4000788c0ff */
[C---:B------:R-:W-:Y:S02]  /*d4fa0*/  LOP3.LUT P3, RZ, R13.reuse, 0x20000, RZ, 0xc0, !PT ;  /* 0x000200000dff7812 */ /* 0x040fe4000786c0ff */
[C---:B------:R-:W-:Y:S02]  /*d4fb0*/  LOP3.LUT P2, RZ, R13.reuse, 0x40000, RZ, 0xc0, !PT ;  /* 0x000400000dff7812 */ /* 0x040fe4000784c0ff */
[----:B------:R-:W-:-:S02]  /*d4fc0*/  LOP3.LUT P1, RZ, R13, 0x80000, RZ, 0xc0, !PT ;  /* 0x000800000dff7812 */ /* 0x000fc4000782c0ff */
[----:B------:R-:W-:Y:S02]  /*d4fd0*/  LOP3.LUT P0, RZ, R13, 0x100000, RZ, 0xc0, !PT ;  /* 0x001000000dff7812 */ /* 0x000fe4000780c0ff */
[----:B--2---:R-:W-:-:S05]  /*d4fe0*/  PRMT R4, R21, 0x7770, RZ ;  /* 0x0000777015047816 */ /* 0x004fca00000000ff */
[----:B------:R0:W-:Y:S02]  /*d4ff0*/  @P6 STG.E.U8 desc[UR42][R8.64], R4 ;  /* 0x0000000408006986 */ /* 0x0001e4000c10112a */
[----:B0-----:R-:W-:-:S05]  /*d5000*/  PRMT R4, R21, 0x7771, RZ ;  /* 0x0000777115047816 */ /* 0x001fca00000000ff */
[----:B------:R0:W-:Y:S02]  /*d5010*/  @P5 STG.E.U8 desc[UR42][R10.64], R4 ;  /* 0x000000040a005986 */ /* 0x0001e4000c10112a */
[----:B0-----:R-:W-:-:S05]  /*d5020*/  PRMT R4, R21, 0x7772, RZ ;  /* 0x0000777215047816 */ /* 0x001fca00000000ff */
[----:B------:R0:W-:Y:S02]  /*d5030*/  @P4 STG.E.U8 desc[UR42][R18.64], R4 ;  /* 0x0000000412004986 */ /* 0x0001e4000c10112a */
[----:B0-----:R-:W-:Y:S02]  /*d5040*/  PRMT R4, R21, 0x7773, RZ ;  /* 0x0000777315047816 */ /* 0x001fe400000000ff */
[----:B------:R-:W2:Y:S04]  /*d5050*/  LDL.LU R21, [R1+0x3660] ;  /* 0x0036600001157983 */ /* 0x000ea80000300800 */
        /* <DEDUP_REMOVED lines=11> */
[----:B------:R-:W2:Y:S01]  /*d5110*/  LDL.LU R25, [R1+0x184] ;  /* 0x0001840001197983 */ /* 0x000ea20000300800 */
[----:B------:R-:W-:-:S02]  /*d5120*/  LOP3.LUT P3, RZ, R13, 0x200000, RZ, 0xc0, !PT ;  /* 0x002000000dff7812 */ /* 0x000fc4000786c0ff */
[----:B------:R-:W-:Y:S01]  /*d5130*/  LOP3.LUT P2, RZ, R13, 0x400000, RZ, 0xc0, !PT ;  /* 0x004000000dff7812 */ /* 0x000fe2000784c0ff */
[----:B------:R-:W4:Y:S01]  /*d5140*/  LDL.LU.64 R16, [R1+0x1568] ;  /* 0x0015680001107983 */ /* 0x000f220000300a00 */
[----:B------:R-:W-:-:S03]  /*d5150*/  PRMT R4, R23, 0x7773, RZ ;  /* 0x0000777317047816 */ /* 0x000fc600000000ff */
[----:B------:R-:W4:Y:S06]  /*d5160*/  LDL.LU R5, [R1+0x164] ;  /* 0x0001640001057983 */ /* 0x000f2c0000300800 */
[----:B---3--:R0:W-:Y:S04]  /*d5170*/  @P3 STG.E.U8 desc[UR42][R28.64], R4 ;  /* 0x000000041c003986 */ /* 0x0081e8000c10112a */
[----:B0-----:R-:W3:Y:S01]  /*d5180*/  LDL.LU.64 R28, [R1+0x1550] ;  /* 0x00155000011c7983 */ /* 0x001ee20000300a00 */
[----:B--2---:R-:W-:-:S05]  /*d5190*/  PRMT R4, R25, 0x7770, RZ ;  /* 0x0000777019047816 */ /* 0x004fca00000000ff */
[----:B----4-:R0:W-:Y:S04]  /*d51a0*/  @P2 STG.E.U8 desc[UR42][R26.64], R4 ;  /* 0x000000041a002986 */ /* 0x0101e8000c10112a */
[----:B0-----:R-:W2:Y:S04]  /*d51b0*/  LDL.LU.64 R26, [R1+0x1558] ;  /* 0x00155800011a7983 */ /* 0x001ea80000300a00 */
[----:B------:R-:W4:Y:S04]  /*d51c0*/  LDL.LU R9, [R1+0x188] ;  /* 0x0001880001097983 */ /* 0x000f280000300800 */
[----:B----4-:R0:W-:Y:S04]  /*d51d0*/  STL [R1+0x3650], R9 ;  /* 0x0036500901007387 */ /* 0x0101e80000100800 */
        /* <DEDUP_REMOVED lines=17> */
[----:B----4-:R0:W-:Y:S04]  /*d52f0*/  STL.64 [R1+0x3658], R8 ;  /* 0x0036580801007387 */ /* 0x0101e80000100a00 */
[----:B0-----:R-:W4:Y:S04]  /*d5300*/  LDL.LU.64 R8, [R1+0x1548] ;  /* 0x0015480001087983 */ /* 0x001f280000300a00 */
[----:B------:R-:W4:Y:S01]  /*d5310*/  LDL.LU.64 R2, [R1+0x1538] ;  /* 0x0015380001027983 */ /* 0x000f220000300a00 */
        /* <DEDUP_REMOVED lines=19> */
[----:B---3--:R0:W-:Y:S01]  /*d5450*/  @P6 STG.E.U8 desc[UR42][R28.64], R4 ;  /* 0x000000041c006986 */ /* 0x0081e2000c10112a */
[----:B------:R-:W-:Y:S02]  /*d5460*/  LOP3.LUT P6, RZ, R0, 0x1000000, RZ, 0xc0, !PT ;  /* 0x0100000000ff7812 */ /* 0x000fe400078cc0ff */
[----:B0-----:R-:W-:-:S11]  /*d5470*/  PRMT R4, R5, 0x7771, RZ ;  /* 0x0000777105047816 */ /* 0x001fd600000000ff */
[----:B--2---:R0:W-:Y:S01]  /*d5480*/  @P6 STG.E.U8 desc[UR42][R26.64], R4 ;  /* 0x000000041a006986 */ /* 0x0041e2000c10112a */
[C---:B------:R-:W-:Y:S02]  /*d5490*/  LOP3.LUT P6, RZ, R0.reuse, 0x800000, RZ, 0xc0, !PT ;  /* 0x0080000000ff7812 */ /* 0x040fe400078cc0ff */
[----:B0-----:R-:W-:Y:S01]  /*d54a0*/  PRMT R4, R5, 0x7772, RZ ;  /* 0x0000777205047816 */ /* 0x001fe200000000ff */
[----:B----4-:R0:W-:Y:S04]  /*d54b0*/  STL.64 [R1+0x3648], R2 ;  /* 0x0036480201007387 */ /* 0x0101e80000100a00 */
        /* <DEDUP_REMOVED lines=16> */
[----:B0-----:R-:W2:Y:S01]  /*d55c0*/  LDL.LU R9, [R1+0x3650] ;  /* 0x0036500001097983 */ /* 0x001ea20000300800 */
        /* <DEDUP_REMOVED lines=83> */
[----:B------:R-:W4:Y:S04]  /*d5b00*/  LDL.LU.64 R18, [R1+0x1498] ;  /* 0x0014980001127983 */ /* 0x000f280000300a00 */
[----:B------:R0:W-:Y:S04]  /*d5b10*/  @P0 STG.E.U8 desc[UR42][R14.64], R4 ;  /* 0x000000040e000986 */ /* 0x0001e8000c10112a */
        /* <DEDUP_REMOVED lines=38> */
[----:B----4-:R0:W-:Y:S04]  /*d5d80*/  @P6 STG.E.U8 desc[UR42][R18.64], R4 ;  /* 0x0000000412006986 */ /* 0x0101e8000c10112a */
[----:B0-----:R-:W2:Y:S01]  /*d5d90*/  LDL.LU.64 R18, [R1+0x3628] ;  /* 0x0036280001127983 */ /* 0x001ea20000300a00 */
[----:B------:R-:W-:Y:S02]  /*d5da0*/  LOP3.LUT P6, RZ, R0, 0x800, RZ, 0xc0, !PT ;  /* 0x0000080000ff7812 */ /* 0x000fe400078cc0ff */
[----:B------:R-:W-:-:S11]  /*d5db0*/  PRMT R4, R9, 0x7771, RZ ;  /* 0x0000777109047816 */ /* 0x000fd600000000ff */
        /* <DEDUP_REMOVED lines=12> */
[C---:B------:R-:W-:Y:S02]  /*d5e80*/  LOP3.LUT P3, RZ, R21.reuse, 0x8000000, RZ, 0xc0, !PT ;  /* 0x0800000015ff7812 */ /* 0x040fe4000786c0ff */
[----:B------:R-:W-:Y:S02]  /*d5e90*/  LOP3.LUT P2, RZ, R21, 0x10000000, RZ, 0xc0, !PT ;  /* 0x1000000015ff7812 */ /* 0x000fe4000784c0ff */
[----:B0-----:R-:W-:-:S05]  /*d5ea0*/  PRMT R4, R25, 0x7773, RZ ;  /* 0x0000777319047816 */ /* 0x001fca00000000ff */
[----:B------:R3:W-:Y:S01]  /*d5eb0*/  @P1 STG.E.U8 desc[UR42][R28.64], R4 ;  /* 0x000000041c001986 */ /* 0x0007e2000c10112a */
[----:B------:R-:W-:-:S03]  /*d5ec0*/  LOP3.LUT P1, RZ, R21, 0x20000000, RZ, 0xc0, !PT ;  /* 0x2000000015ff7812 */ /* 0x000fc6000782c0ff */
[----:B------:R-:W4:Y:S01]  /*d5ed0*/  LDL.LU R21, [R1+0x3620] ;  /* 0x0036200001157983 */ /* 0x000f220000300800 */
[----:B---3--:R-:W-:-:S03]  /*d5ee0*/  PRMT R4, R23, 0x7770, RZ ;  /* 0x0000777017047816 */ /* 0x008fc600000000ff */
[----:B------:R-:W3:Y:S04]  /*d5ef0*/  LDL.LU.64 R28, [R1+0x1440] ;  /* 0x00144000011c7983 */ /* 0x000ee80000300a00 */
[----:B------:R0:W-:Y:S04]  /*d5f00*/  @P0 STG.E.U8 desc[UR42][R26.64], R4 ;  /* 0x000000041a000986 */ /* 0x0001e8000c10112a */
[----:B0-----:R-:W4:Y:S01]  /*d5f10*/  LDL.LU.64 R26, [R1+0x1450] ;  /* 0x00145000011a7983 */ /* 0x001f220000300a00 */
[----:B------:R-:W-:Y:S02]  /*d5f20*/  LOP3.LUT R0, R0, 0xfffffffb, RZ, 0xc0, !PT ;  /* 0xfffffffb00007812 */ /* 0x000fe400078ec0ff */
[----:B------:R-:W-:Y:S01]  /*d5f30*/  PRMT R4, R23, 0x7771, RZ ;  /* 0x0000777117047816 */ /* 0x000fe200000000ff */
[----:B------:R-:W4:Y:S01]  /*d5f40*/  LDL.LU.64 R12, [R1+0x1448] ;  /* 0x00144800010c7983 */ /* 0x000f220000300a00 */
[----:B------:R-:W-:-:S03]  /*d5f50*/  LOP3.LUT P0, RZ, R20, 0x200, RZ, 0xc0, !PT ;  /* 0x0000020014ff7812 */ /* 0x000fc6000780c0ff */
[----:B------:R-:W4:Y:S04]  /*d5f60*/  LDL.LU.64 R14, [R1+0x1438] ;  /* 0x00143800010e7983 */ /* 0x000f280000300a00 */
[----:B------:R-:W4:Y:S01]  /*d5f70*/  LDL.LU.64 R16, [R1+0x1430] ;  /* 0x0014300001107983 */ /* 0x000f220000300a00 */
[----:B--2---:R-:W-:-:S13]  /*d5f80*/  LOP3.LUT P6, RZ, R18, 0x10, RZ, 0xc0, !PT ;  /* 0x0000001012ff7812 */ /* 0x004fda00078cc0ff */
        /* <DEDUP_REMOVED lines=23> */
[----:B------:R-:W2:Y:S04]  /*d6100*/  LDL.LU R20, [R1+0x178] ;  /* 0x0001780001147983 */ /* 0x000ea80000300800 */
[----:B---3--:R0:W-:Y:S02]  /*d6110*/  @P3 STG.E.U8 desc[UR42][R28.64], R4 ;  /* 0x000000041c003986 */ /* 0x0081e4000c10112a */
[----:B0-----:R-:W-:-:S02]  /*d6120*/  PRMT R4, R23, 0x7772, RZ ;  /* 0x0000777217047816 */ /* 0x001fc400000000ff */
[----:B------:R-:W3:Y:S04]  /*d6130*/  LDL.LU.64 R28, [R1+0x1428] ;  /* 0x00142800011c7983 */ /* 0x000ee80000300a00 */
[----:B------:R-:W2:Y:S04]  /*d6140*/  LDL.LU R5, [R1+0x158] ;  /* 0x0001580001057983 */ /* 0x000ea80000300800 */
[----:B----4-:R0:W-:Y:S04]  /*d6150*/  @P2 STG.E.U8 desc[UR42][R26.64], R4 ;  /* 0x000000041a002986 */ /* 0x0101e8000c10112a */
[----:B0-----:R-:W4:Y:S04]  /*d6160*/  LDL.LU.64 R26, [R1+0x1420] ;  /* 0x00142000011a7983 */ /* 0x001f280000300a00 */
[----:B------:R-:W2:Y:S04]  /*d6170*/  LDL.LU.64 R2, [R1+0x13f8] ;  /* 0x0013f80001027983 */ /* 0x000ea80000300a00 */
        /* <DEDUP_REMOVED lines=11> */
[----:B------:R-:W-:-:S11]  /*d6230*/  PRMT R4, R20, 0x7772, RZ ;  /* 0x0000777214047816 */ /* 0x000fd600000000ff */
[----:B---3--:R0:W-:Y:S01]  /*d6240*/  @P6 STG.E.U8 desc[UR42][R28.64], R4 ;  /* 0x000000041c006986 */ /* 0x0081e2000c10112a */
[----:B------:R-:W-:Y:S02]  /*d6250*/  LOP3.LUT P6, RZ, R0, 0x100, RZ, 0xc0, !PT ;  /* 0x0000010000ff7812 */ /* 0x000fe400078cc0ff */
[----:B------:R-:W-:Y:S02]  /*d6260*/  LOP3.LUT P5, RZ, R18, 0x8, RZ, 0xc0, !PT ;  /* 0x0000000812ff7812 */ /* 0x000fe400078ac0ff */
[----:B0-----:R-:W-:Y:S02]  /*d6270*/  PRMT R4, R20, 0x7773, RZ ;  /* 0x0000777314047816 */ /* 0x001fe400000000ff */
[----:B------:R-:W-:-:S07]  /*d6280*/  LOP3.LUT P4, RZ, R18, 0x4, RZ, 0xc0, !PT ;  /* 0x0000000412ff7812 */ /* 0x000fce000788c0ff */
[----:B----4-:R0:W-:Y:S01]  /*d6290*/  @P6 STG.E.U8 desc[UR42][R26.64], R4 ;  /* 0x000000041a006986 */ /* 0x0101e2000c10112a */
[----:B------:R-:W-:Y:S02]  /*d62a0*/  LOP3.LUT P6, RZ, R0, 0x80, RZ, 0xc0, !PT ;  /* 0x0000008000ff7812 */ /* 0x000fe400078cc0ff */
[C---:B------:R-:W-:Y:S02]  /*d62b0*/  LOP3.LUT P3, RZ, R18.reuse, 0x2, RZ, 0xc0, !PT ;  /* 0x0000000212ff7812 */ /* 0x040fe4000786c0ff */
[----:B------:R-:W-:Y:S02]  /*d62c0*/  LOP3.LUT P2, RZ, R18, 0x1, RZ, 0xc0, !PT ;  /* 0x0000000112ff7812 */ /* 0x000fe4000784c0ff */
[----:B------:R-:W3:Y:S04]  /*d62d0*/  LDL.LU.64 R18, [R1+0x13f0] ;  /* 0x0013f00001127983 */ /* 0x000ee80000300a00 */
[----:B------:R-:W4:Y:S01]  /*d62e0*/  LDL.LU R25, [R1+0x17c] ;  /* 0x00017c0001197983 */ /* 0x000f220000300800 */
[----:B0-----:R-:W-:-:S03]  /*d62f0*/  PRMT R4, R5, 0x7770, RZ ;  /* 0x0000777005047816 */ /* 0x001fc600000000ff */
[----:B------:R-:W3:Y:S04]  /*d6300*/  LDL.LU.64 R6, [R1+0x13c8] ;  /* 0x0013c80001067983 */ /* 0x000ee80000300a00 */
[----:B------:R-:W3:Y:S04]  /*d6310*/  LDL.LU.64 R8, [R1+0x13c0] ;  /* 0x0013c00001087983 */ /* 0x000ee80000300a00 */
[----:B------:R-:W3:Y:S04]  /*d6320*/  LDL.LU R23, [R1+0x15c] ;  /* 0x00015c0001177983 */ /* 0x000ee80000300800 */
[----:B------:R-:W3:Y:S04]  /*d6330*/  LDL.LU.64 R10, [R1+0x13b8] ;  /* 0x0013b800010a7983 */ /* 0x000ee80000300a00 */
[----:B------:R-:W3:Y:S04]  /*d6340*/  LDL.LU.64 R12, [R1+0x13b0] ;  /* 0x0013b000010c7983 */ /* 0x000ee80000300a00 */
        /* <DEDUP_REMOVED lines=15> */
[C---:B------:R-:W-:Y:S02]  /*d6440*/  LOP3.LUT P6, RZ, R0.reuse, 0x10, RZ, 0xc0, !PT ;  /* 0x0000001000ff7812 */ /* 0x040fe400078cc0ff */
[----:B0-----:R-:W-:Y:S01]  /*d6450*/  PRMT R4, R5, 0x7773, RZ ;  /* 0x0000777305047816 */ /* 0x001fe200000000ff */
[----:B------:R-:W2:Y:S10]  /*d6460*/  LDL.LU.64 R2, [R1+0x3608] ;  /* 0x0036080001027983 */ /* 0x000eb40000300a00 */
[----:B---3--:R4:W-:Y:S01]  /*d6470*/  @P6 STG.E.U8 desc[UR42][R18.64], R4 ;  /* 0x0000000412006986 */ /* 0x0089e2000c10112a */
        /* <DEDUP_REMOVED lines=18> */
[----:B0-----:R-:W3:Y:S04]  /*d65a0*/  LDL.LU.64 R26, [R1+0x1408] ;  /* 0x00140800011a7983 */ /* 0x001ee80000300a00 */
[----:B------:R-:W4:Y:S04]  /*d65b0*/  LDL.LU.64 R10, [R1+0x1418] ;  /* 0x00141800010a7983 */ /* 0x000f280000300a00 */
[----:B------:R-:W2:Y:S04]  /*d65c0*/  LDL.LU.64 R12, [R1+0x13d8] ;  /* 0x0013d800010c7983 */ /* 0x000ea80000300a00 */
[----:B------:R-:W2:Y:S01]  /*d65d0*/  LDL.LU R25, [R1+0x140] ;  /* 0x0001400001197983 */ /* 0x000ea20000300800 */
[----:B------:R-:W-:-:S03]  /*d65e0*/  LOP3.LUT P3, RZ, R21, 0x20000000, RZ, 0xc0, !PT ;  /* 0x2000000015ff7812 */ /* 0x000fc6000786c0ff */
[----:B------:R-:W3:Y:S04]  /*d65f0*/  LDL.LU.64 R14, [R1+0x13d0] ;  /* 0x0013d000010e7983 */ /* 0x000ee80000300a00 */
[----:B------:R-:W4:Y:S04]  /*d6600*/  LDL.LU.64 R16, [R1+0x1398] ;  /* 0x0013980001107983 */ /* 0x000f280000300a00 */
[----:B------:R-:W4:Y:S04]  /*d6610*/  LDL.LU.64 R28, [R1+0x1390] ;  /* 0x00139000011c7983 */ /* 0x000f280000300a00 */
[----:B------:R-:W4:Y:S01]  /*d6620*/  LDL.LU R20, [R1+0x120] ;  /* 0x0001200001147983 */ /* 0x000f220000300800 */
[----:B--2---:R-:W-:-:S05]  /*d6630*/  PRMT R4, R25, 0x7770, RZ ;  /* 0x0000777019047816 */ /* 0x004fca00000000ff */
[----:B---3--:R0:W-:Y:S04]  /*d6640*/  @P3 STG.E.U8 desc[UR42][R26.64], R4 ;  /* 0x000000041a003986 */ /* 0x0081e8000c10112a */
[----:B0-----:R-:W2:Y:S04]  /*d6650*/  LDL.LU.64 R26, [R1+0x1388] ;  /* 0x00138800011a7983 */ /* 0x001ea80000300a00 */
[----:B------:R-:W3:Y:S01]  /*d6660*/  LDL.LU R23, [R1+0x144] ;  /* 0x0001440001177983 */ /* 0x000ee20000300800 */
        /* <DEDUP_REMOVED lines=17> */
[----:B---3--:R0:W-:Y:S04]  /*d6780*/  STL.64 [R1+0x3600], R22 ;  /* 0x0036001601007387 */ /* 0x0081e80000100a00 */
[----:B0-----:R-:W3:Y:S04]  /*d6790*/  LDL.LU.64 R22, [R1+0x1380] ;  /* 0x0013800001167983 */ /* 0x001ee80000300a00 */
[----:B------:R-:W3:Y:S02]  /*d67a0*/  LDL.LU.64 R18, [R1+0x1368] ;  /* 0x0013680001127983 */ /* 0x000ee40000300a00 */
[----:B------:R-:W-:-:S02]  /*d67b0*/  @P6 LOP3.LUT R2, R2, 0x80000000, RZ, 0xfc, !PT ;  /* 0x8000000002026812 */ /* 0x000fc400078efcff */
[C---:B------:R-:W-:Y:S02]  /*d67c0*/  LOP3.LUT P6, RZ, R21.reuse, 0x800000, RZ, 0xc0, !PT ;  /* 0x0080000015ff7812 */ /* 0x040fe400078cc0ff */
[----:B------:R-:W-:Y:S02]  /*d67d0*/  LOP3.LUT R0, R0, 0xfffffffe, RZ, 0xc0, !PT ;  /* 0xfffffffe00007812 */ /* 0x000fe400078ec0ff */
[C---:B------:R-:W-:Y:S02]  /*d67e0*/  LOP3.LUT P2, RZ, R21.reuse, 0x10000000, RZ, 0xc0, !PT ;  /* 0x1000000015ff7812 */ /* 0x040fe4000784c0ff */
[----:B------:R-:W-:Y:S02]  /*d67f0*/  LOP3.LUT P1, RZ, R21, 0x8000000, RZ, 0xc0, !PT ;  /* 0x0800000015ff7812 */ /* 0x000fe4000782c0ff */
[----:B------:R-:W-:-:S05]  /*d6800*/  PRMT R4, R25, 0x7771, RZ ;  /* 0x0000777119047816 */ /* 0x000fca00000000ff */
[----:B------:R-:W-:Y:S02]  /*d6810*/  @P6 LOP3.LUT R0, R0, 0x1, RZ, 0xfc, !PT ;  /* 0x0000000100006812 */ /* 0x000fe400078efcff */
[C---:B------:R-:W-:Y:S02]  /*d6820*/  LOP3.LUT P6, RZ, R21.reuse, 0x1000000, RZ, 0xc0, !PT ;  /* 0x0100000015ff7812 */ /* 0x040fe400078cc0ff */
[----:B------:R-:W-:Y:S01]  /*d6830*/  LOP3.LUT P0, RZ, R21, 0x4000000, RZ, 0xc0, !PT ;  /* 0x0400000015ff7812 */ /* 0x000fe2000780c0ff */
[----:B----4-:R0:W-:Y:S01]  /*d6840*/  @P2 STG.E.U8 desc[UR42][R10.64], R4 ;  /* 0x000000040a002986 */ /* 0x0101e2000c10112a */
[----:B------:R-:W-:Y:S02]  /*d6850*/  LOP3.LUT R0, R0, 0xfffffffd, RZ, 0xc0, !PT ;  /* 0xfffffffd00007812 */ /* 0x000fe400078ec0ff */
[----:B0-----:R-:W-:-:S07]  /*d6860*/  PRMT R4, R25, 0x7772, RZ ;  /* 0x0000777219047816 */ /* 0x001fce00000000ff */
[----:B------:R-:W-:Y:S02]  /*d6870*/  @P6 LOP3.LUT R0, R0, 0x2, RZ, 0xfc, !PT ;  /* 0x0000000200006812 */ /* 0x000fe400078efcff */
[----:B------:R-:W-:Y:S01]  /*d6880*/  LOP3.LUT P6, RZ, R21, 0x2000000, RZ, 0xc0, !PT ;  /* 0x0200000015ff7812 */ /* 0x000fe200078cc0ff */
[----:B------:R0:W-:Y:S02]  /*d6890*/  @P1 STG.E.U8 desc[UR42][R12.64], R4 ;  /* 0x000000040c001986 */ /* 0x0001e4000c10112a */
        /* <DEDUP_REMOVED lines=9> */
[----:B--2---:R0:W-:Y:S01]  /*d6930*/  @P6 STG.E.U8 desc[UR42][R26.64], R0 ;  /* 0x000000001a006986 */ /* 0x0041e2000c10112a */
[----:B------:R-:W-:Y:S02]  /*d6940*/  LOP3.LUT P6, RZ, R2, 0x80000000, RZ, 0xc0, !PT ;  /* 0x8000000002ff7812 */ /* 0x000fe400078cc0ff */
[----:B0-----:R-:W-:Y:S01]  /*d6950*/  PRMT R0, R20, 0x7773, RZ ;  /* 0x0000777314007816 */ /* 0x001fe200000000ff */
[----:B---3--:R0:W-:Y:S10]  /*d6960*/  STL.64 [R1+0x35f8], R18 ;  /* 0x0035f81201007387 */ /* 0x0081f40000100a00 */
[----:B------:R1:W-:Y:S04]  /*d6970*/  @P6 STG.E.U8 desc[UR42][R22.64], R0 ;  /* 0x0000000016006986 */ /* 0x0003e8000c10112a */
[----:B0-----:R-:W2:Y:S04]  /*d6980*/  LDL.LU.64 R18, [R1+0x1378] ;  /* 0x0013780001127983 */ /* 0x001ea80000300a00 */
[----:B------:R-:W3:Y:S04]  /*d6990*/  LDL.LU.64 R6, [R1+0x1360] ;  /* 0x0013600001067983 */ /* 0x000ee80000300a00 */
[----:B------:R-:W4:Y:S04]  /*d69a0*/  LDL.LU.64 R8, [R1+0x1358] ;  /* 0x0013580001087983 */ /* 0x000f280000300a00 */
        /* <DEDUP_REMOVED lines=8> */
[----:B-1----:R-:W2:Y:S01]  /*d6a30*/  LDL.LU.64 R22, [R1+0x3600] ;  /* 0x0036000001167983 */ /* 0x002ea20000300a00 */
        /* <DEDUP_REMOVED lines=21> */
[----:B----4-:R0:W-:Y:S02]  /*d6b90*/  @P6 STG.E.U8 desc[UR42][R8.64], R0 ;  /* 0x0000000008006986 */ /* 0x0101e4000c10112a */
        /* <DEDUP_REMOVED lines=16> */
[----:B------:R-:W3:Y:S04]  /*d6ca0*/  LDL.LU.64 R12, [R1+0x1308] ;  /* 0x00130800010c7983 */ /* 0x000ee80000300a00 */
[----:B------:R-:W3:Y:S01]  /*d6cb0*/  LDL.LU R15, [R1+0x128] ;  /* 0x00012800010f7983 */ /* 0x000ee20000300800 */
[----:B------:R-:W-:-:S02]  /*d6cc0*/  LOP3.LUT R2, R2, 0xfffbffff, RZ, 0xc0, !PT ;  /* 0xfffbffff02027812 */ /* 0x000fc400078ec0ff */
[C---:B------:R-:W-:Y:S02]  /*d6cd0*/  LOP3.LUT P3, RZ, R21.reuse, 0x400, RZ, 0xc0, !PT ;  /* 0x0000040015ff7812 */ /* 0x040fe4000786c0ff */
[----:B------:R-:W-:Y:S02]  /*d6ce0*/  LOP3.LUT P2, RZ, R21, 0x200, RZ, 0xc0, !PT ;  /* 0x0000020015ff7812 */ /* 0x000fe4000784c0ff */
[----:B------:R-:W-:Y:S01]  /*d6cf0*/  PRMT R0, R25, 0x7773, RZ ;  /* 0x0000777319007816 */ /* 0x000fe200000000ff */
[----:B------:R-:W3:Y:S04]  /*d6d00*/  LDL.LU.64 R16, [R1+0x1300] ;  /* 0x0013000001107983 */ /* 0x000ee80000300a00 */
[----:B------:R-:W3:Y:S01]  /*d6d10*/  LDL.LU R23, [R1+0x14c] ;  /* 0x00014c0001177983 */ /* 0x000ee20000300800 */
[----:B------:R-:W-:-:S02]  /*d6d20*/  LOP3.LUT P1, RZ, R21, 0x100, RZ, 0xc0, !PT ;  /* 0x0000010015ff7812 */ /* 0x000fc4000782c0ff */
[----:B------:R-:W-:Y:S02]  /*d6d30*/  LOP3.LUT P0, RZ, R21, 0x80, RZ, 0xc0, !PT ;  /* 0x0000008015ff7812 */ /* 0x000fe4000780c0ff */
        /* <DEDUP_REMOVED lines=19> */
[----:B---3--:R0:W-:Y:S10]  /*d6e70*/  @P3 STG.E.U8 desc[UR42][R28.64], R0 ;  /* 0x000000001c003986 */ /* 0x0081f4000c10112a */
[----:B------:R-:W-:-:S02]  /*d6e80*/  @P6 LOP3.LUT R2, R2, 0x1000000, RZ, 0xfc, !PT ;  /* 0x0100000002026812 */ /* 0x000fc400078efcff */
[----:B------:R-:W-:Y:S02]  /*d6e90*/  LOP3.LUT P6, RZ, R21, 0x20, RZ, 0xc0, !PT ;  /* 0x0000002015ff7812 */ /* 0x000fe400078cc0ff */
[----:B0-----:R-:W-:Y:S02]  /*d6ea0*/  PRMT R0, R15, 0x7770, RZ ;  /* 0x000077700f007816 */ /* 0x001fe400000000ff */
[----:B------:R-:W-:Y:S01]  /*d6eb0*/  LOP3.LUT R2, R2, 0xfdffffff, RZ, 0xc0, !PT ;  /* 0xfdffffff02027812 */ /* 0x000fe200078ec0ff */
[----:B------:R-:W2:Y:S04]  /*d6ec0*/  LDL.LU.64 R28, [R1+0x12e8] ;  /* 0x0012e800011c7983 */ /* 0x000ea80000300a00 */
[----:B----4-:R0:W-:Y:S04]  /*d6ed0*/  @P2 STG.E.U8 desc[UR42][R26.64], R0 ;  /* 0x000000001a002986 */ /* 0x0101e8000c10112a */
[----:B------:R-:W-:-:S02]  /*d6ee0*/  @P6 LOP3.LUT R2, R2, 0x2000000, RZ, 0xfc, !PT ;  /* 0x0200000002026812 */ /* 0x000fc400078efcff */
[----:B------:R-:W-:Y:S01]  /*d6ef0*/  LOP3.LUT P6, RZ, R21, 0x40, RZ, 0xc0, !PT ;  /* 0x0000004015ff7812 */ /* 0x000fe200078cc0ff */
[----:B0-----:R-:W3:Y:S04]  /*d6f00*/  LDL.LU.64 R26, [R1+0x12e0] ;  /* 0x0012e000011a7983 */ /* 0x001ee80000300a00 */
[----:B------:R-:W4:Y:S04]  /*d6f10*/  LDL.LU R10, [R1+0x12c] ;  /* 0x00012c00010a7983 */ /* 0x000f280000300800 */
        /* <DEDUP_REMOVED lines=16> */
[----:B------:R-:W4:Y:S04]  /*d7020*/  LDL.LU.64 R6, [R1+0x1290] ;  /* 0x0012900001067983 */ /* 0x000f280000300a00 */
[----:B------:R-:W4:Y:S04]  /*d7030*/  LDL.LU.64 R8, [R1+0x1280] ;  /* 0x0012800001087983 */ /* 0x000f280000300a00 */
[----:B------:R-:W4:Y:S04]  /*d7040*/  LDL.LU.64 R12, [R1+0x1288] ;  /* 0x00128800010c7983 */ /* 0x000f280000300a00 */
[----:B------:R-:W4:Y:S04]  /*d7050*/  LDL.LU.64 R14, [R1+0x12c8] ;  /* 0x0012c800010e7983 */ /* 0x000f280000300a00 */
[----:B------:R-:W4:Y:S04]  /*d7060*/  LDL.LU R11, [R1+0x110] ;  /* 0x00011000010b7983 */ /* 0x000f280000300800 */
[----:B------:R-:W4:Y:S04]  /*d7070*/  LDL.LU.64 R16, [R1+0x12c0] ;  /* 0x0012c00001107983 */ /* 0x000f280000300a00 */
        /* <DEDUP_REMOVED lines=11> */
[----:B------:R-:W-:Y:S02]  /*d7130*/  PRMT R0, R23, 0x7773, RZ ;  /* 0x0000777317007816 */ /* 0x000fe400000000ff */
[----:B------:R-:W3:Y:S09]  /*d7140*/  LDL.LU R23, [R1+0x35e0] ;  /* 0x0035e00001177983 */ /* 0x000ef20000300800 */
[----:B--2---:R0:W-:Y:S04]  /*d7150*/  @P6 STG.E.U8 desc[UR42][R20.64], R0 ;  /* 0x0000000014006986 */ /* 0x0041e8000c10112a */
[----:B0-----:R-:W2:Y:S01]  /*d7160*/  LDL.LU.64 R20, [R1+0x35d8] ;  /* 0x0035d80001147983 */ /* 0x001ea20000300a00 */
[----:B------:R-:W-:-:S02]  /*d7170*/  LOP3.LUT P6, RZ, R2, 0x200000, RZ, 0xc0, !PT ;  /* 0x0020000002ff7812 */ /* 0x000fc400078cc0ff */
[----:B----4-:R-:W-:Y:S02]  /*d7180*/  PRMT R0, R10, 0x7770, RZ ;  /* 0x000077700a007816 */ /* 0x010fe400000000ff */
        /* <DEDUP_REMOVED lines=29> */
[----:B0-----:R-:W3:Y:S01]  /*d7360*/  LDL.LU.64 R26, [R1+0x12a8] ;  /* 0x0012a800011a7983 */ /* 0x001ee20000300a00 */
[C---:B------:R-:W-:Y:S02]  /*d7370*/  LOP3.LUT P3, RZ, R22.reuse, 0x800000, RZ, 0xc0, !PT ;  /* 0x0080000016ff7812 */ /* 0x040fe4000786c0ff */
[----:B------:R-:W-:Y:S02]  /*d7380*/  LOP3.LUT P2, RZ, R22, 0x400000, RZ, 0xc0, !PT ;  /* 0x0040000016ff7812 */ /* 0x000fe4000784c0ff */
[C---:B------:R-:W-:Y:S01]  /*d7390*/  PRMT R0, R11.reuse, 0x7772, RZ ;  /* 0x000077720b007816 */ /* 0x040fe200000000ff */
[----:B------:R-:W4:Y:S04]  /*d73a0*/  LDL.LU.64 R12, [R1+0x1278] ;  /* 0x00127800010c7983 */ /* 0x000f280000300a00 */
[----:B------:R-:W4:Y:S04]  /*d73b0*/  LDL.LU.64 R14, [R1+0x1270] ;  /* 0x00127000010e7983 */ /* 0x000f280000300a00 */
[----:B------:R-:W4:Y:S04]  /*d73c0*/  LDL.LU.64 R16, [R1+0x1268] ;  /* 0x0012680001107983 */ /* 0x000f280000300a00 */
[----:B------:R-:W4:Y:S04]  /*d73d0*/  LDL.LU R25, [R1+0x134] ;  /* 0x0001340001197983 */ /* 0x000f280000300800 */
[----:B------:R-:W4:Y:S04]  /*d73e0*/  LDL.LU.64 R28, [R1+0x1260] ;  /* 0x00126000011c7983 */ /* 0x000f280000300a00 */
[----:B------:R-:W4:Y:S04]  /*d73f0*/  LDL.LU R8, [R1+0x114] ;  /* 0x0001140001087983 */ /* 0x000f280000300800 */
[----:B--2---:R0:W-:Y:S02]  /*d7400*/  @P3 STG.E.U8 desc[UR42][R6.64], R0 ;  /* 0x0000000006003986 */ /* 0x0041e4000c10112a */
[----:B0-----:R-:W-:-:S05]  /*d7410*/  PRMT R0, R11, 0x7773, RZ ;  /* 0x000077730b007816 */ /* 0x001fca00000000ff */
[----:B---3--:R0:W-:Y:S04]  /*d7420*/  @P2 STG.E.U8 desc[UR42][R26.64], R0 ;  /* 0x000000001a002986 */ /* 0x0081e8000c10112a */
[----:B0-----:R-:W2:Y:S04]  /*d7430*/  LDL.LU.64 R26, [R1+0x1258] ;  /* 0x00125800011a7983 */ /* 0x001ea80000300a00 */
[----:B------:R-:W3:Y:S04]  /*d7440*/  LDL.LU R9, [R1+0x138] ;  /* 0x0001380001097983 */ /* 0x000ee80000300800 */
        /* <DEDUP_REMOVED lines=24> */
[C---:B------:R-:W-:Y:S02]  /*d75d0*/  LOP3.LUT P1, RZ, R22.reuse, 0x200000, RZ, 0xc0, !PT ;  /* 0x0020000016ff7812 */ /* 0x040fe4000782c0ff */
[----:B------:R-:W-:Y:S02]  /*d75e0*/  LOP3.LUT P0, RZ, R22, 0x100000, RZ, 0xc0, !PT ;  /* 0x0010000016ff7812 */ /* 0x000fe4000780c0ff */
[----:B------:R-:W-:Y:S02]  /*d75f0*/  LOP3.LUT R2, R2, 0xfffeffff, RZ, 0xc0, !PT ;  /* 0xfffeffff02027812 */ /* 0x000fe400078ec0ff */
[----:B----4-:R-:W-:Y:S01]  /*d7600*/  PRMT R0, R25, 0x7770, RZ ;  /* 0x0000777019007816 */ /* 0x010fe200000000ff */
[----:B------:R-:W4:Y:S04]  /*d7610*/  LDL.LU.64 R4, [R1+0x1238] ;  /* 0x0012380001047983 */ /* 0x000f280000300a00 */
[----:B------:R-:W3:Y:S04]  /*d7620*/  LDL.LU.64 R18, [R1+0x1230] ;  /* 0x0012300001127983 */ /* 0x000ee80000300a00 */
[----:B------:R-:W3:Y:S04]  /*d7630*/  LDL.LU.64 R6, [R1+0x1228] ;  /* 0x0012280001067983 */ /* 0x000ee80000300a00 */
[----:B------:R-:W3:Y:S01]  /*d7640*/  LDL.LU.64 R10, [R1+0x1220] ;  /* 0x00122000010a7983 */ /* 0x000ee20000300a00 */
[----:B------:R-:W-:-:S02]  /*d7650*/  @P6 LOP3.LUT R2, R2, 0x10000, RZ, 0xfc, !PT ;  /* 0x0001000002026812 */ /* 0x000fc400078efcff */
[----:B------:R-:W-:Y:S02]  /*d7660*/  LOP3.LUT P6, RZ, R22, 0x40000, RZ, 0xc0, !PT ;  /* 0x0004000016ff7812 */ /* 0x000fe400078cc0ff */
[----:B------:R-:W-:Y:S01]  /*d7670*/  LOP3.LUT R2, R2, 0xfffdffff, RZ, 0xc0, !PT ;  /* 0xfffdffff02027812 */ /* 0x000fe200078ec0ff */
[----:B------:R0:W-:Y:S10]  /*d7680*/  @P1 STG.E.U8 desc[UR42][R12.64], R0 ;  /* 0x000000000c001986 */ /* 0x0001f4000c10112a */
[----:B------:R-:W-:-:S02]  /*d7690*/  @P6 LOP3.LUT R2, R2, 0x20000, RZ, 0xfc, !PT ;  /* 0x0002000002026812 */ /* 0x000fc400078efcff */
[----:B------:R-:W-:Y:S02]  /*d76a0*/  LOP3.LUT P6, RZ, R22, 0x80000, RZ, 0xc0, !PT ;  /* 0x0008000016ff7812 */ /* 0x000fe400078cc0ff */
[C---:B0-----:R-:W-:Y:S01]  /*d76b0*/  PRMT R0, R25.reuse, 0x7771, RZ ;  /* 0x0000777119007816 */ /* 0x041fe200000000ff */
[----:B------:R-:W3:Y:S04]  /*d76c0*/  LDL.LU.64 R12, [R1+0x1218] ;  /* 0x00121800010c7983 */ /* 0x000ee80000300a00 */
[----:B------:R0:W-:Y:S02]  /*d76d0*/  @P0 STG.E.U8 desc[UR42][R14.64], R0 ;  /* 0x000000000e000986 */ /* 0x0001e4000c10112a */
[----:B0-----:R-:W-:Y:S02]  /*d76e0*/  PRMT R0, R25, 0x7772, RZ ;  /* 0x0000777219007816 */ /* 0x001fe400000000ff */
[----:B------:R-:W3:Y:S04]  /*d76f0*/  LDL.LU.64 R14, [R1+0x1200] ;  /* 0x00120000010e7983 */ /* 0x000ee80000300a00 */
[----:B------:R0:W-:Y:S01]  /*d7700*/  @P6 STG.E.U8 desc[UR42][R16.64], R0 ;  /* 0x0000000010006986 */ /* 0x0001e2000c10112a */
[----:B------:R-:W-:-:S02]  /*d7710*/  LOP3.LUT P6, RZ, R2, 0x20000, RZ, 0xc0, !PT ;  /* 0x0002000002ff7812 */ /* 0x000fc400078cc0ff */
[----:B0-----:R-:W-:Y:S01]  /*d7720*/  PRMT R0, R25, 0x7773, RZ ;  /* 0x0000777319007816 */ /* 0x001fe200000000ff */
[----:B------:R-:W3:Y:S10]  /*d7730*/  LDL.LU.64 R16, [R1+0xfd0] ;  /* 0x000fd00001107983 */ /* 0x000ef40000300a00 */
[----:B------:R0:W-:Y:S01]  /*d7740*/  @P6 STG.E.U8 desc[UR42][R28.64], R0 ;  /* 0x000000001c006986 */ /* 0x0001e2000c10112a */
[----:B------:R-:W-:-:S02]  /*d7750*/  LOP3.LUT P6, RZ, R2, 0x10000, RZ, 0xc0, !PT ;  /* 0x0001000002ff7812 */ /* 0x000fc400078cc0ff */
[----:B0-----:R-:W-:Y:S01]  /*d7760*/  PRMT R0, R8, 0x7770, RZ ;  /* 0x0000777008007816 */ /* 0x001fe200000000ff */
[----:B------:R-:W3:Y:S04]  /*d7770*/  LDL.LU.64 R28, [R1+0xfc8] ;  /* 0x000fc800011c7983 */ /* 0x000ee80000300a00 */
[----:B------:R-:W3:Y:S06]  /*d7780*/  LDL.LU R25, [R1+0x13c] ;  /* 0x00013c0001197983 */ /* 0x000eec0000300800 */
[----:B------:R0:W-:Y:S01]  /*d7790*/  @P6 STG.E.U8 desc[UR42][R26.64], R0 ;  /* 0x000000001a006986 */ /* 0x0001e2000c10112a */
        /* <DEDUP_REMOVED lines=19> */
[----:B---3--:R-:W-:-:S11]  /*d78d0*/  PRMT R0, R9, 0x7770, RZ ;  /* 0x0000777009007816 */ /* 0x008fd600000000ff */
        /* <DEDUP_REMOVED lines=19> */
[----:B------:R0:W-:Y:S04]  /*d7a10*/  @P0 STG.E.U8 desc[UR42][R26.64], R0 ;  /* 0x000000001a000986 */ /* 0x0001e8000c10112a */
[----:B0-----:R-:W3:Y:S01]  /*d7a20*/  LDL.LU.64 R26, [R1+0xf18] ;  /* 0x000f1800011a7983 */ /* 0x001ee20000300a00 */
[----:B------:R-:W-:-:S03]  /*d7a30*/  LOP3.LUT P3, RZ, R22, 0x10, RZ, 0xc0, !PT ;  /* 0x0000001016ff7812 */ /* 0x000fc6000786c0ff */
[----:B------:R-:W4:Y:S01]  /*d7a40*/  LDL.LU.64 R10, [R1+0xf38] ;  /* 0x000f3800010a7983 */ /* 0x000f220000300a00 */
[----:B------:R-:W-:-:S03]  /*d7a50*/  PRMT R0, R25, 0x7771, RZ ;  /* 0x0000777119007816 */ /* 0x000fc600000000ff */
[----:B------:R-:W2:Y:S04]  /*d7a60*/  LDL.LU.64 R12, [R1+0xf30] ;  /* 0x000f3000010c7983 */ /* 0x000ea80000300a00 */
[----:B------:R-:W2:Y:S04]  /*d7a70*/  LDL.LU.64 R14, [R1+0xf28] ;  /* 0x000f2800010e7983 */ /* 0x000ea80000300a00 */
[----:B------:R-:W2:Y:S04]  /*d7a80*/  LDL.LU.64 R16, [R1+0xfe0] ;  /* 0x000fe00001107983 */ /* 0x000ea80000300a00 */
[----:B------:R-:W2:Y:S04]  /*d7a90*/  LDL.LU R4, [R1+0x11c] ;  /* 0x00011c0001047983 */ /* 0x000ea80000300800 */
[----:B------:R-:W2:Y:S04]  /*d7aa0*/  LDL.LU.64 R28, [R1+0x1010] ;  /* 0x00101000011c7983 */ /* 0x000ea80000300a00 */
[----:B---3--:R0:W-:Y:S04]  /*d7ab0*/  @P3 STG.E.U8 desc[UR42][R26.64], R0 ;  /* 0x000000001a003986 */ /* 0x0081e8000c10112a */
[----:B0-----:R-:W3:Y:S04]  /*d7ac0*/  LDL.LU.64 R26, [R1+0x1008] ;  /* 0x00100800011a7983 */ /* 0x001ee80000300a00 */
        /* <DEDUP_REMOVED lines=25> */
[C---:B------:R-:W-:Y:S02]  /*d7c60*/  LOP3.LUT P2, RZ, R22.reuse, 0x8, RZ, 0xc0, !PT ;  /* 0x0000000816ff7812 */ /* 0x040fe4000784c0ff */
[----:B------:R-:W-:Y:S02]  /*d7c70*/  LOP3.LUT P1, RZ, R22, 0x4, RZ, 0xc0, !PT ;  /* 0x0000000416ff7812 */ /* 0x000fe4000782c0ff */
[----:B------:R-:W-:Y:S02]  /*d7c80*/  LOP3.LUT R2, R2, 0xfffffeff, RZ, 0xc0, !PT ;  /* 0xfffffeff02027812 */ /* 0x000fe400078ec0ff */
[----:B------:R-:W-:Y:S02]  /*d7c90*/  PRMT R0, R25, 0x7772, RZ ;  /* 0x0000777219007816 */ /* 0x000fe400000000ff */
[----:B------:R-:W-:Y:S01]  /*d7ca0*/  LOP3.LUT P0, RZ, R22, 0x2, RZ, 0xc0, !PT ;  /* 0x0000000216ff7812 */ /* 0x000fe2000780c0ff */
[----:B------:R-:W2:Y:S02]  /*d7cb0*/  LDL.LU.64 R18, [R1+0xff8] ;  /* 0x000ff80001127983 */ /* 0x000ea40000300a00 */
[----:B------:R-:W-:-:S02]  /*d7cc0*/  @P6 LOP3.LUT R2, R2, 0x100, RZ, 0xfc, !PT ;  /* 0x0000010002026812 */ /* 0x000fc400078efcff */
[----:B------:R-:W-:Y:S01]  /*d7cd0*/  LOP3.LUT P6, RZ, R23, 0x80000000, RZ, 0xc0, !PT ;  /* 0x8000000017ff7812 */ /* 0x000fe200078cc0ff */
[----:B----4-:R0:W-:Y:S01]  /*d7ce0*/  @P2 STG.E.U8 desc[UR42][R10.64], R0 ;  /* 0x000000000a002986 */ /* 0x0101e2000c10112a */
[----:B------:R-:W-:Y:S02]  /*d7cf0*/  LOP3.LUT R2, R2, 0xfffffdff, RZ, 0xc0, !PT ;  /* 0xfffffdff02027812 */ /* 0x000fe400078ec0ff */
[----:B0-----:R-:W-:-:S09]  /*d7d00*/  PRMT R0, R25, 0x7773, RZ ;  /* 0x0000777319007816 */ /* 0x001fd200000000ff */
[----:B------:R-:W-:Y:S02]  /*d7d10*/  @P6 LOP3.LUT R2, R2, 0x200, RZ, 0xfc, !PT ;  /* 0x0000020002026812 */ /* 0x000fe400078efcff */
[----:B------:R-:W-:Y:S01]  /*d7d20*/  LOP3.LUT P6, RZ, R22, 0x1, RZ, 0xc0, !PT ;  /* 0x0000000116ff7812 */ /* 0x000fe200078cc0ff */
[----:B------:R-:W4:Y:S04]  /*d7d30*/  LDL.LU R25, [R1+0xe0] ;  /* 0x0000e00001197983 */ /* 0x000f280000300800 */
[----:B------:R0:W-:Y:S04]  /*d7d40*/  @P1 STG.E.U8 desc[UR42][R12.64], R0 ;  /* 0x000000000c001986 */ /* 0x0001e8000c10112a */
[----:B------:R-:W4:Y:S04]  /*d7d50*/  LDL.LU.64 R6, [R1+0xff0] ;  /* 0x000ff00001067983 */ /* 0x000f280000300a00 */
        /* <DEDUP_REMOVED lines=55> */
[----:B---3--:R0:W-:Y:S04]  /*d80d0*/  @P0 STG.E.U8 desc[UR42][R26.64], R0 ;  /* 0x000000001a000986 */ /* 0x0081e8000c10112a */
[----:B------:R-:W3:Y:S04]  /*d80e0*/  LDL.LU.64 R16, [R1+0x1018] ;  /* 0x0010180001107983 */ /* 0x000ee80000300a00 */
[----:B0-----:R-:W4:Y:S04]  /*d80f0*/  LDL.LU.64 R26, [R1+0xfe8] ;  /* 0x000fe800011a7983 */ /* 0x001f280000300a00 */
[----:B------:R-:W2:Y:S04]  /*d8100*/  LDL.LU.64 R10, [R1+0xfb8] ;  /* 0x000fb800010a7983 */ /* 0x000ea80000300a00 */
[----:B------:R-:W2:Y:S01]  /*d8110*/  LDL.LU R13, [R1+0xe4] ;  /* 0x0000e400010d7983 */ /* 0x000ea20000300800 */
[----:B------:R-:W-:-:S02]  /*d8120*/  LOP3.LUT P3, RZ, R23, 0x20000, RZ, 0xc0, !PT ;  /* 0x0002000017ff7812 */ /* 0x000fc4000786c0ff */
[C---:B------:R-:W-:Y:S01]  /*d8130*/  LOP3.LUT P2, RZ, R23.reuse, 0x10000, RZ, 0xc0, !PT ;  /* 0x0001000017ff7812 */ /* 0x040fe2000784c0ff */
[----:B------:R-:W3:Y:S04]  /*d8140*/  LDL.LU.64 R28, [R1+0xfb0] ;  /* 0x000fb000011c7983 */ /* 0x000ee80000300a00 */
[----:B------:R-:W4:Y:S04]  /*d8150*/  LDL.LU.64 R14, [R1+0xf10] ;  /* 0x000f1000010e7983 */ /* 0x000f280000300a00 */
[----:B------:R-:W4:Y:S01]  /*d8160*/  LDL.LU R25, [R1+0x108] ;  /* 0x0001080001197983 */ /* 0x000f220000300800 */
        /* <DEDUP_REMOVED lines=10> */
[----:B--2---:R-:W-:-:S05]  /*d8210*/  PRMT R0, R13, 0x7770, RZ ;  /* 0x000077700d007816 */ /* 0x004fca00000000ff */
[----:B---3--:R0:W-:Y:S02]  /*d8220*/  @P3 STG.E.U8 desc[UR42][R16.64], R0 ;  /* 0x0000000010003986 */ /* 0x0081e4000c10112a */
[----:B0-----:R-:W-:Y:S02]  /*d8230*/  PRMT R0, R13, 0x7771, RZ ;  /* 0x000077710d007816 */ /* 0x001fe400000000ff */
[----:B------:R-:W2:Y:S04]  /*d8240*/  LDL.LU.64 R16, [R1+0xf08] ;  /* 0x000f080001107983 */ /* 0x000ea80000300a00 */
[----:B----4-:R0:W-:Y:S04]  /*d8250*/  @P2 STG.E.U8 desc[UR42][R26.64], R0 ;  /* 0x000000001a002986 */ /* 0x0101e8000c10112a */
[----:B0-----:R-:W3:Y:S04]  /*d8260*/  LDL.LU.64 R26, [R1+0xf00] ;  /* 0x000f0000011a7983 */ /* 0x001ee80000300a00 */
[----:B------:R-:W4:Y:S01]  /*d8270*/  LDL.LU R5, [R1+0xe8] ;  /* 0x0000e80001057983 */ /* 0x000f220000300800 */
        /* <DEDUP_REMOVED lines=10> */
[----:B------:R-:W-:Y:S02]  /*d8320*/  LOP3.LUT P1, RZ, R23, 0x8000, RZ, 0xc0, !PT ;  /* 0x0000800017ff7812 */ /* 0x000fe4000782c0ff */
[----:B------:R-:W-:-:S07]  /*d8330*/  PRMT R0, R13, 0x7772, RZ ;  /* 0x000077720d007816 */ /* 0x000fce00000000ff */
[----:B------:R-:W-:Y:S02]  /*d8340*/  @P6 LOP3.LUT R2, R2, 0x1, RZ, 0xfc, !PT ;  /* 0x0000000102026812 */ /* 0x000fe400078efcff */
[C---:B------:R-:W-:Y:S02]  /*d8350*/  LOP3.LUT P6, RZ, R23.reuse, 0x1000, RZ, 0xc0, !PT ;  /* 0x0000100017ff7812 */ /* 0x040fe400078cc0ff */
[----:B------:R-:W-:Y:S01]  /*d8360*/  LOP3.LUT R2, R2, 0xfffffffd, RZ, 0xc0, !PT ;  /* 0xfffffffd02027812 */ /* 0x000fe200078ec0ff */
[----:B------:R-:W-:Y:S01]  /*d8370*/  @P1 STG.E.U8 desc[UR42][R10.64], R0 ;  /* 0x000000000a001986 */ /* 0x000fe2000c10112a */
[C---:B------:R-:W-:Y:S02]  /*d8380*/  LOP3.LUT P0, RZ, R23.reuse, 0x4000, RZ, 0xc0, !PT ;  /* 0x0000400017ff7812 */ /* 0x040fe4000780c0ff */
[C---:B------:R-:W-:Y:S02]  /*d8390*/  LOP3.LUT P5, RZ, R23.reuse, 0x10, RZ, 0xc0, !PT ;  /* 0x0000001017ff7812 */ /* 0x040fe400078ac0ff */
[----:B------:R-:W-:-:S02]  /*d83a0*/  LOP3.LUT P4, RZ, R23, 0x8, RZ, 0xc0, !PT ;  /* 0x0000000817ff7812 */ /* 0x000fc4000788c0ff */
[C---:B------:R-:W-:Y:S02]  /*d83b0*/  LOP3.LUT P3, RZ, R23.reuse, 0x4, RZ, 0xc0, !PT ;  /* 0x0000000417ff7812 */ /* 0x040fe4000786c0ff */
[C---:B------:R-:W-:Y:S02]  /*d83c0*/  LOP3.LUT P2, RZ, R23.reuse, 0x2, RZ, 0xc0, !PT ;  /* 0x0000000217ff7812 */ /* 0x040fe4000784c0ff */
[C---:B------:R-:W-:Y:S02]  /*d83d0*/  LOP3.LUT P1, RZ, R23.reuse, 0x1, RZ, 0xc0, !PT ;  /* 0x0000000117ff7812 */ /* 0x040fe4000782c0ff */
[----:B------:R-:W-:Y:S02]  /*d83e0*/  @P6 LOP3.LUT R2, R2, 0x2, RZ, 0xfc, !PT ;  /* 0x0000000202026812 */ /* 0x000fe400078efcff */
[----:B------:R-:W-:Y:S01]  /*d83f0*/  LOP3.LUT P6, RZ, R23, 0x2000, RZ, 0xc0, !PT ;  /* 0x0000200017ff7812 */ /* 0x000fe200078cc0ff */
[----:B----4-:R0:W-:Y:S04]  /*d8400*/  STL [R1+0x35a0], R5 ;  /* 0x0035a00501007387 */ /* 0x0101e80000100800 */
[----:B0-----:R-:W4:Y:S04]  /*d8410*/  LDL.LU.64 R4, [R1+0xef8] ;  /* 0x000ef80001047983 */ /* 0x001f280000300a00 */
[----:B------:R-:W4:Y:S01]  /*d8420*/  LDL.LU.64 R22, [R1+0xee8] ;  /* 0x000ee80001167983 */ /* 0x000f220000300a00 */
[----:B------:R-:W-:-:S05]  /*d8430*/  PRMT R0, R13, 0x7773, RZ ;  /* 0x000077730d007816 */ /* 0x000fca00000000ff */
[----:B------:R0:W-:Y:S02]  /*d8440*/  @P0 STG.E.U8 desc[UR42][R28.64], R0 ;  /* 0x000000001c000986 */ /* 0x0001e4000c10112a */
[----:B0-----:R-:W-:-:S05]  /*d8450*/  PRMT R0, R25, 0x7770, RZ ;  /* 0x0000777019007816 */ /* 0x001fca00000000ff */
[----:B------:R0:W-:Y:S01]  /*d8460*/  @P6 STG.E.U8 desc[UR42][R14.64], R0 ;  /* 0x000000000e006986 */ /* 0x0001e2000c10112a */
[----:B------:R-:W-:Y:S02]  /*d8470*/  LOP3.LUT P6, RZ, R2, 0x2, RZ, 0xc0, !PT ;  /* 0x0000000202ff7812 */ /* 0x000fe400078cc0ff */
[----:B0-----:R-:W-:-:S11]  /*d8480*/  PRMT R0, R25, 0x7771, RZ ;  /* 0x0000777119007816 */ /* 0x001fd600000000ff */
[----:B--2---:R0:W-:Y:S01]  /*d8490*/  @P6 STG.E.U8 desc[UR42][R16.64], R0 ;  /* 0x0000000010006986 */ /* 0x0041e2000c10112a */
[----:B------:R-:W-:Y:S02]  /*d84a0*/  LOP3.LUT P6, RZ, R2, 0x1, RZ, 0xc0, !PT ;  /* 0x0000000102ff7812 */ /* 0x000fe400078cc0ff */
[----:B0-----:R-:W-:-:S11]  /*d84b0*/  PRMT R0, R25, 0x7772, RZ ;  /* 0x0000777219007816 */ /* 0x001fd600000000ff */
[----:B---3--:R0:W-:Y:S01]  /*d84c0*/  @P6 STG.E.U8 desc[UR42][R26.64], R0 ;  /* 0x000000001a006986 */ /* 0x0081e2000c10112a */
[----:B------:R-:W-:Y:S02]  /*d84d0*/  LOP3.LUT P6, RZ, R3, 0x80000000, RZ, 0xc0, !PT ;  /* 0x8000000003ff7812 */ /* 0x000fe400078cc0ff */
[----:B0-----:R-:W-:Y:S01]  /*d84e0*/  PRMT R0, R25, 0x7773, RZ ;  /* 0x0000777319007816 */ /* 0x001fe200000000ff */
[----:B----4-:R0:W-:Y:S04]  /*d84f0*/  STL.64 [R1+0x3598], R22 ;  /* 0x0035981601007387 */ /* 0x0101e80000100a00 */
[----:B0-----:R-:W2:Y:S04]  /*d8500*/  LDL.LU.64 R22, [R1+0xef0] ;  /* 0x000ef00001167983 */ /* 0x001ea80000300a00 */
[----:B------:R-:W3:Y:S04]  /*d8510*/  LDL.LU.64 R20, [R1+0xee0] ;  /* 0x000ee00001147983 */ /* 0x000ee80000300a00 */
[----:B------:R-:W4:Y:S04]  /*d8520*/  LDL.LU.64 R18, [R1+0xed8] ;  /* 0x000ed80001127983 */ /* 0x000f280000300a00 */
[----:B------:R-:W2:Y:S04]  /*d8530*/  LDL.LU R28, [R1+0x10c] ;  /* 0x00010c00011c7983 */ /* 0x000ea80000300800 */
        /* <DEDUP_REMOVED lines=16> */
[----:B------:R-:W-:Y:S02]  /*d8640*/  PRMT R0, R5, 0x7771, RZ ;  /* 0x0000777105007816 */ /* 0x000fe400000000ff */
[----:B------:R-:W-:-:S09]  /*d8650*/  LOP3.LUT P0, RZ, R24, 0x80000000, RZ, 0xc0, !PT ;  /* 0x8000000018ff7812 */ /* 0x000fd2000780c0ff */
[----:B--2---:R0:W-:Y:S01]  /*d8660*/  @P6 STG.E.U8 desc[UR42][R22.64], R0 ;  /* 0x0000000016006986 */ /* 0x0041e2000c10112a */
[----:B------:R-:W-:Y:S02]  /*d8670*/  LOP3.LUT P6, RZ, R3, 0x10000000, RZ, 0xc0, !PT ;  /* 0x1000000003ff7812 */ /* 0x000fe400078cc0ff */
[----:B0-----:R-:W-:-:S11]  /*d8680*/  PRMT R0, R5, 0x7772, RZ ;  /* 0x0000777205007816 */ /* 0x001fd600000000ff */
[----:B---3--:R0:W-:Y:S01]  /*d8690*/  @P6 STG.E.U8 desc[UR42][R20.64], R0 ;  /* 0x0000000014006986 */ /* 0x0081e2000c10112a */
        /* <DEDUP_REMOVED lines=19> */
[----:B------:R-:W-:-:S03]  /*d87d0*/  LOP3.LUT P3, RZ, R24, 0x40000000, RZ, 0xc0, !PT ;  /* 0x4000000018ff7812 */ /* 0x000fc6000786c0ff */
[----:B------:R-:W3:Y:S04]  /*d87e0*/  LDL.LU.64 R14, [R1+0xd18] ;  /* 0x000d1800010e7983 */ /* 0x000ee80000300a00 */
[----:B------:R-:W4:Y:S01]  /*d87f0*/  LDL.LU.64 R8, [R1+0xdd0] ;  /* 0x000dd00001087983 */ /* 0x000f220000300a00 */
[----:B------:R-:W-:-:S03]  /*d8800*/  PRMT R0, R29, 0x7773, RZ ;  /* 0x000077731d007816 */ /* 0x000fc600000000ff */
[----:B------:R-:W3:Y:S04]  /*d8810*/  LDL.LU.64 R10, [R1+0xe10] ;  /* 0x000e1000010a7983 */ /* 0x000ee80000300a00 */
[----:B------:R-:W3:Y:S04]  /*d8820*/  LDL.LU R13, [R1+0xf0] ;  /* 0x0000f000010d7983 */ /* 0x000ee80000300800 */
[----:B------:R-:W3:Y:S04]  /*d8830*/  LDL.LU.64 R16, [R1+0xe08] ;  /* 0x000e080001107983 */ /* 0x000ee80000300a00 */
[----:B------:R-:W3:Y:S04]  /*d8840*/  LDL.LU R2, [R1+0xd0] ;  /* 0x0000d00001027983 */ /* 0x000ee80000300800 */
[----:B------:R-:W3:Y:S04]  /*d8850*/  LDL.LU.64 R28, [R1+0xd10] ;  /* 0x000d1000011c7983 */ /* 0x000ee80000300a00 */
[----:B--2---:R0:W-:Y:S04]  /*d8860*/  @P3 STG.E.U8 desc[UR42][R26.64], R0 ;  /* 0x000000001a003986 */ /* 0x0041e8000c10112a */
[----:B0-----:R-:W2:Y:S04]  /*d8870*/  LDL.LU.64 R26, [R1+0xd48] ;  /* 0x000d4800011a7983 */ /* 0x001ea80000300a00 */
        /* <DEDUP_REMOVED lines=23> */
[----:B------:R-:W-:Y:S02]  /*d89f0*/  LOP3.LUT R3, R3, 0xfeffffff, RZ, 0xc0, !PT ;  /* 0xfeffffff03037812 */ /* 0x000fe400078ec0ff */
[----:B------:R-:W-:Y:S02]  /*d8a00*/  LOP3.LUT P1, RZ, R24, 0x10000000, RZ, 0xc0, !PT ;  /* 0x1000000018ff7812 */ /* 0x000fe4000782c0ff */
[----:B---3--:R-:W-:-:S05]  /*d8a10*/  PRMT R0, R13, 0x7770, RZ ;  /* 0x000077700d007816 */ /* 0x008fca00000000ff */
[----:B------:R-:W-:Y:S02]  /*d8a20*/  @P6 LOP3.LUT R3, R3, 0x1000000, RZ, 0xfc, !PT ;  /* 0x0100000003036812 */ /* 0x000fe400078efcff */
[C---:B------:R-:W-:Y:S02]  /*d8a30*/  LOP3.LUT P6, RZ, R24.reuse, 0x2000000, RZ, 0xc0, !PT ;  /* 0x0200000018ff7812 */ /* 0x040fe400078cc0ff */
[----:B------:R-:W-:Y:S01]  /*d8a40*/  LOP3.LUT P0, RZ, R24, 0x8000000, RZ, 0xc0, !PT ;  /* 0x0800000018ff7812 */ /* 0x000fe2000780c0ff */
[----:B------:R0:W-:Y:S01]  /*d8a50*/  @P2 STG.E.U8 desc[UR42][R14.64], R0 ;  /* 0x000000000e002986 */ /* 0x0001e2000c10112a */
[----:B------:R-:W-:Y:S02]  /*d8a60*/  LOP3.LUT R3, R3, 0xfdffffff, RZ, 0xc0, !PT ;  /* 0xfdffffff03037812 */ /* 0x000fe400078ec0ff */
[----:B0-----:R-:W-:-:S07]  /*d8a70*/  PRMT R0, R13, 0x7771, RZ ;  /* 0x000077710d007816 */ /* 0x001fce00000000ff */
[----:B------:R-:W-:Y:S02]  /*d8a80*/  @P6 LOP3.LUT R3, R3, 0x2000000, RZ, 0xfc, !PT ;  /* 0x0200000003036812 */ /* 0x000fe400078efcff */
[----:B------:R-:W-:Y:S01]  /*d8a90*/  LOP3.LUT P6, RZ, R24, 0x4000000, RZ, 0xc0, !PT ;  /* 0x0400000018ff7812 */ /* 0x000fe200078cc0ff */
[----:B------:R-:W3:Y:S04]  /*d8aa0*/  LDL.LU R15, [R1+0xf4] ;  /* 0x0000f400010f7983 */ /* 0x000ee80000300800 */
[----:B----4-:R0:W-:Y:S04]  /*d8ab0*/  @P1 STG.E.U8 desc[UR42][R8.64], R0 ;  /* 0x0000000008001986 */ /* 0x0101e8000c10112a */
[----:B------:R-:W4:Y:S04]  /*d8ac0*/  LDL.LU.64 R20, [R1+0xdf0] ;  /* 0x000df00001147983 */ /* 0x000f280000300a00 */
[----:B------:R-:W3:Y:S04]  /*d8ad0*/  LDL.LU.64 R4, [R1+0xe28] ;  /* 0x000e280001047983 */ /* 0x000ee80000300a00 */
[----:B------:R-:W3:Y:S04]  /*d8ae0*/  LDL.LU.64 R18, [R1+0xe48] ;  /* 0x000e480001127983 */ /* 0x000ee80000300a00 */
[----:B------:R-:W3:Y:S01]  /*d8af0*/  LDL.LU.64 R6, [R1+0xe40] ;  /* 0x000e400001067983 */ /* 0x000ee20000300a00 */
[----:B0-----:R-:W-:-:S03]  /*d8b00*/  PRMT R0, R13, 0x7772, RZ ;  /* 0x000077720d007816 */ /* 0x001fc600000000ff */
[----:B------:R-:W3:Y:S04]  /*d8b10*/  LDL.LU.64 R8, [R1+0xe38] ;  /* 0x000e380001087983 */ /* 0x000ee80000300a00 */
[----:B------:R0:W-:Y:S02]  /*d8b20*/  @P0 STG.E.U8 desc[UR42][R10.64], R0 ;  /* 0x000000000a000986 */ /* 0x0001e4000c10112a */
[----:B0-----:R-:W-:Y:S02]  /*d8b30*/  PRMT R0, R13, 0x7773, RZ ;  /* 0x000077730d007816 */ /* 0x001fe400000000ff */
[----:B------:R-:W3:Y:S04]  /*d8b40*/  LDL.LU.64 R10, [R1+0xec0] ;  /* 0x000ec000010a7983 */ /* 0x000ee80000300a00 */
[----:B------:R-:W3:Y:S04]  /*d8b50*/  LDL.LU.64 R12, [R1+0xed0] ;  /* 0x000ed000010c7983 */ /* 0x000ee80000300a00 */
[----:B------:R-:W3:Y:S04]  /*d8b60*/  LDL.LU R14, [R1+0xf8] ;  /* 0x0000f800010e7983 */ /* 0x000ee80000300800 */
[----:B------:R0:W-:Y:S01]  /*d8b70*/  @P6 STG.E.U8 desc[UR42][R16.64], R0 ;  /* 0x0000000010006986 */ /* 0x0001e2000c10112a */
[----:B------:R-:W-:-:S02]  /*d8b80*/  LOP3.LUT P6, RZ, R3, 0x2000000, RZ, 0xc0, !PT ;  /* 0x0200000003ff7812 */ /* 0x000fc400078cc0ff */
[----:B0-----:R-:W-:Y:S01]  /*d8b90*/  PRMT R0, R2, 0x7770, RZ ;  /* 0x0000777002007816 */ /* 0x001fe200000000ff */
[----:B------:R-:W3:Y:S10]  /*d8ba0*/  LDL.LU.64 R16, [R1+0xec8] ;  /* 0x000ec80001107983 */ /* 0x000ef40000300a00 */
        /* <DEDUP_REMOVED lines=42> */
[----:B0-----:R-:W-:Y:S02]  /*d8e50*/  PRMT R0, R14, 0x7771, RZ ;  /* 0x000077710e007816 */ /* 0x001fe400000000ff */
[----:B------:R-:W3:Y:S04]  /*d8e60*/  LDL.LU.64 R28, [R1+0xd40] ;  /* 0x000d4000011c7983 */ /* 0x000ee80000300a00 */
[----:B------:R0:W-:Y:S04]  /*d8e70*/  @P0 STG.E.U8 desc[UR42][R26.64], R0 ;  /* 0x000000001a000986 */ /* 0x0001e8000c10112a */
[----:B0-----:R-:W4:Y:S01]  /*d8e80*/  LDL.LU.64 R26, [R1+0xd38] ;  /* 0x000d3800011a7983 */ /* 0x001f220000300a00 */
[----:B------:R-:W-:-:S02]  /*d8e90*/  LOP3.LUT P3, RZ, R24, 0x800, RZ, 0xc0, !PT ;  /* 0x0000080018ff7812 */ /* 0x000fc4000786c0ff */
[----:B------:R-:W-:Y:S02]  /*d8ea0*/  LOP3.LUT P2, RZ, R24, 0x400, RZ, 0xc0, !PT ;  /* 0x0000040018ff7812 */ /* 0x000fe4000784c0ff */
[C---:B------:R-:W-:Y:S01]  /*d8eb0*/  PRMT R0, R14.reuse, 0x7772, RZ ;  /* 0x000077720e007816 */ /* 0x040fe200000000ff */
[----:B------:R-:W2:Y:S04]  /*d8ec0*/  LDL.LU.64 R16, [R1+0xd00] ;  /* 0x000d000001107983 */ /* 0x000ea80000300a00 */
[----:B------:R-:W2:Y:S04]  /*d8ed0*/  LDL.LU.64 R8, [R1+0xcf8] ;  /* 0x000cf80001087983 */ /* 0x000ea80000300a00 */
[----:B------:R-:W2:Y:S04]  /*d8ee0*/  LDL.LU.64 R10, [R1+0xcf0] ;  /* 0x000cf000010a7983 */ /* 0x000ea80000300a00 */
        /* <DEDUP_REMOVED lines=36> */
[----:B------:R-:W-:Y:S02]  /*d9130*/  PRMT R0, R15, 0x7770, RZ ;  /* 0x000077700f007816 */ /* 0x000fe400000000ff */
[----:B------:R-:W-:-:S03]  /*d9140*/  LOP3.LUT R3, R3, 0xfffdffff, RZ, 0xc0, !PT ;  /* 0xfffdffff03037812 */ /* 0x000fc600078ec0ff */
[----:B------:R0:W-:Y:S04]  /*d9150*/  @P1 STG.E.U8 desc[UR42][R16.64], R0 ;  /* 0x0000000010001986 */ /* 0x0001e8000c10112a */
[----:B------:R-:W-:Y:S02]  /*d9160*/  @P6 LOP3.LUT R3, R3, 0x20000, RZ, 0xfc, !PT ;  /* 0x0002000003036812 */ /* 0x000fe400078efcff */
[----:B------:R-:W-:Y:S02]  /*d9170*/  LOP3.LUT P6, RZ, R24, 0x80, RZ, 0xc0, !PT ;  /* 0x0000008018ff7812 */ /* 0x000fe400078cc0ff */
[C---:B0-----:R-:W-:Y:S01]  /*d9180*/  PRMT R0, R15.reuse, 0x7771, RZ ;  /* 0x000077710f007816 */ /* 0x041fe200000000ff */
[----:B------:R-:W2:Y:S04]  /*d9190*/  LDL.LU R16, [R1+0xdc] ;  /* 0x0000dc0001107983 */ /* 0x000ea80000300800 */
[----:B------:R-:W2:Y:S04]  /*d91a0*/  LDL.LU.64 R20, [R1+0xc50] ;  /* 0x000c500001147983 */ /* 0x000ea80000300a00 */
[----:B------:R-:W2:Y:S04]  /*d91b0*/  LDL.LU.64 R4, [R1+0xc48] ;  /* 0x000c480001047983 */ /* 0x000ea80000300a00 */
[----:B------:R-:W2:Y:S04]  /*d91c0*/  LDL.LU R17, [R1+0xc0] ;  /* 0x0000c00001117983 */ /* 0x000ea80000300800 */
[----:B------:R0:W-:Y:S04]  /*d91d0*/  @P0 STG.E.U8 desc[UR42][R8.64], R0 ;  /* 0x0000000008000986 */ /* 0x0001e8000c10112a */
[----:B------:R-:W2:Y:S04]  /*d91e0*/  LDL.LU.64 R18, [R1+0xc40] ;  /* 0x000c400001127983 */ /* 0x000ea80000300a00 */
[----:B------:R-:W2:Y:S01]  /*d91f0*/  LDL.LU.64 R6, [R1+0xc38] ;  /* 0x000c380001067983 */ /* 0x000ea20000300a00 */
[----:B0-----:R-:W-:-:S03]  /*d9200*/  PRMT R0, R15, 0x7772, RZ ;  /* 0x000077720f007816 */ /* 0x001fc600000000ff */
[----:B------:R-:W2:Y:S04]  /*d9210*/  LDL.LU.64 R8, [R1+0xc30] ;  /* 0x000c300001087983 */ /* 0x000ea80000300a00 */
[----:B------:R0:W-:Y:S01]  /*d9220*/  @P6 STG.E.U8 desc[UR42][R10.64], R0 ;  /* 0x000000000a006986 */ /* 0x0001e2000c10112a */
[----:B------:R-:W-:Y:S02]  /*d9230*/  LOP3.LUT P6, RZ, R3, 0x20000, RZ, 0xc0, !PT ;  /* 0x0002000003ff7812 */ /* 0x000fe400078cc0ff */
[----:B0-----:R-:W-:Y:S01]  /*d9240*/  PRMT R0, R15, 0x7773, RZ ;  /* 0x000077730f007816 */ /* 0x001fe200000000ff */
[----:B------:R-:W2:Y:S04]  /*d9250*/  LDL.LU.64 R10, [R1+0xc28] ;  /* 0x000c2800010a7983 */ /* 0x000ea80000300a00 */
[----:B------:R-:W2:Y:S06]  /*d9260*/  LDL.LU.64 R14, [R1+0xc20] ;  /* 0x000c2000010e7983 */ /* 0x000eac0000300a00 */
[----:B---3--:R0:W-:Y:S01]  /*d9270*/  @P6 STG.E.U8 desc[UR42][R28.64], R0 ;  /* 0x000000001c006986 */ /* 0x0081e2000c10112a */
[----:B------:R-:W-:-:S02]  /*d9280*/  LOP3.LUT P6, RZ, R3, 0x10000, RZ, 0xc0, !PT ;  /* 0x0001000003ff7812 */ /* 0x000fc400078cc0ff */
[----:B0-----:R-:W-:Y:S01]  /*d9290*/  PRMT R0, R13, 0x7770, RZ ;  /* 0x000077700d007816 */ /* 0x001fe200000000ff */
[----:B------:R-:W3:Y:S04]  /*d92a0*/  LDL.LU.64 R28, [R1+0xc18] ;  /* 0x000c1800011c7983 */ /* 0x000ee80000300a00 */
[----:B------:R-:W3:Y:S06]  /*d92b0*/  LDL.LU R12, [R1+0xa0] ;  /* 0x0000a000010c7983 */ /* 0x000eec0000300800 */
[----:B----4-:R0:W-:Y:S01]  /*d92c0*/  @P6 STG.E.U8 desc[UR42][R26.64], R0 ;  /* 0x000000001a006986 */ /* 0x0101e2000c10112a */
[----:B------:R-:W-:-:S02]  /*d92d0*/  LOP3.LUT P6, RZ, R3, 0x8000, RZ, 0xc0, !PT ;  /* 0x0000800003ff7812 */ /* 0x000fc400078cc0ff */
[----:B0-----:R-:W-:Y:S01]  /*d92e0*/  PRMT R0, R13, 0x7771, RZ ;  /* 0x000077710d007816 */ /* 0x001fe200000000ff */
[----:B------:R-:W4:Y:S10]  /*d92f0*/  LDL.LU.64 R26, [R1+0xc10] ;  /* 0x000c1000011a7983 */ /* 0x000f340000300a00 */
        /* <DEDUP_REMOVED lines=34> */
[----:B0-----:R-:W2:Y:S01]  /*d9520*/  LDL.LU.64 R28, [R1+0xc08] ;  /* 0x000c0800011c7983 */ /* 0x001ea20000300a00 */
[----:B------:R-:W-:-:S03]  /*d9530*/  PRMT R0, R12, 0x7770, RZ ;  /* 0x000077700c007816 */ /* 0x000fc600000000ff */
[----:B------:R-:W3:Y:S04]  /*d9540*/  LDL.LU.64 R8, [R1+0xc00] ;  /* 0x000c000001087983 */ /* 0x000ee80000300a00 */
[----:B----4-:R0:W-:Y:S04]  /*d9550*/  @P0 STG.E.U8 desc[UR42][R26.64], R0 ;  /* 0x000000001a000986 */ /* 0x0101e8000c10112a */
[----:B0-----:R-:W4:Y:S01]  /*d9560*/  LDL.LU.64 R26, [R1+0xbf8] ;  /* 0x000bf800011a7983 */ /* 0x001f220000300a00 */
[C---:B------:R-:W-:Y:S02]  /*d9570*/  LOP3.LUT P3, RZ, R25.reuse, 0x1000000, RZ, 0xc0, !PT ;  /* 0x0100000019ff7812 */ /* 0x040fe4000786c0ff */
[----:B------:R-:W-:-:S02]  /*d9580*/  LOP3.LUT P2, RZ, R25, 0x800000, RZ, 0xc0, !PT ;  /* 0x0080000019ff7812 */ /* 0x000fc4000784c0ff */
[C---:B------:R-:W-:Y:S02]  /*d9590*/  PRMT R0, R12.reuse, 0x7771, RZ ;  /* 0x000077710c007816 */ /* 0x040fe400000000ff */
[----:B------:R-:W-:Y:S01]  /*d95a0*/  LOP3.LUT P1, RZ, R25, 0x400000, RZ, 0xc0, !PT ;  /* 0x0040000019ff7812 */ /* 0x000fe2000782c0ff */
[----:B------:R-:W4:Y:S04]  /*d95b0*/  LDL.LU.64 R10, [R1+0xbf0] ;  /* 0x000bf000010a7983 */ /* 0x000f280000300a00 */
[----:B------:R-:W4:Y:S04]  /*d95c0*/  LDL.LU.64 R14, [R1+0xb78] ;  /* 0x000b7800010e7983 */ /* 0x000f280000300a00 */
[----:B------:R-:W4:Y:S04]  /*d95d0*/  LDL.LU.64 R16, [R1+0xb70] ;  /* 0x000b700001107983 */ /* 0x000f280000300a00 */
[----:B------:R-:W4:Y:S04]  /*d95e0*/  LDL.LU R13, [R1+0xc4] ;  /* 0x0000c400010d7983 */ /* 0x000f280000300800 */
[----:B--2---:R0:W-:Y:S02]  /*d95f0*/  @P3 STG.E.U8 desc[UR42][R28.64], R0 ;  /* 0x000000001c003986 */ /* 0x0041e4000c10112a */
[----:B0-----:R-:W-:-:S02]  /*d9600*/  PRMT R0, R12, 0x7772, RZ ;  /* 0x000077720c007816 */ /* 0x001fc400000000ff */
[----:B------:R-:W2:Y:S04]  /*d9610*/  LDL.LU.64 R28, [R1+0xb68] ;  /* 0x000b6800011c7983 */ /* 0x000ea80000300a00 */
[----:B------:R-:W2:Y:S04]  /*d9620*/  LDL.LU R22, [R1+0xa4] ;  /* 0x0000a40001167983 */ /* 0x000ea80000300800 */
[----:B---3--:R0:W-:Y:S02]  /*d9630*/  @P2 STG.E.U8 desc[UR42][R8.64], R0 ;  /* 0x0000000008002986 */ /* 0x0081e4000c10112a */
[----:B0-----:R-:W-:-:S05]  /*d9640*/  PRMT R0, R12, 0x7773, RZ ;  /* 0x000077730c007816 */ /* 0x001fca00000000ff */
[----:B----4-:R0:W-:Y:S04]  /*d9650*/  @P1 STG.E.U8 desc[UR42][R26.64], R0 ;  /* 0x000000001a001986 */ /* 0x0101e8000c10112a */
[----:B0-----:R-:W3:Y:S04]  /*d9660*/  LDL.LU.64 R26, [R1+0xb50] ;  /* 0x000b5000011a7983 */ /* 0x001ee80000300a00 */
[----:B---3--:R0:W-:Y:S04]  /*d9670*/  STL.64 [R1+0x3568], R26 ;  /* 0x0035681a01007387 */ /* 0x0081e80000100a00 */
[----:B0-----:R-:W3:Y:S01]  /*d9680*/  LDL.LU.64 R26, [R1+0xb58] ;  /* 0x000b5800011a7983 */ /* 0x001ee20000300a00 */
        /* <DEDUP_REMOVED lines=18> */
[----:B0-----:R-:W3:Y:S06]  /*d97b0*/  LDL.LU.64 R26, [R1+0xb60] ;  /* 0x000b6000011a7983 */ /* 0x001eec0000300a00 */
[----:B------:R-:W-:-:S02]  /*d97c0*/  @P6 LOP3.LUT R3, R3, 0x80, RZ, 0xfc, !PT ;  /* 0x0000008003036812 */ /* 0x000fc400078efcff */
[C---:B------:R-:W-:Y:S02]  /*d97d0*/  LOP3.LUT P6, RZ, R25.reuse, 0x40000, RZ, 0xc0, !PT ;  /* 0x0004000019ff7812 */ /* 0x040fe400078cc0ff */
[----:B------:R-:W-:Y:S02]  /*d97e0*/  LOP3.LUT P0, RZ, R25, 0x200000, RZ, 0xc0, !PT ;  /* 0x0020000019ff7812 */ /* 0x000fe4000780c0ff */
[----:B------:R-:W-:Y:S02]  /*d97f0*/  PRMT R0, R13, 0x7770, RZ ;  /* 0x000077700d007816 */ /* 0x000fe400000000ff */
[----:B------:R-:W-:Y:S01]  /*d9800*/  LOP3.LUT R3, R3, 0xfffffeff, RZ, 0xc0, !PT ;  /* 0xfffffeff03037812 */ /* 0x000fe200078ec0ff */
[----:B------:R-:W4:Y:S04]  /*d9810*/  LDL.LU.64 R20, [R1+0xb48] ;  /* 0x000b480001147983 */ /* 0x000f280000300a00 */
[----:B------:R-:W4:Y:S04]  /*d9820*/  LDL.LU R12, [R1+0xc8] ;  /* 0x0000c800010c7983 */ /* 0x000f280000300800 */
[----:B------:R-:W4:Y:S04]  /*d9830*/  LDL.LU.64 R4, [R1+0xb40] ;  /* 0x000b400001047983 */ /* 0x000f280000300a00 */
[----:B------:R-:W4:Y:S04]  /*d9840*/  LDL.LU.64 R18, [R1+0xb38] ;  /* 0x000b380001127983 */ /* 0x000f280000300a00 */
[----:B------:R-:W4:Y:S04]  /*d9850*/  LDL.LU.64 R6, [R1+0xb30] ;  /* 0x000b300001067983 */ /* 0x000f280000300a00 */
[----:B------:R-:W4:Y:S01]  /*d9860*/  LDL.LU.64 R8, [R1+0xb28] ;  /* 0x000b280001087983 */ /* 0x000f220000300a00 */
[----:B------:R-:W-:-:S02]  /*d9870*/  @P6 LOP3.LUT R3, R3, 0x100, RZ, 0xfc, !PT ;  /* 0x0000010003036812 */ /* 0x000fc400078efcff */
[----:B------:R-:W-:Y:S02]  /*d9880*/  LOP3.LUT P6, RZ, R25, 0x80000, RZ, 0xc0, !PT ;  /* 0x0008000019ff7812 */ /* 0x000fe400078cc0ff */
[----:B------:R-:W-:Y:S01]  /*d9890*/  LOP3.LUT R3, R3, 0xfffffdff, RZ, 0xc0, !PT ;  /* 0xfffffdff03037812 */ /* 0x000fe200078ec0ff */
[----:B------:R0:W-:Y:S10]  /*d98a0*/  @P0 STG.E.U8 desc[UR42][R10.64], R0 ;  /* 0x000000000a000986 */ /* 0x0001f4000c10112a */
[----:B------:R-:W-:-:S02]  /*d98b0*/  @P6 LOP3.LUT R3, R3, 0x200, RZ, 0xfc, !PT ;  /* 0x0000020003036812 */ /* 0x000fc400078efcff */
[----:B------:R-:W-:Y:S02]  /*d98c0*/  LOP3.LUT P6, RZ, R25, 0x100000, RZ, 0xc0, !PT ;  /* 0x0010000019ff7812 */ /* 0x000fe400078cc0ff */
[----:B0-----:R-:W-:Y:S01]  /*d98d0*/  PRMT R0, R13, 0x7771, RZ ;  /* 0x000077710d007816 */ /* 0x001fe200000000ff */
[----:B------:R-:W4:Y:S10]  /*d98e0*/  LDL.LU.64 R10, [R1+0xb20] ;  /* 0x000b2000010a7983 */ /* 0x000f340000300a00 */
        /* <DEDUP_REMOVED lines=8> */
[----:B--2---:R0:W-:Y:S01]  /*d9970*/  @P6 STG.E.U8 desc[UR42][R28.64], R0 ;  /* 0x000000001c006986 */ /* 0x0041e2000c10112a */
[----:B------:R-:W-:-:S02]  /*d9980*/  LOP3.LUT P6, RZ, R3, 0x80, RZ, 0xc0, !PT ;  /* 0x0000008003ff7812 */ /* 0x000fc400078cc0ff */
[----:B0-----:R-:W-:Y:S01]  /*d9990*/  PRMT R0, R22, 0x7770, RZ ;  /* 0x0000777016007816 */ /* 0x001fe200000000ff */
[----:B------:R-:W2:Y:S10]  /*d99a0*/  LDL.LU.64 R28, [R1+0xb08] ;  /* 0x000b0800011c7983 */ /* 0x000eb40000300a00 */
[----:B---3--:R0:W-:Y:S04]  /*d99b0*/  @P6 STG.E.U8 desc[UR42][R26.64], R0 ;  /* 0x000000001a006986 */ /* 0x0081e8000c10112a */
[----:B0-----:R-:W3:Y:S01]  /*d99c0*/  LDL.LU.64 R26, [R1+0x3570] ;  /* 0x00357000011a7983 */ /* 0x001ee20000300a00 */
[----:B------:R-:W-:-:S02]  /*d99d0*/  LOP3.LUT P6, RZ, R3, 0x40, RZ, 0xc0, !PT ;  /* 0x0000004003ff7812 */ /* 0x000fc400078cc0ff */
[----:B------:R-:W-:Y:S01]  /*d99e0*/  PRMT R0, R22, 0x7771, RZ ;  /* 0x0000777116007816 */ /* 0x000fe200000000ff */
[----:B------:R-:W2:Y:S10]  /*d99f0*/  LDL.LU R13, [R1+0x8] ;  /* 0x00000800010d7983 */ /* 0x000eb40000300800 */
[----:B---3--:R0:W-:Y:S04]  /*d9a00*/  @P6 STG.E.U8 desc[UR42][R26.64], R0 ;  /* 0x000000001a006986 */ /* 0x0081e8000c10112a */
[----:B0-----:R-:W3:Y:S01]  /*d9a10*/  LDL.LU.64 R26, [R1+0x3568] ;  /* 0x00356800011a7983 */ /* 0x001ee20000300a00 */
[----:B------:R-:W-:-:S02]  /*d9a20*/  LOP3.LUT P6, RZ, R3, 0x20, RZ, 0xc0, !PT ;  /* 0x0000002003ff7812 */ /* 0x000fc400078cc0ff */
[----:B------:R-:W-:Y:S02]  /*d9a30*/  PRMT R0, R22, 0x7772, RZ ;  /* 0x0000777216007816 */ /* 0x000fe400000000ff */
[C---:B------:R-:W-:Y:S02]  /*d9a40*/  LOP3.LUT P5, RZ, R25.reuse, 0x800, RZ, 0xc0, !PT ;  /* 0x0000080019ff7812 */ /* 0x040fe400078ac0ff */
[C---:B------:R-:W-:Y:S02]  /*d9a50*/  LOP3.LUT P4, RZ, R25.reuse, 0x400, RZ, 0xc0, !PT ;  /* 0x0000040019ff7812 */ /* 0x040fe4000788c0ff */
[----:B------:R-:W-:-:S05]  /*d9a60*/  LOP3.LUT P3, RZ, R25, 0x200, RZ, 0xc0, !PT ;  /* 0x0000020019ff7812 */ /* 0x000fca000786c0ff */
[----:B---3--:R0:W-:Y:S04]  /*d9a70*/  @P6 STG.E.U8 desc[UR42][R26.64], R0 ;  /* 0x000000001a006986 */ /* 0x0081e8000c10112a */
[----:B0-----:R-:W3:Y:S01]  /*d9a80*/  LDL.LU.64 R26, [R1+0x3560] ;  /* 0x00356000011a7983 */ /* 0x001ee20000300a00 */
[----:B------:R-:W-:Y:S02]  /*d9a90*/  LOP3.LUT P6, RZ, R3, 0x10, RZ, 0xc0, !PT ;  /* 0x0000001003ff7812 */ /* 0x000fe400078cc0ff */
[----:B------:R-:W-:-:S11]  /*d9aa0*/  PRMT R0, R22, 0x7773, RZ ;  /* 0x0000777316007816 */ /* 0x000fd600000000ff */
        /* <DEDUP_REMOVED lines=8> */
[----:B0-----:R-:W-:-:S05]  /*d9b30*/  PRMT R0, R12, 0x7772, RZ ;  /* 0x000077720c007816 */ /* 0x001fca00000000ff */
[----:B------:R0:W-:Y:S01]  /*d9b40*/  @P5 STG.E.U8 desc[UR42][R6.64], R0 ;  /* 0x0000000006005986 */ /* 0x0001e2000c10112a */
[----:B------:R-:W-:Y:S02]  /*d9b50*/  LOP3.LUT P1, RZ, R25, 0x80, RZ, 0xc0, !PT ;  /* 0x0000008019ff7812 */ /* 0x000fe4000782c0ff */
[----:B0-----:R-:W-:-:S05]  /*d9b60*/  PRMT R0, R12, 0x7773, RZ ;  /* 0x000077730c007816 */ /* 0x001fca00000000ff */
[----:B------:R3:W-:Y:S01]  /*d9b70*/  @P4 STG.E.U8 desc[UR42][R8.64], R0 ;  /* 0x0000000008004986 */ /* 0x0007e2000c10112a */
[----:B------:R-:W-:Y:S02]  /*d9b80*/  LOP3.LUT P0, RZ, R25, 0x40, RZ, 0xc0, !PT ;  /* 0x0000004019ff7812 */ /* 0x000fe4000780c0ff */
[----:B---3--:R-:W-:-:S05]  /*d9b90*/  PRMT R0, R26, 0x7770, RZ ;  /* 0x000077701a007816 */ /* 0x008fca00000000ff */
[----:B------:R0:W-:Y:S02]  /*d9ba0*/  @P3 STG.E.U8 desc[UR42][R10.64], R0 ;  /* 0x000000000a003986 */ /* 0x0001e4000c10112a */
[----:B0-----:R-:W-:-:S05]  /*d9bb0*/  PRMT R0, R26, 0x7771, RZ ;  /* 0x000077711a007816 */ /* 0x001fca00000000ff */
[----:B------:R0:W-:Y:S02]  /*d9bc0*/  @P2 STG.E.U8 desc[UR42][R14.64], R0 ;  /* 0x000000000e002986 */ /* 0x0001e4000c10112a */
[----:B0-----:R-:W-:-:S05]  /*d9bd0*/  PRMT R0, R26, 0x7772, RZ ;  /* 0x000077721a007816 */ /* 0x001fca00000000ff */
[----:B------:R0:W-:Y:S02]  /*d9be0*/  @P1 STG.E.U8 desc[UR42][R16.64], R0 ;  /* 0x0000000010001986 */ /* 0x0001e4000c10112a */
[----:B0-----:R-:W-:Y:S02]  /*d9bf0*/  PRMT R0, R26, 0x7773, RZ ;  /* 0x000077731a007816 */ /* 0x001fe400000000ff */
[----:B------:R-:W3:Y:S04]  /*d9c00*/  LDL.LU R26, [R1+0x3558] ;  /* 0x00355800011a7983 */ /* 0x000ee80000300800 */
[----:B--2---:R0:W-:Y:S04]  /*d9c10*/  @P0 STG.E.U8 desc[UR42][R28.64], R0 ;  /* 0x000000001c000986 */ /* 0x0041e8000c10112a */
[----:B0-----:R-:W2:Y:S04]  /*d9c20*/  LDL.LU.64 R28, [R1+0xb00] ;  /* 0x000b0000011c7983 */ /* 0x001ea80000300a00 */
[----:B------:R-:W4:Y:S04]  /*d9c30*/  LDL.LU.64 R18, [R1+0xa78] ;  /* 0x000a780001127983 */ /* 0x000f280000300a00 */
[----:B------:R-:W2:Y:S04]  /*d9c40*/  LDL.LU.64 R6, [R1+0xa70] ;  /* 0x000a700001067983 */ /* 0x000ea80000300a00 */
[----:B------:R-:W2:Y:S01]  /*d9c50*/  LDL.LU R15, [R1+0xcc] ;  /* 0x0000cc00010f7983 */ /* 0x000ea20000300800 */
[----:B------:R-:W-:-:S02]  /*d9c60*/  LOP3.LUT R13, R13, 0xfbffffff, RZ, 0xc0, !PT ;  /* 0xfbffffff0d0d7812 */ /* 0x000fc400078ec0ff */
[----:B------:R-:W-:Y:S02]  /*d9c70*/  LOP3.LUT R3, R3, 0xfffffffe, RZ, 0xc0, !PT ;  /* 0xfffffffe03037812 */ /* 0x000fe400078ec0ff */
[C---:B------:R-:W-:Y:S01]  /*d9c80*/  LOP3.LUT P3, RZ, R25.reuse, 0x20, RZ, 0xc0, !PT ;  /* 0x0000002019ff7812 */ /* 0x040fe2000786c0ff */
[----:B------:R-:W2:Y:S04]  /*d9c90*/  LDL.LU.64 R8, [R1+0xa68] ;  /* 0x000a680001087983 */ /* 0x000ea80000300a00 */
[----:B------:R-:W2:Y:S04]  /*d9ca0*/  LDL.LU.64 R10, [R1+0xa60] ;  /* 0x000a6000010a7983 */ /* 0x000ea80000300a00 */
[----:B------:R-:W2:Y:S04]  /*d9cb0*/  LDL.LU.64 R16, [R1+0xa58] ;  /* 0x000a580001107983 */ /* 0x000ea80000300a00 */
[----:B------:R-:W2:Y:S01]  /*d9cc0*/  LDL.LU R12, [R1+0xac] ;  /* 0x0000ac00010c7983 */ /* 0x000ea20000300800 */
[----:B------:R-:W-:-:S02]  /*d9cd0*/  LOP3.LUT P2, RZ, R25, 0x10, RZ, 0xc0, !PT ;  /* 0x0000001019ff7812 */ /* 0x000fc4000784c0ff */
[C---:B------:R-:W-:Y:S02]  /*d9ce0*/  LOP3.LUT P1, RZ, R25.reuse, 0x8, RZ, 0xc0, !PT ;  /* 0x0000000819ff7812 */ /* 0x040fe4000782c0ff */
[----:B------:R-:W-:Y:S02]  /*d9cf0*/  LOP3.LUT P0, RZ, R25, 0x4, RZ, 0xc0, !PT ;  /* 0x0000000419ff7812 */ /* 0x000fe4000780c0ff */
[----:B---3--:R-:W-:-:S13]  /*d9d00*/  LOP3.LUT P6, RZ, R26, 0x2000000, RZ, 0xc0, !PT ;  /* 0x020000001aff7812 */ /* 0x008fda00078cc0ff */
        /* <DEDUP_REMOVED lines=17> */
[----:B--2---:R-:W-:-:S11]  /*d9e20*/  PRMT R0, R15, 0x7770, RZ ;  /* 0x000077700f007816 */ /* 0x004fd600000000ff */
[----:B------:R-:W-:Y:S02]  /*d9e30*/  @P6 LOP3.LUT R3, R3, 0x1, RZ, 0xfc, !PT ;  /* 0x0000000103036812 */ /* 0x000fe400078efcff */
[----:B------:R-:W-:Y:S02]  /*d9e40*/  LOP3.LUT P6, RZ, R25, 0x1, RZ, 0xc0, !PT ;  /* 0x0000000119ff7812 */ /* 0x000fe400078cc0ff */
[----:B------:R-:W-:Y:S01]  /*d9e50*/  LOP3.LUT R3, R3, 0xfffffffd, RZ, 0xc0, !PT ;  /* 0xfffffffd03037812 */ /* 0x000fe200078ec0ff */
[----:B------:R0:W-:Y:S10]  /*d9e60*/  @P3 STG.E.U8 desc[UR42][R28.64], R0 ;  /* 0x000000001c003986 */ /* 0x0001f4000c10112a */
[----:B------:R-:W-:-:S02]  /*d9e70*/  @P6 LOP3.LUT R3, R3, 0x2, RZ, 0xfc, !PT ;  /* 0x0000000203036812 */ /* 0x000fc400078efcff */
[----:B------:R-:W-:Y:S01]  /*d9e80*/  LOP3.LUT P6, RZ, R25, 0x2, RZ, 0xc0, !PT ;  /* 0x0000000219ff7812 */ /* 0x000fe200078cc0ff */
[----:B0-----:R-:W2:Y:S04]  /*d9e90*/  LDL.LU.64 R28, [R1+0xa50] ;  /* 0x000a5000011c7983 */ /* 0x001ea80000300a00 */
[----:B------:R-:W3:Y:S04]  /*d9ea0*/  LDL.LU R14, [R1+0xb0] ;  /* 0x0000b000010e7983 */ /* 0x000ee80000300800 */
[----:B------:R-:W2:Y:S01]  /*d9eb0*/  LDL.LU.64 R24, [R1+0xa38] ;  /* 0x000a380001187983 */ /* 0x000ea20000300a00 */
        /* <DEDUP_REMOVED lines=8> */
[----:B------:R-:W-:-:S03]  /*d9f40*/  PRMT R0, R12, 0x7770, RZ ;  /* 0x000077700c007816 */ /* 0x000fc600000000ff */
[----:B------:R-:W4:Y:S04]  /*d9f50*/  LDL.LU.64 R22, [R1+0xa30] ;  /* 0x000a300001167983 */ /* 0x000f280000300a00 */
[----:B------:R-:W3:Y:S04]  /*d9f60*/  LDL.LU.64 R20, [R1+0xa28] ;  /* 0x000a280001147983 */ /* 0x000ee80000300a00 */
[----:B------:R-:W3:Y:S04]  /*d9f70*/  LDL.LU.64 R4, [R1+0xa20] ;  /* 0x000a200001047983 */ /* 0x000ee80000300a00 */
[----:B------:R0:W-:Y:S01]  /*d9f80*/  @P6 STG.E.U8 desc[UR42][R10.64], R0 ;  /* 0x000000000a006986 */ /* 0x0001e2000c10112a */
[----:B------:R-:W-:-:S03]  /*d9f90*/  LOP3.LUT P6, RZ, R3, 0x2, RZ, 0xc0, !PT ;  /* 0x0000000203ff7812 */ /* 0x000fc600078cc0ff */
[----:B------:R-:W4:Y:S04]  /*d9fa0*/  LDL.LU.64 R18, [R1+0xa18] ;  /* 0x000a180001127983 */ /* 0x000f280000300a00 */
[----:B------:R-:W4:Y:S04]  /*d9fb0*/  LDL.LU.64 R6, [R1+0xa10] ;  /* 0x000a100001067983 */ /* 0x000f280000300a00 */
[----:B------:R-:W4:Y:S04]  /*d9fc0*/  LDL.LU.64 R8, [R1+0x988] ;  /* 0x0009880001087983 */ /* 0x000f280000300a00 */
[----:B------:R-:W4:Y:S01]  /*d9fd0*/  LDL.LU R15, [R1+0xb4] ;  /* 0x0000b400010f7983 */ /* 0x000f220000300800 */
[----:B0-----:R-:W-:-:S03]  /*d9fe0*/  PRMT R0, R12, 0x7771, RZ ;  /* 0x000077710c007816 */ /* 0x001fc600000000ff */
[----:B------:R-:W4:Y:S04]  /*d9ff0*/  LDL.LU.64 R10, [R1+0x980] ;  /* 0x00098000010a7983 */ /* 0x000f280000300a00 */
[----:B------:R0:W-:Y:S01]  /*da000*/  @P6 STG.E.U8 desc[UR42][R16.64], R0 ;  /* 0x0000000010006986 */ /* 0x0001e2000c10112a */
[----:B------:R-:W-:Y:S02]  /*da010*/  LOP3.LUT P6, RZ, R3, 0x1, RZ, 0xc0, !PT ;  /* 0x0000000103ff7812 */ /* 0x000fe400078cc0ff */
[----:B0-----:R-:W-:Y:S01]  /*da020*/  PRMT R0, R12, 0x7772, RZ ;  /* 0x000077720c007816 */ /* 0x001fe200000000ff */
[----:B------:R-:W4:Y:S04]  /*da030*/  LDL.LU.64 R16, [R1+0x978] ;  /* 0x0009780001107983 */ /* 0x000f280000300a00 */
[----:B------:R-:W4:Y:S06]  /*da040*/  LDL.LU.64 R2, [R1+0xa40] ;  /* 0x000a400001027983 */ /* 0x000f2c0000300a00 */
[----:B------:R0:W-:Y:S01]  /*da050*/  @P6 STG.E.U8 desc[UR42][R28.64], R0 ;  /* 0x000000001c006986 */ /* 0x0001e2000c10112a */
[----:B------:R-:W-:-:S02]  /*da060*/  LOP3.LUT P6, RZ, R13, 0x80000000, RZ, 0xc0, !PT ;  /* 0x800000000dff7812 */ /* 0x000fc400078cc0ff */
[----:B0-----:R-:W-:Y:S01]  /*da070*/  PRMT R0, R12, 0x7773, RZ ;  /* 0x000077730c007816 */ /* 0x001fe200000000ff */
[----:B------:R-:W4:Y:S10]  /*da080*/  LDL.LU.64 R28, [R1+0x970] ;  /* 0x00097000011c7983 */ /* 0x000f340000300a00 */
[----:B--2---:R0:W-:Y:S04]  /*da090*/  @P6 STG.E.U8 desc[UR42][R24.64], R0 ;  /* 0x0000000018006986 */ /* 0x0041e8000c10112a */
[----:B0-----:R-:W2:Y:S01]  /*da0a0*/  LDL.LU.64 R24, [R1+0x3550] ;  /* 0x0035500001187983 */ /* 0x001ea20000300a00 */
[----:B------:R-:W-:-:S02]  /*da0b0*/  LOP3.LUT P6, RZ, R13, 0x40000000, RZ, 0xc0, !PT ;  /* 0x400000000dff7812 */ /* 0x000fc400078cc0ff */
[----:B---3--:R-:W-:-:S11]  /*da0c0*/  PRMT R0, R14, 0x7770, RZ ;  /* 0x000077700e007816 */ /* 0x008fd600000000ff */
        /* <DEDUP_REMOVED lines=23> */
[----:B0-----:R-:W-:Y:S02]  /*da240*/  PRMT R0, R27, 0x7773, RZ ;  /* 0x000077731b007816 */ /* 0x001fe400000000ff */
[----:B------:R-:W2:Y:S04]  /*da250*/  LDL.LU R27, [R1+0x3548] ;  /* 0x00354800011b7983 */ /* 0x000ea80000300800 */
[----:B------:R0:W-:Y:S04]  /*da260*/  @P3 STG.E.U8 desc[UR42][R8.64], R0 ;  /* 0x0000000008003986 */ /* 0x0001e8000c10112a */
[----:B------:R-:W3:Y:S01]  /*da270*/  LDL.LU.64 R18, [R1+0x968] ;  /* 0x0009680001127983 */ /* 0x000ee20000300a00 */
[----:B0-----:R-:W-:-:S05]  /*da280*/  PRMT R0, R15, 0x7770, RZ ;  /* 0x000077700f007816 */ /* 0x001fca00000000ff */
[----:B------:R0:W-:Y:S02]  /*da290*/  @P2 STG.E.U8 desc[UR42][R10.64], R0 ;  /* 0x000000000a002986 */ /* 0x0001e4000c10112a */
[----:B0-----:R-:W-:-:S05]  /*da2a0*/  PRMT R0, R15, 0x7771, RZ ;  /* 0x000077710f007816 */ /* 0x001fca00000000ff */
[----:B------:R0:W-:Y:S02]  /*da2b0*/  @P1 STG.E.U8 desc[UR42][R16.64], R0 ;  /* 0x0000000010001986 */ /* 0x0001e4000c10112a */
[----:B0-----:R-:W-:-:S05]  /*da2c0*/  PRMT R0, R15, 0x7772, RZ ;  /* 0x000077720f007816 */ /* 0x001fca00000000ff */
[----:B------:R0:W-:Y:S04]  /*da2d0*/  @P0 STG.E.U8 desc[UR42][R28.64], R0 ;  /* 0x000000001c000986 */ /* 0x0001e8000c10112a */
[----:B0-----:R-:W4:Y:S04]  /*da2e0*/  LDL.LU.64 R28, [R1+0x960] ;  /* 0x00096000011c7983 */ /* 0x001f280000300a00 */
[----:B------:R-:W2:Y:S04]  /*da2f0*/  LDL.LU.64 R6, [R1+0x958] ;  /* 0x0009580001067983 */ /* 0x000ea80000300a00 */
[----:B------:R-:W2:Y:S04]  /*da300*/  LDL.LU.64 R8, [R1+0x950] ;  /* 0x0009500001087983 */ /* 0x000ea80000300a00 */
[----:B------:R-:W2:Y:S01]  /*da310*/  LDL.LU R14, [R1+0x94] ;  /* 0x00009400010e7983 */ /* 0x000ea20000300800 */
[----:B------:R-:W-:-:S02]  /*da320*/  LOP3.LUT P3, RZ, R26, 0x40000, RZ, 0xc0, !PT ;  /* 0x000400001aff7812 */ /* 0x000fc4000786c0ff */
[----:B------:R-:W-:Y:S02]  /*da330*/  LOP3.LUT P2, RZ, R26, 0x20000, RZ, 0xc0, !PT ;  /* 0x000200001aff7812 */ /* 0x000fe4000784c0ff */
[----:B------:R-:W-:Y:S01]  /*da340*/  PRMT R0, R15, 0x7773, RZ ;  /* 0x000077730f007816 */ /* 0x000fe200000000ff */
[----:B------:R-:W4:Y:S04]  /*da350*/  LDL.LU.64 R10, [R1+0x948] ;  /* 0x00094800010a7983 */ /* 0x000f280000300a00 */
[----:B------:R-:W4:Y:S04]  /*da360*/  LDL.LU.64 R16, [R1+0x940] ;  /* 0x0009400001107983 */ /* 0x000f280000300a00 */
[----:B---3--:R2:W-:Y:S02]  /*da370*/  @P3 STG.E.U8 desc[UR42][R18.64], R0 ;  /* 0x0000000012003986 */ /* 0x0085e4000c10112a */
[----:B--2---:R-:W-:-:S05]  /*da380*/  PRMT R0, R14, 0x7770, RZ ;  /* 0x000077700e007816 */ /* 0x004fca00000000ff */
[----:B----4-:R0:W-:Y:S04]  /*da390*/  @P2 STG.E.U8 desc[UR42][R28.64], R0 ;  /* 0x000000001c002986 */ /* 0x0101e8000c10112a */
[----:B0-----:R-:W2:Y:S04]  /*da3a0*/  LDL.LU.64 R28, [R1+0x938] ;  /* 0x00093800011c7983 */ /* 0x001ea80000300a00 */
[----:B------:R-:W3:Y:S01]  /*da3b0*/  LDL.LU.64 R2, [R1+0x928] ;  /* 0x0009280001027983 */ /* 0x000ee20000300a00 */
        /* <DEDUP_REMOVED lines=21> */
[C---:B------:R-:W-:Y:S02]  /*da510*/  LOP3.LUT P1, RZ, R26.reuse, 0x10000, RZ, 0xc0, !PT ;  /* 0x000100001aff7812 */ /* 0x040fe4000782c0ff */
[----:B------:R-:W-:Y:S02]  /*da520*/  LOP3.LUT P0, RZ, R26, 0x8000, RZ, 0xc0, !PT ;  /* 0x000080001aff7812 */ /* 0x000fe4000780c0ff */
[----:B------:R-:W-:Y:S02]  /*da530*/  LOP3.LUT R13, R13, 0xfeffffff, RZ, 0xc0, !PT ;  /* 0xfeffffff0d0d7812 */ /* 0x000fe400078ec0ff */
[----:B------:R-:W-:Y:S01]  /*da540*/  PRMT R0, R14, 0x7771, RZ ;  /* 0x000077710e007816 */ /* 0x000fe200000000ff */
[----:B------:R-:W4:Y:S04]  /*da550*/  LDL.LU R12, [R1+0x98] ;  /* 0x00009800010c7983 */ /* 0x000f280000300800 */
[----:B------:R-:W4:Y:S04]  /*da560*/  LDL.LU.64 R24, [R1+0x920] ;  /* 0x0009200001187983 */ /* 0x000f280000300a00 */
[----:B------:R-:W4:Y:S04]  /*da570*/  LDL.LU.64 R22, [R1+0x910] ;  /* 0x0009100001167983 */ /* 0x000f280000300a00 */
[----:B------:R-:W4:Y:S04]  /*da580*/  LDL.LU.64 R20, [R1+0x900] ;  /* 0x0009000001147983 */ /* 0x000f280000300a00 */
[----:B------:R-:W4:Y:S04]  /*da590*/  LDL.LU R15, [R1+0xbc] ;  /* 0x0000bc00010f7983 */ /* 0x000f280000300800 */
        /* <DEDUP_REMOVED lines=20> */
[----:B------:R-:W4:Y:S04]  /*da6e0*/  LDL.LU.64 R16, [R1+0x878] ;  /* 0x0008780001107983 */ /* 0x000f280000300a00 */
[----:B------:R-:W4:Y:S06]  /*da6f0*/  LDL.LU R14, [R1+0x9c] ;  /* 0x00009c00010e7983 */ /* 0x000f2c0000300800 */
[----:B--2---:R0:W-:Y:S01]  /*da700*/  @P6 STG.E.U8 desc[UR42][R28.64], R0 ;  /* 0x000000001c006986 */ /* 0x0041e2000c10112a */
[----:B------:R-:W-:-:S02]  /*da710*/  LOP3.LUT P6, RZ, R13, 0x800000, RZ, 0xc0, !PT ;  /* 0x008000000dff7812 */ /* 0x000fc400078cc0ff */
[----:B0-----:R-:W-:Y:S01]  /*da720*/  PRMT R0, R27, 0x7772, RZ ;  /* 0x000077721b007816 */ /* 0x001fe200000000ff */
[----:B------:R-:W2:Y:S10]  /*da730*/  LDL.LU.64 R28, [R1+0x870] ;  /* 0x00087000011c7983 */ /* 0x000eb40000300a00 */
        /* <DEDUP_REMOVED lines=8> */
[C---:B------:R-:W-:Y:S01]  /*da7c0*/  LOP3.LUT P1, RZ, R26.reuse, 0x2, RZ, 0xc0, !PT ;  /* 0x000000021aff7812 */ /* 0x040fe2000782c0ff */
[----:B------:R-:W2:Y:S01]  /*da7d0*/  LDL.LU R27, [R1+0x3538] ;  /* 0x00353800011b7983 */ /* 0x000ea20000300800 */
[----:B------:R-:W-:-:S03]  /*da7e0*/  LOP3.LUT P0, RZ, R26, 0x1, RZ, 0xc0, !PT ;  /* 0x000000011aff7812 */ /* 0x000fc6000780c0ff */
[----:B---3--:R4:W-:Y:S01]  /*da7f0*/  @P6 STG.E.U8 desc[UR42][R2.64], R0 ;  /* 0x0000000002006986 */ /* 0x0089e2000c10112a */
        /* <DEDUP_REMOVED lines=24> */
[----:B--2---:R0:W-:Y:S04]  /*da980*/  @P0 STG.E.U8 desc[UR42][R28.64], R0 ;  /* 0x000000001c000986 */ /* 0x0041e8000c10112a */
[----:B0-----:R-:W2:Y:S01]  /*da990*/  LDL.LU.64 R28, [R1+0x860] ;  /* 0x00086000011c7983 */ /* 0x001ea20000300a00 */
[----:B------:R-:W-:-:S02]  /*da9a0*/  LOP3.LUT P4, RZ, R27, 0x80000000, RZ, 0xc0, !PT ;  /* 0x800000001bff7812 */ /* 0x000fc4000788c0ff */
        /* <DEDUP_REMOVED lines=8> */
[----:B---3--:R0:W-:Y:S02]  /*daa30*/  @P4 STG.E.U8 desc[UR42][R16.64], R0 ;  /* 0x0000000010004986 */ /* 0x0081e4000c10112a */
[----:B0-----:R-:W-:-:S02]  /*daa40*/  PRMT R0, R14, 0x7773, RZ ;  /* 0x000077730e007816 */ /* 0x001fc400000000ff */
[----:B------:R-:W3:Y:S04]  /*daa50*/  LDL.LU.64 R16, [R1+0x838] ;  /* 0x0008380001107983 */ /* 0x000ee80000300a00 */
[----:B--2---:R0:W-:Y:S04]  /*daa60*/  @P3 STG.E.U8 desc[UR42][R28.64], R0 ;  /* 0x000000001c003986 */ /* 0x0041e8000c10112a */
[----:B0-----:R-:W2:Y:S01]  /*daa70*/  LDL.LU.64 R28, [R1+0x820] ;  /* 0x00082000011c7983 */ /* 0x001ea20000300a00 */
        /* <DEDUP_REMOVED lines=21> */
[----:B----4-:R-:W-:Y:S02]  /*dabd0*/  PRMT R0, R15, 0x7770, RZ ;  /* 0x000077700f007816 */ /* 0x010fe400000000ff */
[----:B------:R-:W-:Y:S01]  /*dabe0*/  LOP3.LUT P0, RZ, R27, 0x8000000, RZ, 0xc0, !PT ;  /* 0x080000001bff7812 */ /* 0x000fe2000780c0ff */
[----:B------:R-:W4:Y:S04]  /*dabf0*/  LDL.LU R14, [R1+0x84] ;  /* 0x00008400010e7983 */ /* 0x000f280000300800 */
[----:B------:R-:W4:Y:S04]  /*dac00*/  LDL.LU.64 R2, [R1+0x818] ;  /* 0x0008180001027983 */ /* 0x000f280000300a00 */
[----:B------:R-:W4:Y:S04]  /*dac10*/  LDL.LU.64 R24, [R1+0x7e8] ;  /* 0x0007e80001187983 */ /* 0x000f280000300a00 */
[----:B------:R-:W4:Y:S04]  /*dac20*/  LDL.LU.64 R22, [R1+0x7d0] ;  /* 0x0007d00001167983 */ /* 0x000f280000300a00 */
[----:B------:R-:W4:Y:S04]  /*dac30*/  LDL.LU.64 R20, [R1+0x798] ;  /* 0x0007980001147983 */ /* 0x000f280000300a00 */
[----:B------:R-:W4:Y:S01]  /*dac40*/  LDL.LU.64 R4, [R1+0x790] ;  /* 0x0007900001047983 */ /* 0x000f220000300a00 */
[----:B------:R-:W-:-:S02]  /*dac50*/  @P6 LOP3.LUT R13, R13, 0x10000, RZ, 0xfc, !PT ;  /* 0x000100000d0d6812 */ /* 0x000fc400078efcff */
[----:B------:R-:W-:Y:S01]  /*dac60*/  LOP3.LUT P6, RZ, R27, 0x2000000, RZ, 0xc0, !PT ;  /* 0x020000001bff7812 */ /* 0x000fe200078cc0ff */
[----:B------:R0:W-:Y:S01]  /*dac70*/  @P2 STG.E.U8 desc[UR42][R18.64], R0 ;  /* 0x0000000012002986 */ /* 0x0001e2000c10112a */
[----:B------:R-:W-:Y:S02]  /*dac80*/  LOP3.LUT R13, R13, 0xfffdffff, RZ, 0xc0, !PT ;  /* 0xfffdffff0d0d7812 */ /* 0x000fe400078ec0ff */
[----:B0-----:R-:W-:-:S09]  /*dac90*/  PRMT R0, R15, 0x7771, RZ ;  /* 0x000077710f007816 */ /* 0x001fd200000000ff */
[----:B------:R-:W-:Y:S02]  /*daca0*/  @P6 LOP3.LUT R13, R13, 0x20000, RZ, 0xfc, !PT ;  /* 0x000200000d0d6812 */ /* 0x000fe400078efcff */
[----:B------:R-:W-:Y:S01]  /*dacb0*/  LOP3.LUT P6, RZ, R27, 0x4000000, RZ, 0xc0, !PT ;  /* 0x040000001bff7812 */ /* 0x000fe200078cc0ff */
[----:B------:R-:W4:Y:S04]  /*dacc0*/  LDL.LU.64 R18, [R1+0x750] ;  /* 0x0007500001127983 */ /* 0x000f280000300a00 */
[----:B------:R0:W-:Y:S02]  /*dacd0*/  @P1 STG.E.U8 desc[UR42][R6.64], R0 ;  /* 0x0000000006001986 */ /* 0x0001e4000c10112a */
[C---:B0-----:R-:W-:Y:S02]  /*dace0*/  PRMT R0, R15.reuse, 0x7772, RZ ;  /* 0x000077720f007816 */ /* 0x041fe400000000ff */
[----:B------:R-:W4:Y:S04]  /*dacf0*/  LDL.LU.64 R6, [R1+0x740] ;  /* 0x0007400001067983 */ /* 0x000f280000300a00 */
[----:B------:R0:W-:Y:S02]  /*dad00*/  @P0 STG.E.U8 desc[UR42][R8.64], R0 ;  /* 0x0000000008000986 */ /* 0x0001e4000c10112a */
[----:B0-----:R-:W-:-:S02]  /*dad10*/  PRMT R0, R15, 0x7773, RZ ;  /* 0x000077730f007816 */ /* 0x001fc400000000ff */
[----:B------:R-:W4:Y:S04]  /*dad20*/  LDL.LU.64 R8, [R1+0x730] ;  /* 0x0007300001087983 */ /* 0x000f280000300a00 */
[----:B------:R0:W-:Y:S01]  /*dad30*/  @P6 STG.E.U8 desc[UR42][R10.64], R0 ;  /* 0x000000000a006986 */ /* 0x0001e2000c10112a */
[C---:B------:R-:W-:Y:S02]  /*dad40*/  LOP3.LUT P6, RZ, R13.reuse, 0x20000, RZ, 0xc0, !PT ;  /* 0x000200000dff7812 */ /* 0x040fe400078cc0ff */
[----:B0-----:R-:W-:Y:S01]  /*dad50*/  PRMT R0, R12, 0x7770, RZ ;  /* 0x000077700c007816 */ /* 0x001fe200000000ff */
[----:B------:R-:W4:Y:S10]  /*dad60*/  LDL.LU.64 R10, [R1+0x728] ;  /* 0x00072800010a7983 */ /* 0x000f340000300a00 */
[----:B---3--:R0:W-:Y:S01]  /*dad70*/  @P6 STG.E.U8 desc[UR42][R16.64], R0 ;  /* 0x0000000010006986 */ /* 0x0081e2000c10112a */
[----:B------:R-:W-:-:S02]  /*dad80*/  LOP3.LUT P6, RZ, R13, 0x10000, RZ, 0xc0, !PT ;  /* 0x000100000dff7812 */ /* 0x000fc400078cc0ff */
[----:B0-----:R-:W-:Y:S01]  /*dad90*/  PRMT R0, R12, 0x7771, RZ ;  /* 0x000077710c007816 */ /* 0x001fe200000000ff */
[----:B------:R-:W3:Y:S04]  /*dada0*/  LDL.LU.64 R16, [R1+0x708] ;  /* 0x0007080001107983 */ /* 0x000ee80000300a00 */
[----:B------:R-:W3:Y:S06]  /*dadb0*/  LDL.LU R15, [R1+0x88] ;  /* 0x00008800010f7983 */ /* 0x000eec0000300800 */
[----:B--2---:R0:W-:Y:S04]  /*dadc0*/  @P6 STG.E.U8 desc[UR42][R28.64], R0 ;  /* 0x000000001c006986 */ /* 0x0041e8000c10112a */
[----:B0-----:R-:W2:Y:S01]  /*dadd0*/  LDL.LU.64 R28, [R1+0x3530] ;  /* 0x00353000011c7983 */ /* 0x001ea20000300a00 */
[----:B------:R-:W-:-:S02]  /*dade0*/  LOP3.LUT P6, RZ, R13, 0x8000, RZ, 0xc0, !PT ;  /* 0x000080000dff7812 */ /* 0x000fc400078cc0ff */
[----:B------:R-:W-:Y:S02]  /*dadf0*/  PRMT R0, R12, 0x7772, RZ ;  /* 0x000077720c007816 */ /* 0x000fe400000000ff */
[C---:B------:R-:W-:Y:S02]  /*dae00*/  LOP3.LUT P5, RZ, R27.reuse, 0x40000, RZ, 0xc0, !PT ;  /* 0x000400001bff7812 */ /* 0x040fe400078ac0ff */
[----:B------:R-:W-:-:S07]  /*dae10*/  LOP3.LUT P4, RZ, R27, 0x20000, RZ, 0xc0, !PT ;  /* 0x000200001bff7812 */ /* 0x000fce000788c0ff */
        /* <DEDUP_REMOVED lines=12> */
[----:B------:R-:W-:Y:S02]  /*daee0*/  LOP3.LUT P3, RZ, R27, 0x10000, RZ, 0xc0, !PT ;  /* 0x000100001bff7812 */ /* 0x000fe4000786c0ff */
[----:B0-----:R-:W-:-:S09]  /*daef0*/  PRMT R0, R14, 0x7772, RZ ;  /* 0x000077720e007816 */ /* 0x001fd200000000ff */
[----:B------:R0:W-:Y:S01]  /*daf00*/  @P6 STG.E.U8 desc[UR42][R20.64], R0 ;  /* 0x0000000014006986 */ /* 0x0001e2000c10112a */
[----:B------:R-:W-:Y:S02]  /*daf10*/  LOP3.LUT P2, RZ, R27, 0x8000, RZ, 0xc0, !PT ;  /* 0x000080001bff7812 */ /* 0x000fe4000784c0ff */
[----:B0-----:R-:W-:-:S05]  /*daf20*/  PRMT R0, R14, 0x7773, RZ ;  /* 0x000077730e007816 */ /* 0x001fca00000000ff */
[----:B------:R2:W-:Y:S01]  /*daf30*/  @P5 STG.E.U8 desc[UR42][R4.64], R0 ;  /* 0x0000000004005986 */ /* 0x0005e2000c10112a */
[C---:B------:R-:W-:Y:S02]  /*daf40*/  LOP3.LUT P1, RZ, R27.reuse, 0x4000, RZ, 0xc0, !PT ;  /* 0x000040001bff7812 */ /* 0x040fe4000782c0ff */
        /* <DEDUP_REMOVED lines=9> */
[----:B------:R-:W4:Y:S04]  /*dafe0*/  LDL.LU.64 R6, [R1+0x6e8] ;  /* 0x0006e80001067983 */ /* 0x000f280000300a00 */
[----:B------:R3:W-:Y:S04]  /*daff0*/  @P1 STG.E.U8 desc[UR42][R10.64], R0 ;  /* 0x000000000a001986 */ /* 0x0007e8000c10112a */
[----:B------:R-:W2:Y:S01]  /*db000*/  LDL.LU.64 R20, [R1+0x698] ;  /* 0x0006980001147983 */ /* 0x000ea20000300a00 */
[----:B---3--:R-:W-:-:S05]  /*db010*/  PRMT R0, R15, 0x7770, RZ ;  /* 0x000077700f007816 */ /* 0x008fca00000000ff */
[----:B------:R0:W-:Y:S04]  /*db020*/  @P0 STG.E.U8 desc[UR42][R16.64], R0 ;  /* 0x0000000010000986 */ /* 0x0001e8000c10112a */
[----:B0-----:R-:W3:Y:S04]  /*db030*/  LDL.LU.64 R16, [R1+0x690] ;  /* 0x0006900001107983 */ /* 0x001ee80000300a00 */
[----:B------:R-:W3:Y:S04]  /*db040*/  LDL.LU.64 R4, [R1+0x650] ;  /* 0x0006500001047983 */ /* 0x000ee80000300a00 */
[----:B------:R-:W3:Y:S04]  /*db050*/  LDL.LU.64 R18, [R1+0x640] ;  /* 0x0006400001127983 */ /* 0x000ee80000300a00 */
[----:B------:R-:W3:Y:S04]  /*db060*/  LDL.LU.64 R8, [R1+0x620] ;  /* 0x0006200001087983 */ /* 0x000ee80000300a00 */
[----:B------:R-:W3:Y:S01]  /*db070*/  LDL.LU R26, [R1+0x68] ;  /* 0x00006800011a7983 */ /* 0x000ee20000300800 */
[----:B------:R-:W-:-:S03]  /*db080*/  LOP3.LUT P5, RZ, R27, 0x1000, RZ, 0xc0, !PT ;  /* 0x000010001bff7812 */ /* 0x000fc600078ac0ff */
[----:B------:R-:W3:Y:S01]  /*db090*/  LDL.LU.64 R10, [R1+0x618] ;  /* 0x00061800010a7983 */ /* 0x000ee20000300a00 */
[----:B------:R-:W-:-:S03]  /*db0a0*/  PRMT R0, R15, 0x7771, RZ ;  /* 0x000077710f007816 */ /* 0x000fc600000000ff */
[----:B------:R-:W3:Y:S01]  /*db0b0*/  LDL.LU R12, [R1+0x8c] ;  /* 0x00008c00010c7983 */ /* 0x000ee20000300800 */
[C---:B------:R-:W-:Y:S02]  /*db0c0*/  LOP3.LUT P3, RZ, R27.reuse, 0x800, RZ, 0xc0, !PT ;  /* 0x000008001bff7812 */ /* 0x040fe4000786c0ff */
[C---:B------:R-:W-:Y:S02]  /*db0d0*/  LOP3.LUT P4, RZ, R27.reuse, 0x400, RZ, 0xc0, !PT ;  /* 0x000004001bff7812 */ /* 0x040fe4000788c0ff */
[C---:B------:R-:W-:Y:S02]  /*db0e0*/  LOP3.LUT P0, RZ, R27.reuse, 0x40, RZ, 0xc0, !PT ;  /* 0x000000401bff7812 */ /* 0x040fe4000780c0ff */
[----:B------:R-:W-:Y:S02]  /*db0f0*/  LOP3.LUT P1, RZ, R27, 0x1, RZ, 0xc0, !PT ;  /* 0x000000011bff7812 */ /* 0x000fe4000782c0ff */
[----:B------:R-:W-:-:S09]  /*db100*/  LOP3.LUT R13, R13, 0xfffffbff, RZ, 0xc0, !PT ;  /* 0xfffffbff0d0d7812 */ /* 0x000fd200078ec0ff */
[----:B------:R-:W-:-:S04]  /*db110*/  @P0 LOP3.LUT R13, R13, 0x400, RZ, 0xfc, !PT ;  /* 0x000004000d0d0812 */ /* 0x000fc800078efcff */
[----:B------:R-:W-:-:S04]  /*db120*/  LOP3.LUT R13, R13, 0xffffffdf, RZ, 0xc0, !PT ;  /* 0xffffffdf0d0d7812 */ /* 0x000fc800078ec0ff */
[----:B------:R-:W-:Y:S02]  /*db130*/  @P1 LOP3.LUT R13, R13, 0x20, RZ, 0xfc, !PT ;  /* 0x000000200d0d1812 */ /* 0x000fe400078efcff */
[----:B------:R-:W-:Y:S02]  /*db140*/  LOP3.LUT P1, RZ, R27, 0x2, RZ, 0xc0, !PT ;  /* 0x000000021bff7812 */ /* 0x000fe4000782c0ff */
[----:B------:R-:W-:Y:S01]  /*db150*/  LOP3.LUT R13, R13, 0xffffffbf, RZ, 0xc0, !PT ;  /* 0xffffffbf0d0d7812 */ /* 0x000fe200078ec0ff */
[----:B----4-:R0:W-:Y:S04]  /*db160*/  @P5 STG.E.U8 desc[UR42][R6.64], R0 ;  /* 0x0000000006005986 */ /* 0x0101e8000c10112a */
[----:B0-----:R-:W4:Y:S04]  /*db170*/  LDL.LU.64 R6, [R1+0x5b0] ;  /* 0x0005b00001067983 */ /* 0x001f280000300a00 */
[----:B------:R-:W4:Y:S04]  /*db180*/  LDL.LU.64 R2, [R1+0x590] ;  /* 0x0005900001027983 */ /* 0x000f280000300a00 */
[----:B------:R-:W4:Y:S01]  /*db190*/  LDL.LU.64 R24, [R1+0x588] ;  /* 0x0005880001187983 */ /* 0x000f220000300a00 */
[----:B------:R-:W-:-:S05]  /*db1a0*/  PRMT R0, R15, 0x7772, RZ ;  /* 0x000077720f007816 */ /* 0x000fca00000000ff */
[----:B--2---:R0:W-:Y:S02]  /*db1b0*/  @P3 STG.E.U8 desc[UR42][R20.64], R0 ;  /* 0x0000000014003986 */ /* 0x0041e4000c10112a */
[----:B0-----:R-:W-:-:S05]  /*db1c0*/  PRMT R0, R15, 0x7773, RZ ;  /* 0x000077730f007816 */ /* 0x001fca00000000ff */
[----:B---3--:R0:W-:Y:S04]  /*db1d0*/  @P4 STG.E.U8 desc[UR42][R16.64], R0 ;  /* 0x0000000010004986 */ /* 0x0081e8000c10112a */
[----:B0-----:R-:W2:Y:S01]  /*db1e0*/  LDL.LU.64 R16, [R1+0x580] ;  /* 0x0005800001107983 */ /* 0x001ea20000300a00 */
[----:B------:R-:W-:Y:S02]  /*db1f0*/  @P1 LOP3.LUT R13, R13, 0x40, RZ, 0xfc, !PT ;  /* 0x000000400d0d1812 */ /* 0x000fe400078efcff */
[C---:B------:R-:W-:Y:S02]  /*db200*/  LOP3.LUT P1, RZ, R27.reuse, 0x4, RZ, 0xc0, !PT ;  /* 0x000000041bff7812 */ /* 0x040fe4000782c0ff */
[----:B------:R-:W-:Y:S01]  /*db210*/  LOP3.LUT P2, RZ, R27, 0x200, RZ, 0xc0, !PT ;  /* 0x000002001bff7812 */ /* 0x000fe2000784c0ff */
[----:B------:R-:W3:Y:S01]  /*db220*/  LDL.LU R14, [R1+0x6c] ;  /* 0x00006c00010e7983 */ /* 0x000ee20000300800 */
[----:B------:R-:W-:-:S02]  /*db230*/  LOP3.LUT R13, R13, 0xffffff7f, RZ, 0xc0, !PT ;  /* 0xffffff7f0d0d7812 */ /* 0x000fc400078ec0ff */
[C---:B------:R-:W-:Y:S01]  /*db240*/  LOP3.LUT P6, RZ, R27.reuse, 0x100, RZ, 0xc0, !PT ;  /* 0x000001001bff7812 */ /* 0x040fe200078cc0ff */
[----:B------:R-:W3:Y:S01]  /*db250*/  LDL.LU.64 R22, [R1+0x578] ;  /* 0x0005780001167983 */ /* 0x000ee20000300a00 */
[----:B------:R-:W-:Y:S02]  /*db260*/  PRMT R0, R26, 0x7770, RZ ;  /* 0x000077701a007816 */ /* 0x000fe400000000ff */
[----:B------:R-:W-:Y:S01]  /*db270*/  LOP3.LUT P0, RZ, R27, 0x80, RZ, 0xc0, !PT ;  /* 0x000000801bff7812 */ /* 0x000fe2000780c0ff */
[----:B------:R-:W3:Y:S02]  /*db280*/  LDL.LU.64 R20, [R1+0x570] ;  /* 0x0005700001147983 */ /* 0x000ee40000300a00 */
[----:B------:R-:W-:Y:S02]  /*db290*/  @P1 LOP3.LUT R13, R13, 0x80, RZ, 0xfc, !PT ;  /* 0x000000800d0d1812 */ /* 0x000fe400078efcff */
[----:B------:R-:W-:Y:S02]  /*db2a0*/  LOP3.LUT P1, RZ, R27, 0x8, RZ, 0xc0, !PT ;  /* 0x000000081bff7812 */ /* 0x000fe4000782c0ff */
[----:B------:R-:W-:Y:S01]  /*db2b0*/  LOP3.LUT R13, R13, 0xfffffeff, RZ, 0xc0, !PT ;  /* 0xfffffeff0d0d7812 */ /* 0x000fe200078ec0ff */
[----:B------:R0:W-:Y:S10]  /*db2c0*/  @P2 STG.E.U8 desc[UR42][R4.64], R0 ;  /* 0x0000000004002986 */ /* 0x0001f4000c10112a */
[----:B------:R-:W-:-:S02]  /*db2d0*/  @P1 LOP3.LUT R13, R13, 0x100, RZ, 0xfc, !PT ;  /* 0x000001000d0d1812 */ /* 0x000fc400078efcff */
[----:B------:R-:W-:Y:S02]  /*db2e0*/  LOP3.LUT P1, RZ, R27, 0x10, RZ, 0xc0, !PT ;  /* 0x000000101bff7812 */ /* 0x000fe4000782c0ff */
[----:B0-----:R-:W-:Y:S02]  /*db2f0*/  PRMT R0, R26, 0x7771, RZ ;  /* 0x000077711a007816 */ /* 0x001fe400000000ff */
[----:B------:R-:W-:Y:S01]  /*db300*/  LOP3.LUT R13, R13, 0xfffffdff, RZ, 0xc0, !PT ;  /* 0xfffffdff0d0d7812 */ /* 0x000fe200078ec0ff */
[----:B------:R-:W3:Y:S04]  /*db310*/  LDL.LU.64 R4, [R1+0x560] ;  /* 0x0005600001047983 */ /* 0x000ee80000300a00 */
[----:B------:R0:W-:Y:S04]  /*db320*/  @P6 STG.E.U8 desc[UR42][R18.64], R0 ;  /* 0x0000000012006986 */ /* 0x0001e8000c10112a */
[----:B------:R-:W3:Y:S01]  /*db330*/  LDL.LU R15, [R1+0x70] ;  /* 0x00007000010f7983 */ /* 0x000ee20000300800 */
[----:B------:R-:W-:-:S02]  /*db340*/  @P1 LOP3.LUT R13, R13, 0x200, RZ, 0xfc, !PT ;  /* 0x000002000d0d1812 */ /* 0x000fc400078efcff */
[C---:B0-----:R-:W-:Y:S01]  /*db350*/  PRMT R0, R26.reuse, 0x7772, RZ ;  /* 0x000077721a007816 */ /* 0x041fe200000000ff */
[----:B------:R-:W3:Y:S04]  /*db360*/  LDL.LU.64 R18, [R1+0x558] ;  /* 0x0005580001127983 */ /* 0x000ee80000300a00 */
[----:B------:R0:W-:Y:S01]  /*db370*/  @P0 STG.E.U8 desc[UR42][R8.64], R0 ;  /* 0x0000000008000986 */ /* 0x0001e2000c10112a */
[----:B------:R-:W-:Y:S02]  /*db380*/  LOP3.LUT P0, RZ, R13, 0x400, RZ, 0xc0, !PT ;  /* 0x000004000dff7812 */ /* 0x000fe4000780c0ff */
[----:B------:R-:W-:Y:S02]  /*db390*/  LOP3.LUT P1, RZ, R27, 0x20, RZ, 0xc0, !PT ;  /* 0x000000201bff7812 */ /* 0x000fe4000782c0ff */
[----:B0-----:R-:W-:Y:S01]  /*db3a0*/  PRMT R0, R26, 0x7773, RZ ;  /* 0x000077731a007816 */ /* 0x001fe200000000ff */
[----:B------:R-:W3:Y:S08]  /*db3b0*/  LDL.LU.64 R8, [R1+0x540] ;  /* 0x0005400001087983 */ /* 0x000ef00000300a00 */
[----:B------:R0:W-:Y:S02]  /*db3c0*/  @P0 STG.E.U8 desc[UR42][R10.64], R0 ;  /* 0x000000000a000986 */ /* 0x0001e4000c10112a */
[----:B0-----:R-:W-:-:S02]  /*db3d0*/  PRMT R0, R12, 0x7770, RZ ;  /* 0x000077700c007816 */ /* 0x001fc400000000ff */
[----:B------:R-:W3:Y:S04]  /*db3e0*/  LDL.LU.64 R10, [R1+0x518] ;  /* 0x00051800010a7983 */ /* 0x000ee80000300a00 */
        /* <DEDUP_REMOVED lines=10> */
[----:B--2---:R0:W-:Y:S04]  /*db490*/  @P1 STG.E.U8 desc[UR42][R16.64], R0 ;  /* 0x0000000010001986 */ /* 0x0041e8000c10112a */
[----:B0-----:R-:W2:Y:S01]  /*db4a0*/  LDL.LU.64 R16, [R1+0x510] ;  /* 0x0005100001107983 */ /* 0x001ea20000300a00 */
[----:B------:R-:W-:Y:S02]  /*db4b0*/  LOP3.LUT P1, RZ, R13, 0x40, RZ, 0xc0, !PT ;  /* 0x000000400dff7812 */ /* 0x000fe4000782c0ff */
[----:B---3--:R-:W-:Y:S02]  /*db4c0*/  PRMT R0, R14, 0x7770, RZ ;  /* 0x000077700e007816 */ /* 0x008fe400000000ff */
[----:B------:R-:W-:-:S09]  /*db4d0*/  LOP3.LUT P5, RZ, R28, 0x80000000, RZ, 0xc0, !PT ;  /* 0x800000001cff7812 */ /* 0x000fd200078ac0ff */
[----:B------:R0:W-:Y:S01]  /*db4e0*/  @P1 STG.E.U8 desc[UR42][R22.64], R0 ;  /* 0x0000000016001986 */ /* 0x0001e2000c10112a */
[----:B------:R-:W-:Y:S02]  /*db4f0*/  LOP3.LUT P1, RZ, R13, 0x20, RZ, 0xc0, !PT ;  /* 0x000000200dff7812 */ /* 0x000fe4000782c0ff */
[----:B------:R-:W-:Y:S02]  /*db500*/  LOP3.LUT P3, RZ, R28, 0x40000000, RZ, 0xc0, !PT ;  /* 0x400000001cff7812 */ /* 0x000fe4000786c0ff */
[----:B0-----:R-:W-:-:S09]  /*db510*/  PRMT R0, R14, 0x7771, RZ ;  /* 0x000077710e007816 */ /* 0x001fd200000000ff */
[----:B------:R0:W-:Y:S01]  /*db520*/  @P1 STG.E.U8 desc[UR42][R20.64], R0 ;  /* 0x0000000014001986 */ /* 0x0001e2000c10112a */
[C---:B------:R-:W-:Y:S02]  /*db530*/  LOP3.LUT P4, RZ, R28.reuse, 0x20000000, RZ, 0xc0, !PT ;  /* 0x200000001cff7812 */ /* 0x040fe4000788c0ff */
[----:B------:R-:W-:Y:S02]  /*db540*/  LOP3.LUT P2, RZ, R28, 0x10000000, RZ, 0xc0, !PT ;  /* 0x100000001cff7812 */ /* 0x000fe4000784c0ff */
[----:B0-----:R-:W-:-:S05]  /*db550*/  PRMT R0, R14, 0x7772, RZ ;  /* 0x000077720e007816 */ /* 0x001fca00000000ff */
[----:B------:R0:W-:Y:S02]  /*db560*/  @P5 STG.E.U8 desc[UR42][R4.64], R0 ;  /* 0x0000000004005986 */ /* 0x0001e4000c10112a */
[----:B0-----:R-:W-:-:S05]  /*db570*/  PRMT R0, R14, 0x7773, RZ ;  /* 0x000077730e007816 */ /* 0x001fca00000000ff */
[----:B------:R0:W-:Y:S02]  /*db580*/  @P3 STG.E.U8 desc[UR42][R18.64], R0 ;  /* 0x0000000012003986 */ /* 0x0001e4000c10112a */
[----:B0-----:R-:W-:-:S05]  /*db590*/  PRMT R0, R15, 0x7770, RZ ;  /* 0x000077700f007816 */ /* 0x001fca00000000ff */
[----:B------:R0:W-:Y:S04]  /*db5a0*/  @P4 STG.E.U8 desc[UR42][R8.64], R0 ;  /* 0x0000000008004986 */ /* 0x0001e8000c10112a */
[----:B0-----:R-:W3:Y:S01]  /*db5b0*/  LDL.LU.64 R8, [R1+0x548] ;  /* 0x0005480001087983 */ /* 0x001ee20000300a00 */
[----:B------:R-:W-:-:S05]  /*db5c0*/  PRMT R0, R15, 0x7771, RZ ;  /* 0x000077710f007816 */ /* 0x000fca00000000ff */
[----:B------:R0:W-:Y:S04]  /*db5d0*/  @P2 STG.E.U8 desc[UR42][R10.64], R0 ;  /* 0x000000000a002986 */ /* 0x0001e8000c10112a */
[----:B0-----:R-:W3:Y:S04]  /*db5e0*/  LDL.LU.64 R10, [R1+0x538] ;  /* 0x00053800010a7983 */ /* 0x001ee80000300a00 */
[----:B------:R-:W3:Y:S04]  /*db5f0*/  LDL.LU.64 R24, [R1+0x4c8] ;  /* 0x0004c80001187983 */ /* 0x000ee80000300a00 */
[----:B------:R-:W3:Y:S04]  /*db600*/  LDL.LU.64 R22, [R1+0x4c0] ;  /* 0x0004c00001167983 */ /* 0x000ee80000300a00 */
[----:B------:R-:W3:Y:S04]  /*db610*/  LDL.LU R27, [R1+0x74] ;  /* 0x00007400011b7983 */ /* 0x000ee80000300800 */
[----:B------:R-:W3:Y:S04]  /*db620*/  LDL.LU.64 R20, [R1+0x498] ;  /* 0x0004980001147983 */ /* 0x000ee80000300a00 */
[----:B------:R-:W3:Y:S01]  /*db630*/  LDL.LU.64 R18, [R1+0x480] ;  /* 0x0004800001127983 */ /* 0x000ee20000300a00 */
[----:B------:R-:W-:-:S02]  /*db640*/  LOP3.LUT P6, RZ, R28, 0x8000000, RZ, 0xc0, !PT ;  /* 0x080000001cff7812 */ /* 0x000fc400078cc0ff */
[C---:B------:R-:W-:Y:S02]  /*db650*/  LOP3.LUT P0, RZ, R28.reuse, 0x4000000, RZ, 0xc0, !PT ;  /* 0x040000001cff7812 */ /* 0x040fe4000780c0ff */
[C---:B------:R-:W-:Y:S02]  /*db660*/  PRMT R0, R15.reuse, 0x7772, RZ ;  /* 0x000077720f007816 */ /* 0x040fe400000000ff */
[----:B------:R-:W-:Y:S02]  /*db670*/  PRMT R2, R15, 0x7773, RZ ;  /* 0x000077730f027816 */ /* 0x000fe400000000ff */
[----:B------:R-:W3:Y:S05]  /*db680*/  LDL.LU.64 R14, [R1+0x468] ;  /* 0x00046800010e7983 */ /* 0x000eea0000300a00 */
[----:B----4-:R-:W-:Y:S04]  /*db690*/  @P6 STG.E.U8 desc[UR42][R6.64], R0 ;  /* 0x0000000006006986 */ /* 0x010fe8000c10112a */
[----:B--2---:R0:W-:Y:S04]  /*db6a0*/  @P0 STG.E.U8 desc[UR42][R16.64], R2 ;  /* 0x0000000210000986 */ /* 0x0041e8000c10112a */
[----:B0-----:R-:W2:Y:S01]  /*db6b0*/  LDL.LU.64 R16, [R1+0x460] ;  /* 0x0004600001107983 */ /* 0x001ea20000300a00 */
[----:B------:R-:W-:-:S02]  /*db6c0*/  LOP3.LUT P1, RZ, R28, 0x2000000, RZ, 0xc0, !PT ;  /* 0x020000001cff7812 */ /* 0x000fc4000782c0ff */
[C---:B------:R-:W-:Y:S02]  /*db6d0*/  LOP3.LUT P5, RZ, R28.reuse, 0x1000000, RZ, 0xc0, !PT ;  /* 0x010000001cff7812 */ /* 0x040fe400078ac0ff */
[----:B------:R-:W-:Y:S02]  /*db6e0*/  PRMT R7, R29, 0x7770, RZ ;  /* 0x000077701d077816 */ /* 0x000fe400000000ff */
[C---:B------:R-:W-:Y:S02]  /*db6f0*/  LOP3.LUT P3, RZ, R28.reuse, 0x800000, RZ, 0xc0, !PT ;  /* 0x008000001cff7812 */ /* 0x040fe4000786c0ff */
[C---:B------:R-:W-:Y:S02]  /*db700*/  LOP3.LUT P4, RZ, R28.reuse, 0x400000, RZ, 0xc0, !PT ;  /* 0x004000001cff7812 */ /* 0x040fe4000788c0ff */
[C---:B------:R-:W-:Y:S02]  /*db710*/  LOP3.LUT P2, RZ, R28.reuse, 0x200000, RZ, 0xc0, !PT ;  /* 0x002000001cff7812 */ /* 0x040fe4000784c0ff */
[----:B------:R-:W-:-:S02]  /*db720*/  LOP3.LUT P6, RZ, R28, 0x80000, RZ, 0xc0, !PT ;  /* 0x000800001cff7812 */ /* 0x000fc400078cc0ff */
[C---:B------:R-:W-:Y:S01]  /*db730*/  LOP3.LUT P0, RZ, R28.reuse, 0x2000, RZ, 0xc0, !PT ;  /* 0x000020001cff7812 */ /* 0x040fe2000780c0ff */
[----:B------:R-:W4:Y:S01]  /*db740*/  LDL.LU R26, [R1+0x54] ;  /* 0x00005400011a7983 */ /* 0x000f220000300800 */
[----:B------:R-:W-:Y:S02]  /*db750*/  P2R R0, PR, RZ, 0x40 ;  /* 0x00000040ff007803 */ /* 0x000fe40000000000 */
[----:B------:R-:W-:Y:S02]  /*db760*/  P2R R2, PR, RZ, 0x1 ;  /* 0x00000001ff027803 */ /* 0x000fe40000000000 */
[C---:B------:R-:W-:Y:S02]  /*db770*/  LOP3.LUT P6, RZ, R28.reuse, 0x100000, RZ, 0xc0, !PT ;  /* 0x001000001cff7812 */ /* 0x040fe400078cc0ff */
[----:B------:R-:W-:-:S04]  /*db780*/  LOP3.LUT P0, RZ, R28, 0x4000, RZ, 0xc0, !PT ;  /* 0x000040001cff7812 */ /* 0x000fc8000780c0ff */
[----:B------:R-:W-:Y:S02]  /*db790*/  P2R R3, PR, RZ, 0x1 ;  /* 0x00000001ff037803 */ /* 0x000fe40000000000 */
[----:B------:R-:W-:-:S04]  /*db7a0*/  LOP3.LUT P0, RZ, R28, 0x8000, RZ, 0xc0, !PT ;  /* 0x000080001cff7812 */ /* 0x000fc8000780c0ff */
[----:B------:R-:W-:Y:S02]  /*db7b0*/  P2R R4, PR, RZ, 0x1 ;  /* 0x00000001ff047803 */ /* 0x000fe40000000000 */
[----:B------:R-:W-:-:S04]  /*db7c0*/  LOP3.LUT P0, RZ, R28, 0x10000, RZ, 0xc0, !PT ;  /* 0x000100001cff7812 */ /* 0x000fc8000780c0ff */
[----:B------:R-:W-:Y:S02]  /*db7d0*/  P2R R5, PR, RZ, 0x1 ;  /* 0x00000001ff057803 */ /* 0x000fe40000000000 */
[----:B------:R-:W-:-:S04]  /*db7e0*/  LOP3.LUT P0, RZ, R28, 0x20000, RZ, 0xc0, !PT ;  /* 0x000200001cff7812 */ /* 0x000fc8000780c0ff */
[----:B------:R-:W-:Y:S02]  /*db7f0*/  P2R R6, PR, RZ, 0x1 ;  /* 0x00000001ff067803 */ /* 0x000fe40000000000 */
[----:B------:R-:W-:Y:S01]  /*db800*/  LOP3.LUT P0, RZ, R28, 0x40000, RZ, 0xc0, !PT ;  /* 0x000400001cff7812 */ /* 0x000fe2000780c0ff */
[----:B---3--:R0:W-:Y:S02]  /*db810*/  @P1 STG.E.U8 desc[UR42][R8.64], R7 ;  /* 0x0000000708001986 */ /* 0x0081e4000c10112a */
[C---:B0-----:R-:W-:Y:S02]  /*db820*/  PRMT R7, R29.reuse, 0x7771, RZ ;  /* 0x000077711d077816 */ /* 0x041fe400000000ff */
[----:B------:R-:W3:Y:S04]  /*db830*/  LDL.LU.64 R8, [R1+0x3c0] ;  /* 0x0003c00001087983 */ /* 0x000ee80000300a00 */
[----:B------:R0:W-:Y:S02]  /*db840*/  @P5 STG.E.U8 desc[UR42][R10.64], R7 ;  /* 0x000000070a005986 */ /* 0x0001e4000c10112a */
[----:B0-----:R-:W-:-:S02]  /*db850*/  PRMT R7, R29, 0x7772, RZ ;  /* 0x000077721d077816 */ /* 0x001fc400000000ff */
[----:B------:R-:W3:Y:S04]  /*db860*/  LDL.LU.64 R10, [R1+0x3b0] ;  /* 0x0003b000010a7983 */ /* 0x000ee80000300a00 */
[----:B------:R0:W-:Y:S02]  /*db870*/  @P3 STG.E.U8 desc[UR42][R24.64], R7 ;  /* 0x0000000718003986 */ /* 0x0001e4000c10112a */
[----:B0-----:R-:W-:Y:S02]  /*db880*/  PRMT R7, R29, 0x7773, RZ ;  /* 0x000077731d077816 */ /* 0x001fe400000000ff */
[----:B------:R-:W3:Y:S04]  /*db890*/  LDL.LU R29, [R1+0x351c] ;  /* 0x00351c00011d7983 */ /* 0x000ee80000300800 */
[----:B------:R0:W-:Y:S04]  /*db8a0*/  @P4 STG.E.U8 desc[UR42][R22.64], R7 ;  /* 0x0000000716004986 */ /* 0x0001e8000c10112a */
[----:B------:R-:W3:Y:S01]  /*db8b0*/  LDL.LU.64 R24, [R1+0x390] ;  /* 0x0003900001187983 */ /* 0x000ee20000300a00 */
[----:B0-----:R-:W-:-:S03]  /*db8c0*/  PRMT R7, R27, 0x7770, RZ ;  /* 0x000077701b077816 */ /* 0x001fc600000000ff */
[----:B------:R-:W3:Y:S04]  /*db8d0*/  LDL.LU.64 R22, [R1+0x380] ;  /* 0x0003800001167983 */ /* 0x000ee80000300a00 */
[----:B------:R0:W-:Y:S02]  /*db8e0*/  @P2 STG.E.U8 desc[UR42][R20.64], R7 ;  /* 0x0000000714002986 */ /* 0x0001e4000c10112a */
[----:B0-----:R-:W-:Y:S02]  /*db8f0*/  PRMT R7, R27, 0x7771, RZ ;  /* 0x000077711b077816 */ /* 0x001fe400000000ff */
[----:B------:R-:W3:Y:S04]  /*db900*/  LDL.LU.64 R20, [R1+0x378] ;  /* 0x0003780001147983 */ /* 0x000ee80000300a00 */
[----:B------:R0:W-:Y:S01]  /*db910*/  @P6 STG.E.U8 desc[UR42][R18.64], R7 ;  /* 0x0000000712006986 */ /* 0x0001e2000c10112a */
[----:B------:R-:W-:-:S02]  /*db920*/  ISETP.NE.AND P6, PT, R0, RZ, PT ;  /* 0x000000ff0000720c */ /* 0x000fc40003fc5270 */
[C---:B------:R-:W-:Y:S01]  /*db930*/  PRMT R0, R27.reuse, 0x7772, RZ ;  /* 0x000077721b007816 */ /* 0x040fe200000000ff */
[----:B0-----:R-:W3:Y:S10]  /*db940*/  LDL.LU.64 R18, [R1+0x368] ;  /* 0x0003680001127983 */ /* 0x001ef40000300a00 */
[----:B------:R0:W-:Y:S02]  /*db950*/  @P6 STG.E.U8 desc[UR42][R14.64], R0 ;  /* 0x000000000e006986 */ /* 0x0001e4000c10112a */
[----:B0-----:R-:W-:-:S02]  /*db960*/  PRMT R0, R27, 0x7773, RZ ;  /* 0x000077731b007816 */ /* 0x001fc400000000ff */
[----:B------:R-:W3:Y:S04]  /*db970*/  LDL.LU.64 R14, [R1+0x360] ;  /* 0x00036000010e7983 */ /* 0x000ee80000300a00 */
[----:B------:R-:W3:Y:S04]  /*db980*/  LDL.LU R12, [R1+0x58] ;  /* 0x00005800010c7983 */ /* 0x000ee80000300800 */
[----:B--2---:R0:W-:Y:S01]  /*db990*/  @P0 STG.E.U8 desc[UR42][R16.64], R0 ;  /* 0x0000000010000986 */ /* 0x0041e2000c10112a */
[----:B------:R-:W-:-:S03]  /*db9a0*/  ISETP.NE.AND P0, PT, R6, RZ, PT ;  /* 0x000000ff0600720c */ /* 0x000fc60003f05270 */
[----:B0-----:R-:W2:Y:S04]  /*db9b0*/  LDL.LU.64 R16, [R1+0x350] ;  /* 0x0003500001107983 */ /* 0x001ea80000300a00 */
[----:B------:R-:W2:Y:S01]  /*db9c0*/  LDL.LU.64 R6, [R1+0x398] ;  /* 0x0003980001067983 */ /* 0x000ea20000300a00 */
[----:B----4-:R-:W-:Y:S02]  /*db9d0*/  PRMT R0, R26, 0x7770, RZ ;  /* 0x000077701a007816 */ /* 0x010fe400000000ff */
[C---:B------:R-:W-:Y:S02]  /*db9e0*/  LOP3.LUT P1, RZ, R28.reuse, 0x1000, RZ, 0xc0, !PT ;  /* 0x000010001cff7812 */ /* 0x040fe4000782c0ff */
[C---:B------:R-:W-:Y:S02]  /*db9f0*/  LOP3.LUT P5, RZ, R28.reuse, 0x800, RZ, 0xc0, !PT ;  /* 0x000008001cff7812 */ /* 0x040fe400078ac0ff */
[----:B------:R-:W-:Y:S01]  /*dba00*/  LOP3.LUT P3, RZ, R28, 0x400, RZ, 0xc0, !PT ;  /* 0x000004001cff7812 */ /* 0x000fe2000786c0ff */
[----:B---3--:R0:W-:Y:S01]  /*dba10*/  @P0 STG.E.U8 desc[UR42][R8.64], R0 ;  /* 0x0000000008000986 */ /* 0x0081e2000c10112a */
[----:B------:R-:W-:-:S02]  /*dba20*/  ISETP.NE.AND P0, PT, R5, RZ, PT ;  /* 0x000000ff0500720c */ /* 0x000fc40003f05270 */
[----:B0-----:R-:W-:Y:S01]  /*dba30*/  PRMT R0, R26, 0x7771, RZ ;  /* 0x000077711a007816 */ /* 0x001fe200000000ff */
[----:B------:R-:W3:Y:S10]  /*dba40*/  LDL.LU.64 R8, [R1+0x358] ;  /* 0x0003580001087983 */ /* 0x000ef40000300a00 */
[----:B------:R0:W-:Y:S01]  /*dba50*/  @P0 STG.E.U8 desc[UR42][R10.64], R0 ;  /* 0x000000000a000986 */ /* 0x0001e2000c10112a */
[----:B------:R-:W-:-:S02]  /*dba60*/  ISETP.NE.AND P0, PT, R4, RZ, PT ;  /* 0x000000ff0400720c */ /* 0x000fc40003f05270 */
[----:B0-----:R-:W-:Y:S01]  /*dba70*/  PRMT R0, R26, 0x7772, RZ ;  /* 0x000077721a007816 */ /* 0x001fe200000000ff */
[----:B------:R-:W4:Y:S01]  /*dba80*/  LDL.LU.64 R10, [R1+0x370] ;  /* 0x00037000010a7983 */ /* 0x000f220000300a00 */
[----:B------:R-:W-:-:S09]  /*dba90*/  LOP3.LUT P4, RZ, R28, 0x200, RZ, 0xc0, !PT ;  /* 0x000002001cff7812 */ /* 0x000fd2000788c0ff */
[----:B--2---:R0:W-:Y:S01]  /*dbaa0*/  @P0 STG.E.U8 desc[UR42][R6.64], R0 ;  /* 0x0000000006000986 */ /* 0x0041e2000c10112a */
[----:B------:R-:W-:Y:S02]  /*dbab0*/  ISETP.NE.AND P0, PT, R3, RZ, PT ;  /* 0x000000ff0300720c */ /* 0x000fe40003f05270 */
[----:B0-----:R-:W-:-:S11]  /*dbac0*/  PRMT R0, R26, 0x7773, RZ ;  /* 0x000077731a007816 */ /* 0x001fd600000000ff */
[----:B------:R0:W-:Y:S01]  /*dbad0*/  @P0 STG.E.U8 desc[UR42][R24.64], R0 ;  /* 0x0000000018000986 */ /* 0x0001e2000c10112a */
[----:B------:R-:W-:Y:S02]  /*dbae0*/  ISETP.NE.AND P0, PT, R2, RZ, PT ;  /* 0x000000ff0200720c */ /* 0x000fe40003f05270 */
        /* <DEDUP_REMOVED lines=9> */
[----:B0-----:R-:W2:Y:S01]  /*dbb80*/  LDL.LU.64 R14, [R1+0x3a8] ;  /* 0x0003a800010e7983 */ /* 0x001ea20000300a00 */
[----:B------:R-:W-:-:S03]  /*dbb90*/  PRMT R0, R12, 0x7770, RZ ;  /* 0x000077700c007816 */ /* 0x000fc600000000ff */
[----:B------:R-:W2:Y:S04]  /*dbba0*/  LDL.LU R22, [R1+0x7c] ;  /* 0x00007c0001167983 */ /* 0x000ea80000300800 */
[----:B------:R0:W-:Y:S04]  /*dbbb0*/  @P4 STG.E.U8 desc[UR42][R16.64], R0 ;  /* 0x0000000010004986 */ /* 0x0001e8000c10112a */
[----:B0-----:R-:W2:Y:S01]  /*dbbc0*/  LDL.LU.64 R16, [R1+0x3a0] ;  /* 0x0003a00001107983 */ /* 0x001ea20000300a00 */
[C---:B------:R-:W-:Y:S02]  /*dbbd0*/  LOP3.LUT P2, RZ, R28.reuse, 0x100, RZ, 0xc0, !PT ;  /* 0x000001001cff7812 */ /* 0x040fe4000784c0ff */
[----:B------:R-:W-:Y:S01]  /*dbbe0*/  LOP3.LUT P6, RZ, R28, 0x80, RZ, 0xc0, !PT ;  /* 0x000000801cff7812 */ /* 0x000fe200078cc0ff */
[----:B------:R-:W2:Y:S01]  /*dbbf0*/  LDL.LU.64 R26, [R1+0x3b8] ;  /* 0x0003b800011a7983 */ /* 0x000ea20000300a00 */
[----:B------:R-:W-:-:S02]  /*dbc00*/  PRMT R0, R12, 0x7771, RZ ;  /* 0x000077710c007816 */ /* 0x000fc400000000ff */
[----:B------:R-:W-:Y:S01]  /*dbc10*/  PRMT R2, R12, 0x7772, RZ ;  /* 0x000077720c027816 */ /* 0x000fe200000000ff */
[----:B------:R-:W2:Y:S04]  /*dbc20*/  LDL.LU.64 R24, [R1+0x438] ;  /* 0x0004380001187983 */ /* 0x000ea80000300a00 */
[----:B------:R-:W2:Y:S04]  /*dbc30*/  LDL.LU.64 R20, [R1+0x430] ;  /* 0x0004300001147983 */ /* 0x000ea80000300a00 */
[----:B---3--:R0:W-:Y:S04]  /*dbc40*/  @P2 STG.E.U8 desc[UR42][R8.64], R0 ;  /* 0x0000000008002986 */ /* 0x0081e8000c10112a */
[----:B----4-:R1:W-:Y:S04]  /*dbc50*/  @P6 STG.E.U8 desc[UR42][R10.64], R2 ;  /* 0x000000020a006986 */ /* 0x0103e8000c10112a */
[----:B0-----:R-:W3:Y:S04]  /*dbc60*/  LDL.LU.64 R8, [R1+0x3c8] ;  /* 0x0003c80001087983 */ /* 0x001ee80000300a00 */
[----:B-1----:R-:W4:Y:S04]  /*dbc70*/  LDL.LU.64 R10, [R1+0x440] ;  /* 0x00044000010a7983 */ /* 0x002f280000300a00 */
[----:B------:R-:W3:Y:S01]  /*dbc80*/  LDL.LU R18, [R1+0x5c] ;  /* 0x00005c0001127983 */ /* 0x000ee20000300800 */
[----:B------:R-:W-:-:S02]  /*dbc90*/  LOP3.LUT P0, RZ, R28, 0x40, RZ, 0xc0, !PT ;  /* 0x000000401cff7812 */ /* 0x000fc4000780c0ff */
[----:B------:R-:W-:Y:S02]  /*dbca0*/  PRMT R7, R12, 0x7773, RZ ;  /* 0x000077730c077816 */ /* 0x000fe400000000ff */
[----:B------:R-:W-:Y:S02]  /*dbcb0*/  LOP3.LUT P1, RZ, R28, 0x20, RZ, 0xc0, !PT ;  /* 0x000000201cff7812 */ /* 0x000fe4000782c0ff */
[----:B--2---:R-:W-:-:S04]  /*dbcc0*/  LOP3.LUT P6, RZ, R29, 0x4000000, RZ, 0xc0, !PT ;  /* 0x040000001dff7812 */ /* 0x004fc800078cc0ff */
[----:B------:R-:W-:Y:S02]  /*dbcd0*/  P2R R2, PR, RZ, 0x40 ;  /* 0x00000040ff027803 */ /* 0x000fe40000000000 */
[----:B------:R-:W-:-:S04]  /*dbce0*/  LOP3.LUT P6, RZ, R29, 0x8000000, RZ, 0xc0, !PT ;  /* 0x080000001dff7812 */ /* 0x000fc800078cc0ff */
[----:B------:R-:W-:Y:S01]  /*dbcf0*/  P2R R3, PR, RZ, 0x40 ;  /* 0x00000040ff037803 */ /* 0x000fe20000000000 */
[----:B------:R0:W-:Y:S04]  /*dbd00*/  @P0 STG.E.U8 desc[UR42][R14.64], R7 ;  /* 0x000000070e000986 */ /* 0x0001e8000c10112a */
[----:B------:R1:W-:Y:S04]  /*dbd10*/  STL.64 [R1+0x3510], R2 ;  /* 0x0035100201007387 */ /* 0x0003e80000100a00 */
[----:B0-----:R-:W2:Y:S04]  /*dbd20*/  LDL.LU.64 R14, [R1+0x458] ;  /* 0x00045800010e7983 */ /* 0x001ea80000300a00 */
[----:B-1----:R-:W2:Y:S01]  /*dbd30*/  LDL.LU.64 R2, [R1+0x450] ;  /* 0x0004500001027983 */ /* 0x002ea20000300a00 */
[----:B------:R-:W-:-:S05]  /*dbd40*/  PRMT R7, R22, 0x7770, RZ ;  /* 0x0000777016077816 */ /* 0x000fca00000000ff */
[----:B------:R0:W-:Y:S04]  /*dbd50*/  @P1 STG.E.U8 desc[UR42][R16.64], R7 ;  /* 0x0000000710001986 */ /* 0x0001e8000c10112a */
[----:B0-----:R-:W2:Y:S04]  /*dbd60*/  LDL.LU.64 R16, [R1+0x448] ;  /* 0x0004480001107983 */ /* 0x001ea80000300a00 */
[----:B------:R-:W2:Y:S01]  /*dbd70*/  LDL.LU R12, [R1+0x40] ;  /* 0x00004000010c7983 */ /* 0x000ea20000300800 */
[C---:B------:R-:W-:Y:S02]  /*dbd80*/  LOP3.LUT P5, RZ, R28.reuse, 0x10, RZ, 0xc0, !PT ;  /* 0x000000101cff7812 */ /* 0x040fe400078ac0ff */
[----:B------:R-:W-:-:S02]  /*dbd90*/  LOP3.LUT P3, RZ, R28, 0x8, RZ, 0xc0, !PT ;  /* 0x000000081cff7812 */ /* 0x000fc4000786c0ff */
[----:B------:R-:W-:Y:S02]  /*dbda0*/  PRMT R7, R22, 0x7771, RZ ;  /* 0x0000777116077816 */ /* 0x000fe400000000ff */
[C---:B------:R-:W-:Y:S02]  /*dbdb0*/  LOP3.LUT P4, RZ, R28.reuse, 0x4, RZ, 0xc0, !PT ;  /* 0x000000041cff7812 */ /* 0x040fe4000788c0ff */
[----:B------:R-:W-:Y:S02]  /*dbdc0*/  LOP3.LUT P2, RZ, R28, 0x1, RZ, 0xc0, !PT ;  /* 0x000000011cff7812 */ /* 0x000fe4000784c0ff */
[----:B------:R-:W-:Y:S01]  /*dbdd0*/  LOP3.LUT P6, RZ, R29, 0x10000000, RZ, 0xc0, !PT ;  /* 0x100000001dff7812 */ /* 0x000fe200078cc0ff */
[----:B------:R-:W2:Y:S01]  /*dbde0*/  LDL.LU R19, [R1+0x18] ;  /* 0x0000180001137983 */ /* 0x000ea20000300800 */
[----:B------:R-:W-:-:S03]  /*dbdf0*/  P2R R0, PR, RZ, 0x4 ;  /* 0x00000004ff007803 */ /* 0x000fc60000000000 */
[----:B------:R0:W-:Y:S01]  /*dbe00*/  @P5 STG.E.U8 desc[UR42][R26.64], R7 ;  /* 0x000000071a005986 */ /* 0x0001e2000c10112a */
[----:B------:R-:W-:Y:S02]  /*dbe10*/  LOP3.LUT P2, RZ, R28, 0x2, RZ, 0xc0, !PT ;  /* 0x000000021cff7812 */ /* 0x000fe4000784c0ff */
[----:B0-----:R-:W-:Y:S02]  /*dbe20*/  PRMT R7, R22, 0x7772, RZ ;  /* 0x0000777216077816 */ /* 0x001fe400000000ff */
[----:B------:R-:W-:Y:S01]  /*dbe30*/  P2R R4, PR, RZ, 0x40 ;  /* 0x00000040ff047803 */ /* 0x000fe20000000000 */
[----:B------:R-:W2:Y:S04]  /*dbe40*/  LDL.LU.64 R26, [R1+0x488] ;  /* 0x00048800011a7983 */ /* 0x000ea80000300a00 */
[----:B------:R0:W-:Y:S01]  /*dbe50*/  @P3 STG.E.U8 desc[UR42][R24.64], R7 ;  /* 0x0000000718003986 */ /* 0x0001e2000c10112a */
[----:B------:R-:W-:-:S02]  /*dbe60*/  LOP3.LUT P6, RZ, R29, 0x20000000, RZ, 0xc0, !PT ;  /* 0x200000001dff7812 */ /* 0x000fc400078cc0ff */
[----:B0-----:R-:W-:Y:S01]  /*dbe70*/  PRMT R7, R22, 0x7773, RZ ;  /* 0x0000777316077816 */ /* 0x001fe200000000ff */
[----:B------:R-:W2:Y:S01]  /*dbe80*/  LDL.LU.64 R24, [R1+0x4a0] ;  /* 0x0004a00001187983 */ /* 0x000ea20000300a00 */
[----:B------:R-:W-:-:S03]  /*dbe90*/  P2R R5, PR, RZ, 0x40 ;  /* 0x00000040ff057803 */ /* 0x000fc60000000000 */
[----:B------:R3:W-:Y:S01]  /*dbea0*/  @P4 STG.E.U8 desc[UR42][R20.64], R7 ;  /* 0x0000000714004986 */ /* 0x0007e2000c10112a */
[----:B------:R-:W-:-:S03]  /*dbeb0*/  LOP3.LUT P6, RZ, R29, 0x40000000, RZ, 0xc0, !PT ;  /* 0x400000001dff7812 */ /* 0x000fc600078cc0ff */
[----:B------:R-:W2:Y:S01]  /*dbec0*/  LDL.LU.64 R22, [R1+0x4b8] ;  /* 0x0004b80001167983 */ /* 0x000ea20000300a00 */
[----:B---3--:R-:W-:-:S05]  /*dbed0*/  PRMT R7, R18, 0x7770, RZ ;  /* 0x0000777012077816 */ /* 0x008fca00000000ff */
[----:B------:R0:W-:Y:S01]  /*dbee0*/  @P2 STG.E.U8 desc[UR42][R8.64], R7 ;  /* 0x0000000708002986 */ /* 0x0001e2000c10112a */
[----:B------:R-:W-:Y:S02]  /*dbef0*/  ISETP.NE.AND P2, PT, R0, RZ, PT ;  /* 0x000000ff0000720c */ /* 0x000fe40003f45270 */
[----:B------:R-:W-:Y:S02]  /*dbf00*/  P2R R6, PR, RZ, 0x40 ;  /* 0x00000040ff067803 */ /* 0x000fe40000000000 */
[----:B------:R-:W-:Y:S02]  /*dbf10*/  LOP3.LUT P6, RZ, R29, 0x80000000, RZ, 0xc0, !PT ;  /* 0x800000001dff7812 */ /* 0x000fe400078cc0ff */
[C---:B------:R-:W-:Y:S01]  /*dbf20*/  PRMT R0, R18.reuse, 0x7771, RZ ;  /* 0x0000777112007816 */ /* 0x040fe200000000ff */
[----:B0-----:R-:W3:Y:S06]  /*dbf30*/  LDL.LU.64 R8, [R1+0x530] ;  /* 0x0005300001087983 */ /* 0x001eec0000300a00 */
[----:B----4-:R0:W-:Y:S02]  /*dbf40*/  @P2 STG.E.U8 desc[UR42][R10.64], R0 ;  /* 0x000000000a002986 */ /* 0x0101e4000c10112a */
[----:B0-----:R-:W-:-:S02]  /*dbf50*/  PRMT R0, R18, 0x7772, RZ ;  /* 0x0000777212007816 */ /* 0x001fc400000000ff */
[----:B------:R-:W4:Y:S04]  /*dbf60*/  LDL.LU.64 R10, [R1+0x528] ;  /* 0x00052800010a7983 */ /* 0x000f280000300a00 */
[----:B------:R-:W3:Y:S04]  /*dbf70*/  LDL.LU R20, [R1+0x44] ;  /* 0x0000440001147983 */ /* 0x000ee80000300800 */
[----:B--2---:R0:W-:Y:S01]  /*dbf80*/  @P6 STG.E.U8 desc[UR42][R14.64], R0 ;  /* 0x000000000e006986 */ /* 0x0041e2000c10112a */
[----:B------:R-:W-:Y:S02]  /*dbf90*/  ISETP.NE.AND P6, PT, R6, RZ, PT ;  /* 0x000000ff0600720c */ /* 0x000fe40003fc5270 */
[----:B0-----:R-:W-:Y:S01]  /*dbfa0*/  PRMT R0, R18, 0x7773, RZ ;  /* 0x0000777312007816 */ /* 0x001fe200000000ff */
[----:B------:R-:W2:Y:S04]  /*dbfb0*/  LDL.LU.64 R14, [R1+0x520] ;  /* 0x00052000010e7983 */ /* 0x000ea80000300a00 */
[----:B------:R-:W2:Y:S06]  /*dbfc0*/  LDL.LU.64 R6, [R1+0x490] ;  /* 0x0004900001067983 */ /* 0x000eac0000300a00 */
[----:B------:R0:W-:Y:S01]  /*dbfd0*/  @P6 STG.E.U8 desc[UR42][R2.64], R0 ;  /* 0x0000000002006986 */ /* 0x0001e2000c10112a */
[----:B------:R-:W-:-:S02]  /*dbfe0*/  ISETP.NE.AND P6, PT, R5, RZ, PT ;  /* 0x000000ff0500720c */ /* 0x000fc40003fc5270 */
[----:B0-----:R-:W-:Y:S01]  /*dbff0*/  PRMT R0, R12, 0x7770, RZ ;  /* 0x000077700c007816 */ /* 0x001fe200000000ff */
[----:B------:R-:W2:Y:S10]  /*dc000*/  LDL.LU.64 R2, [R1+0x3510] ;  /* 0x0035100001027983 */ /* 0x000eb40000300a00 */
[----:B------:R0:W-:Y:S01]  /*dc010*/  @P6 STG.E.U8 desc[UR42][R16.64], R0 ;  /* 0x0000000010006986 */ /* 0x0001e2000c10112a */
[----:B------:R-:W-:-:S03]  /*dc020*/  ISETP.NE.AND P6, PT, R4, RZ, PT ;  /* 0x000000ff0400720c */ /* 0x000fc60003fc5270 */
[----:B0-----:R-:W2:Y:S04]  /*dc030*/  LDL.LU.64 R16, [R1+0x550] ;  /* 0x0005500001107983 */ /* 0x001ea80000300a00 */
[----:B------:R-:W2:Y:S01]  /*dc040*/  LDL.LU.64 R4, [R1+0x478] ;  /* 0x0004780001047983 */ /* 0x000ea20000300a00 */
[----:B------:R-:W-:Y:S02]  /*dc050*/  PRMT R0, R12, 0x7771, RZ ;  /* 0x000077710c007816 */ /* 0x000fe400000000ff */
[C---:B------:R-:W-:Y:S02]  /*dc060*/  LOP3.LUT P0, RZ, R29.reuse, 0x2000000, RZ, 0xc0, !PT ;  /* 0x020000001dff7812 */ /* 0x040fe4000780c0ff */
[C---:B------:R-:W-:Y:S02]  /*dc070*/  LOP3.LUT P1, RZ, R29.reuse, 0x1000000, RZ, 0xc0, !PT ;  /* 0x010000001dff7812 */ /* 0x040fe4000782c0ff */
[----:B------:R-:W-:-:S02]  /*dc080*/  LOP3.LUT P5, RZ, R29, 0x800000, RZ, 0xc0, !PT ;  /* 0x008000001dff7812 */ /* 0x000fc400078ac0ff */
[C---:B------:R-:W-:Y:S02]  /*dc090*/  LOP3.LUT P3, RZ, R29.reuse, 0x400000, RZ, 0xc0, !PT ;  /* 0x004000001dff7812 */ /* 0x040fe4000786c0ff */
[C---:B------:R-:W-:Y:S02]  /*dc0a0*/  LOP3.LUT P4, RZ, R29.reuse, 0x200000, RZ, 0xc0, !PT ;  /* 0x002000001dff7812 */ /* 0x040fe4000788c0ff */
[----:B------:R-:W-:Y:S01]  /*dc0b0*/  LOP3.LUT P2, RZ, R29, 0x100000, RZ, 0xc0, !PT ;  /* 0x001000001dff7812 */ /* 0x000fe2000784c0ff */
[----:B--2---:R0:W-:Y:S01]  /*dc0c0*/  @P6 STG.E.U8 desc[UR42][R4.64], R0 ;  /* 0x0000000004006986 */ /* 0x0041e2000c10112a */
[----:B------:R-:W-:Y:S02]  /*dc0d0*/  ISETP.NE.AND P6, PT, R3, RZ, PT ;  /* 0x000000ff0300720c */ /* 0x000fe40003fc5270 */
[----:B0-----:R-:W-:-:S11]  /*dc0e0*/  PRMT R0, R12, 0x7772, RZ ;  /* 0x000077720c007816 */ /* 0x001fd600000000ff */
[----:B------:R-:W-:Y:S04]  /*dc0f0*/  @P6 STG.E.U8 desc[UR42][R6.64], R0 ;  /* 0x0000000006006986 */ /* 0x000fe8000c10112a */
[----:B------:R-:W0:Y:S01]  /*dc100*/  LDS.128 R4, [R19] ;  /* 0x0000000013047984 */ /* 0x000e220000000c00 */
[----:B------:R-:W-:Y:S02]  /*dc110*/  ISETP.NE.AND P6, PT, R2, RZ, PT ;  /* 0x000000ff0200720c */ /* 0x000fe40003fc5270 */
[----:B------:R-:W-:-:S11]  /*dc120*/  PRMT R2, R12, 0x7773, RZ ;  /* 0x000077730c027816 */ /* 0x000fd600000000ff */
[----:B------:R-:W-:Y:S01]  /*dc130*/  @P6 STG.E.U8 desc[UR42][R26.64], R2 ;  /* 0x000000021a006986 */ /* 0x000fe2000c10112a */
[----:B0-----:R-:W-:-:S05]  /*dc140*/  PRMT R0, R4, 0x7770, RZ ;  /* 0x0000777004007816 */ /* 0x001fca00000000ff */
[----:B------:R0:W-:Y:S02]  /*dc150*/  @P0 STG.E.U8 desc[UR42][R24.64], R0 ;  /* 0x0000000018000986 */ /* 0x0001e4000c10112a */
[----:B0-----:R-:W-:-:S05]  /*dc160*/  PRMT R0, R4, 0x7771, RZ ;  /* 0x0000777104007816 */ /* 0x001fca00000000ff */
[----:B------:R0:W-:Y:S02]  /*dc170*/  @P1 STG.E.U8 desc[UR42][R22.64], R0 ;  /* 0x0000000016001986 */ /* 0x0001e4000c10112a */
[C---:B0-----:R-:W-:Y:S02]  /*dc180*/  PRMT R0, R4.reuse, 0x7772, RZ ;  /* 0x0000777204007816 */ /* 0x041fe400000000ff */
[----:B------:R-:W-:-:S03]  /*dc190*/  PRMT R4, R4, 0x7773, RZ ;  /* 0x0000777304047816 */ /* 0x000fc600000000ff */
[----:B---3--:R0:W-:Y:S04]  /*dc1a0*/  @P5 STG.E.U8 desc[UR42][R8.64], R0 ;  /* 0x0000000008005986 */ /* 0x0081e8000c10112a */
[----:B----4-:R-:W-:Y:S04]  /*dc1b0*/  @P3 STG.E.U8 desc[UR42][R10.64], R4 ;  /* 0x000000040a003986 */ /* 0x010fe8000c10112a */
[----:B------:R-:W-:Y:S04]  /*dc1c0*/  STL.64 [R1+0x3500], R6 ;  /* 0x0035000601007387 */ /* 0x000fe80000100a00 */
[----:B------:R1:W-:Y:S01]  /*dc1d0*/  STL [R1+0x34f8], R19 ;  /* 0x0034f81301007387 */ /* 0x0003e20000100800 */
[----:B0-----:R-:W-:-:S03]  /*dc1e0*/  PRMT R0, R20, 0x7770, RZ ;  /* 0x0000777014007816 */ /* 0x001fc600000000ff */
[----:B-1----:R-:W2:Y:S04]  /*dc1f0*/  LDL.LU.64 R18, [R1+0x5a8] ;  /* 0x0005a80001127983 */ /* 0x002ea80000300a00 */
[----:B------:R-:W3:Y:S04]  /*dc200*/  LDL.LU.64 R24, [R1+0x5a0] ;  /* 0x0005a00001187983 */ /* 0x000ee80000300a00 */
[----:B------:R0:W-:Y:S02]  /*dc210*/  @P4 STG.E.U8 desc[UR42][R14.64], R0 ;  /* 0x000000000e004986 */ /* 0x0001e4000c10112a */
[----:B0-----:R-:W-:-:S02]  /*dc220*/  PRMT R0, R20, 0x7771, RZ ;  /* 0x0000777114007816 */ /* 0x001fc400000000ff */
[----:B------:R-:W4:Y:S04]  /*dc230*/  LDL.LU.64 R14, [R1+0x598] ;  /* 0x00059800010e7983 */ /* 0x000f280000300a00 */
[----:B------:R0:W-:Y:S04]  /*dc240*/  @P2 STG.E.U8 desc[UR42][R16.64], R0 ;  /* 0x0000000010002986 */ /* 0x0001e8000c10112a */
[----:B0-----:R-:W2:Y:S01]  /*dc250*/  LDL.LU.64 R16, [R1+0x608] ;  /* 0x0006080001107983 */ /* 0x001ea20000300a00 */
[C---:B------:R-:W-:Y:S02]  /*dc260*/  LOP3.LUT P0, RZ, R29.reuse, 0x80000, RZ, 0xc0, !PT ;  /* 0x000800001dff7812 */ /* 0x040fe4000780c0ff */
[----:B------:R-:W-:-:S02]  /*dc270*/  LOP3.LUT P1, RZ, R29, 0x40000, RZ, 0xc0, !PT ;  /* 0x000400001dff7812 */ /* 0x000fc4000782c0ff */
[----:B------:R-:W-:Y:S02]  /*dc280*/  PRMT R12, R20, 0x7772, RZ ;  /* 0x00007772140c7816 */ /* 0x000fe400000000ff */
[C---:B------:R-:W-:Y:S02]  /*dc290*/  LOP3.LUT P3, RZ, R29.reuse, 0x20000, RZ, 0xc0, !PT ;  /* 0x000200001dff7812 */ /* 0x040fe4000786c0ff */
[----:B------:R-:W-:-:S04]  /*dc2a0*/  LOP3.LUT P5, RZ, R29, 0x8000, RZ, 0xc0, !PT ;  /* 0x000080001dff7812 */ /* 0x000fc800078ac0ff */
[----:B------:R-:W-:Y:S02]  /*dc2b0*/  P2R R11, PR, RZ, 0x20 ;  /* 0x00000020ff0b7803 */ /* 0x000fe40000000000 */
[----:B------:R-:W-:Y:S01]  /*dc2c0*/  LOP3.LUT P5, RZ, R29, 0x10000, RZ, 0xc0, !PT ;  /* 0x000100001dff7812 */ /* 0x000fe200078ac0ff */
[----:B--2---:R0:W-:Y:S04]  /*dc2d0*/  STL.64 [R1+0x3508], R16 ;  /* 0x0035081001007387 */ /* 0x0041e80000100a00 */
[----:B0-----:R-:W2:Y:S04]  /*dc2e0*/  LDL.LU.64 R16, [R1+0x5b8] ;  /* 0x0005b80001107983 */ /* 0x001ea80000300a00 */
[----:B------:R0:W-:Y:S04]  /*dc2f0*/  @P0 STG.E.U8 desc[UR42][R18.64], R12 ;  /* 0x0000000c12000986 */ /* 0x0001e8000c10112a */
[----:B------:R-:W2:Y:S04]  /*dc300*/  LDL.LU.64 R6, [R1+0x600] ;  /* 0x0006000001067983 */ /* 0x000ea80000300a00 */
[----:B------:R-:W2:Y:S04]  /*dc310*/  LDL.LU.64 R26, [R1+0x5f8] ;  /* 0x0005f800011a7983 */ /* 0x000ea80000300a00 */
[----:B------:R-:W2:Y:S04]  /*dc320*/  LDL.LU.64 R22, [R1+0x610] ;  /* 0x0006100001167983 */ /* 0x000ea80000300a00 */
[----:B------:R-:W2:Y:S01]  /*dc330*/  LDL.LU R21, [R1+0x48] ;  /* 0x0000480001157983 */ /* 0x000ea20000300800 */
[----:B0-----:R-:W-:-:S05]  /*dc340*/  PRMT R12, R20, 0x7773, RZ ;  /* 0x00007773140c7816 */ /* 0x001fca00000000ff */
[----:B---3--:R0:W-:Y:S02]  /*dc350*/  @P1 STG.E.U8 desc[UR42][R24.64], R12 ;  /* 0x0000000c18001986 */ /* 0x0081e4000c10112a */
[C---:B0-----:R-:W-:Y:S02]  /*dc360*/  PRMT R12, R5.reuse, 0x7770, RZ ;  /* 0x00007770050c7816 */ /* 0x041fe400000000ff */
[----:B------:R-:W3:Y:S04]  /*dc370*/  LDL.LU.64 R24, [R1+0x638] ;  /* 0x0006380001187983 */ /* 0x000ee80000300a00 */
[----:B------:R-:W3:Y:S04]  /*dc380*/  LDL.LU.64 R18, [R1+0x630] ;  /* 0x0006300001127983 */ /* 0x000ee80000300a00 */
[----:B----4-:R0:W-:Y:S02]  /*dc390*/  @P3 STG.E.U8 desc[UR42][R14.64], R12 ;  /* 0x0000000c0e003986 */ /* 0x0101e4000c10112a */
[----:B0-----:R-:W-:-:S02]  /*dc3a0*/  PRMT R12, R5, 0x7771, RZ ;  /* 0x00007771050c7816 */ /* 0x001fc400000000ff */
[----:B------:R-:W4:Y:S04]  /*dc3b0*/  LDL.LU.64 R14, [R1+0x628] ;  /* 0x00062800010e7983 */ /* 0x000f280000300a00 */
[----:B--2---:R0:W-:Y:S04]  /*dc3c0*/  @P5 STG.E.U8 desc[UR42][R16.64], R12 ;  /* 0x0000000c10005986 */ /* 0x0041e8000c10112a */
[----:B0-----:R-:W2:Y:S01]  /*dc3d0*/  LDL.LU.64 R16, [R1+0x3508] ;  /* 0x0035080001107983 */ /* 0x001ea20000300a00 */
        /* <DEDUP_REMOVED lines=12> */
[----:B------:R-:W-:Y:S02]  /*dc4a0*/  LOP3.LUT P6, RZ, R29, 0x2000, RZ, 0xc0, !PT ;  /* 0x000020001dff7812 */ /* 0x000fe400078cc0ff */
[----:B------:R-:W-:Y:S02]  /*dc4b0*/  ISETP.NE.AND P5, PT, R11, RZ, PT ;  /* 0x000000ff0b00720c */ /* 0x000fe40003fa5270 */
[----:B------:R-:W-:Y:S02]  /*dc4c0*/  P2R R10, PR, RZ, 0x40 ;  /* 0x00000040ff0a7803 */ /* 0x000fe40000000000 */
[----:B------:R-:W-:Y:S02]  /*dc4d0*/  LOP3.LUT P6, RZ, R29, 0x4000, RZ, 0xc0, !PT ;  /* 0x000040001dff7812 */ /* 0x000fe400078cc0ff */
[----:B------:R-:W-:-:S02]  /*dc4e0*/  PRMT R11, R5, 0x7772, RZ ;  /* 0x00007772050b7816 */ /* 0x000fc400000000ff */
[----:B------:R-:W-:-:S05]  /*dc4f0*/  PRMT R5, R5, 0x7773, RZ ;  /* 0x0000777305057816 */ /* 0x000fca00000000ff */
[----:B--2---:R0:W-:Y:S04]  /*dc500*/  @P5 STG.E.U8 desc[UR42][R16.64], R11 ;  /* 0x0000000b10005986 */ /* 0x0041e8000c10112a */
[----:B------:R1:W-:Y:S04]  /*dc510*/  @P6 STG.E.U8 desc[UR42][R6.64], R5 ;  /* 0x0000000506006986 */ /* 0x0003e8000c10112a */
[----:B0-----:R-:W2:Y:S04]  /*dc520*/  LDL.LU.64 R16, [R1+0x648] ;  /* 0x0006480001107983 */ /* 0x001ea80000300a00 */
[----:B-1----:R-:W2:Y:S01]  /*dc530*/  LDL.LU.64 R6, [R1+0x3500] ;  /* 0x0035000001067983 */ /* 0x002ea20000300a00 */
[----:B------:R-:W-:-:S02]  /*dc540*/  ISETP.NE.AND P6, PT, R10, RZ, PT ;  /* 0x000000ff0a00720c */ /* 0x000fc40003fc5270 */
[----:B------:R-:W-:Y:S01]  /*dc550*/  PRMT R5, R21, 0x7770, RZ ;  /* 0x0000777015057816 */ /* 0x000fe200000000ff */
[----:B------:R-:W4:Y:S04]  /*dc560*/  LDL.LU.64 R10, [R1+0x660] ;  /* 0x00066000010a7983 */ /* 0x000f280000300a00 */
[----:B------:R-:W4:Y:S06]  /*dc570*/  LDL.LU R20, [R1+0x4c] ;  /* 0x00004c0001147983 */ /* 0x000f2c0000300800 */
[----:B------:R0:W-:Y:S01]  /*dc580*/  @P6 STG.E.U8 desc[UR42][R26.64], R5 ;  /* 0x000000051a006986 */ /* 0x0001e2000c10112a */
[----:B------:R-:W-:-:S02]  /*dc590*/  ISETP.NE.AND P6, PT, R9, RZ, PT ;  /* 0x000000ff0900720c */ /* 0x000fc40003fc5270 */
[----:B0-----:R-:W-:Y:S01]  /*dc5a0*/  PRMT R5, R21, 0x7771, RZ ;  /* 0x0000777115057816 */ /* 0x001fe200000000ff */
[----:B------:R-:W4:Y:S10]  /*dc5b0*/  LDL.LU R26, [R1+0x10ac] ;  /* 0x0010ac00011a7983 */ /* 0x000f340000300800 */
[----:B------:R0:W-:Y:S01]  /*dc5c0*/  @P6 STG.E.U8 desc[UR42][R22.64], R5 ;  /* 0x0000000516006986 */ /* 0x0001e2000c10112a */
[----:B------:R-:W-:-:S03]  /*dc5d0*/  ISETP.NE.AND P6, PT, R8, RZ, PT ;  /* 0x000000ff0800720c */ /* 0x000fc60003fc5270 */
[----:B0-----:R-:W4:Y:S04]  /*dc5e0*/  LDL.LU.64 R22, [R1+0x670] ;  /* 0x0006700001167983 */ /* 0x001f280000300a00 */
[----:B------:R-:W4:Y:S01]  /*dc5f0*/  LDL.LU.64 R8, [R1+0x668] ;  /* 0x0006680001087983 */ /* 0x000f220000300a00 */
[----:B------:R-:W-:-:S05]  /*dc600*/  PRMT R5, R21, 0x7772, RZ ;  /* 0x0000777215057816 */ /* 0x000fca00000000ff */
[----:B---3--:R0:W-:Y:S01]  /*dc610*/  @P6 STG.E.U8 desc[UR42][R24.64], R5 ;  /* 0x0000000518006986 */ /* 0x0081e2000c10112a */
[----:B------:R-:W-:Y:S02]  /*dc620*/  ISETP.NE.AND P6, PT, R4, RZ, PT ;  /* 0x000000ff0400720c */ /* 0x000fe40003fc5270 */
[----:B------:R-:W-:Y:S01]  /*dc630*/  PRMT R4, R21, 0x7773, RZ ;  /* 0x0000777315047816 */ /* 0x000fe200000000ff */
[----:B0-----:R-:W3:Y:S10]  /*dc640*/  LDL.LU.64 R24, [R1+0x688] ;  /* 0x0006880001187983 */ /* 0x001ef40000300a00 */
[----:B------:R0:W-:Y:S04]  /*dc650*/  @P6 STG.E.U8 desc[UR42][R18.64], R4 ;  /* 0x0000000412006986 */ /* 0x0001e8000c10112a */
[----:B0-----:R-:W3:Y:S04]  /*dc660*/  LDL.LU R19, [R1+0x34f8] ;  /* 0x0034f80001137983 */ /* 0x001ee80000300800 */
[----:B------:R-:W3:Y:S01]  /*dc670*/  LDL.LU.64 R4, [R1+0x658] ;  /* 0x0006580001047983 */ /* 0x000ee20000300a00 */
[----:B------:R-:W-:-:S03]  /*dc680*/  ISETP.NE.AND P6, PT, R3, RZ, PT ;  /* 0x000000ff0300720c */ /* 0x000fc60003fc5270 */
[----:B------:R-:W3:Y:S01]  /*dc690*/  LDL.LU R12, [R1+0x10a8] ;  /* 0x0010a800010c7983 */ /* 0x000ee20000300800 */
[----:B--2---:R-:W-:-:S09]  /*dc6a0*/  PRMT R3, R6, 0x7770, RZ ;  /* 0x0000777006037816 */ /* 0x004fd200000000ff */
[----:B----4-:R0:W-:Y:S01]  /*dc6b0*/  @P6 STG.E.U8 desc[UR42][R14.64], R3 ;  /* 0x000000030e006986 */ /* 0x0101e2000c10112a */
[----:B------:R-:W-:Y:S02]  /*dc6c0*/  ISETP.NE.AND P6, PT, R2, RZ, PT ;  /* 0x000000ff0200720c */ /* 0x000fe40003fc5270 */
[----:B------:R-:W-:Y:S01]  /*dc6d0*/  PRMT R2, R6, 0x7771, RZ ;  /* 0x0000777106027816 */ /* 0x000fe200000000ff */
[----:B0-----:R-:W2:Y:S04]  /*dc6e0*/  LDL.LU.64 R14, [R1+0x680] ;  /* 0x00068000010e7983 */ /* 0x001ea80000300a00 */
[----:B------:R-:W4:Y:S06]  /*dc6f0*/  LDL.LU R28, [R1+0x1f94] ;  /* 0x001f9400011c7983 */ /* 0x000f2c0000300800 */
[----:B------:R0:W-:Y:S04]  /*dc700*/  @P6 STG.E.U8 desc[UR42][R16.64], R2 ;  /* 0x0000000210006986 */ /* 0x0001e8000c10112a */
[----:B0-----:R-:W4:Y:S01]  /*dc710*/  LDL.LU.64 R16, [R1+0x678] ;  /* 0x0006780001107983 */ /* 0x001f220000300a00 */
[----:B------:R-:W-:-:S02]  /*dc720*/  ISETP.NE.AND P6, PT, R0, RZ, PT ;  /* 0x000000ff0000720c */ /* 0x000fc40003fc5270 */
[----:B------:R-:W-:Y:S01]  /*dc730*/  PRMT R0, R6, 0x7772, RZ ;  /* 0x0000777206007816 */ /* 0x000fe200000000ff */
[----:B------:R-:W4:Y:S10]  /*dc740*/  LDL.LU R27, [R1+0x1f90] ;  /* 0x001f9000011b7983 */ /* 0x000f340000300800 */
[----:B------:R0:W-:Y:S01]  /*dc750*/  @P6 STG.E.U8 desc[UR42][R8.64], R0 ;  /* 0x0000000008006986 */ /* 0x0001e2000c10112a */
[----:B------:R-:W-:-:S03]  /*dc760*/  LOP3.LUT P0, RZ, R29, 0x40, RZ, 0xc0, !PT ;  /* 0x000000401dff7812 */ /* 0x000fc6000780c0ff */
[----:B0-----:R-:W4:Y:S01]  /*dc770*/  LDL.LU.64 R8, [R1+0x6e0] ;  /* 0x0006e00001087983 */ /* 0x001f220000300a00 */
[C---:B------:R-:W-:Y:S02]  /*dc780*/  LOP3.LUT P1, RZ, R29.reuse, 0x20, RZ, 0xc0, !PT ;  /* 0x000000201dff7812 */ /* 0x040fe4000782c0ff */
[----:B------:R-:W-:Y:S02]  /*dc790*/  PRMT R6, R6, 0x7773, RZ ;  /* 0x0000777306067816 */ /* 0x000fe400000000ff */
[----:B------:R-:W-:Y:S02]  /*dc7a0*/  LOP3.LUT P2, RZ, R29, 0x10, RZ, 0xc0, !PT ;  /* 0x000000101dff7812 */ /* 0x000fe4000784c0ff */
[----:B------:R-:W-:-:S03]  /*dc7b0*/  PRMT R0, R20, 0x7770, RZ ;  /* 0x0000777014007816 */ /* 0x000fc600000000ff */
[----:B------:R0:W-:Y:S04]  /*dc7c0*/  @P0 STG.E.U8 desc[UR42][R10.64], R6 ;  /* 0x000000060a000986 */ /* 0x0001e8000c10112a */
[----:B0-----:R-:W4:Y:S04]  /*dc7d0*/  LDL.LU.64 R10, [R1+0x700] ;  /* 0x00070000010a7983 */ /* 0x001f280000300a00 */
[----:B---3--:R0:W-:Y:S01]  /*dc7e0*/  @P1 STG.E.U8 desc[UR42][R4.64], R0 ;  /* 0x0000000004001986 */ /* 0x0081e2000c10112a */
[----:B------:R-:W-:Y:S02]  /*dc7f0*/  LOP3.LUT P3, RZ, R29, 0x8, RZ, 0xc0, !PT ;  /* 0x000000081dff7812 */ /* 0x000fe4000786c0ff */
[----:B0-----:R-:W-:-:S05]  /*dc800*/  PRMT R0, R20, 0x7771, RZ ;  /* 0x0000777114007816 */ /* 0x001fca00000000ff */
[----:B------:R0:W-:Y:S04]  /*dc810*/  @P2 STG.E.U8 desc[UR42][R22.64], R0 ;  /* 0x0000000016002986 */ /* 0x0001e8000c10112a */
[----:B0-----:R-:W3:Y:S01]  /*dc820*/  LDL.LU.64 R22, [R1+0x6f8] ;  /* 0x0006f80001167983 */ /* 0x001ee20000300a00 */
[----:B------:R-:W-:-:S03]  /*dc830*/  PRMT R0, R20, 0x7772, RZ ;  /* 0x0000777214007816 */ /* 0x000fc600000000ff */
[----:B------:R-:W3:Y:S01]  /*dc840*/  LDL.LU R18, [R1+0x210] ;  /* 0x0002100001127983 */ /* 0x000ee20000300800 */
[----:B------:R-:W-:-:S03]  /*dc850*/  LOP3.LUT P4, RZ, R29, 0x4, RZ, 0xc0, !PT ;  /* 0x000000041dff7812 */ /* 0x000fc6000788c0ff */
[----:B------:R0:W-:Y:S01]  /*dc860*/  @P3 STG.E.U8 desc[UR42][R24.64], R0 ;  /* 0x0000000018003986 */ /* 0x0001e2000c10112a */
[----:B------:R-:W-:Y:S01]  /*dc870*/  ISETP.LT.AND P4, PT, R26, UR4, !P4 ;  /* 0x000000041a007c0c */ /* 0x000fe2000e781270 */
[----:B------:R-:W1:Y:S02]  /*dc880*/  LDCU UR4, c[0x0][0x398] ;  /* 0x00007300ff0477ac */ /* 0x000e640008000800 */
[----:B0-----:R-:W3:Y:S01]  /*dc890*/  LDL.LU.64 R24, [R1+0x6f0] ;  /* 0x0006f00001187983 */ /* 0x001ee20000300a00 */
[----:B------:R-:W-:Y:S02]  /*dc8a0*/  PRMT R0, R20, 0x7773, RZ ;  /* 0x0000777314007816 */ /* 0x000fe400000000ff */
[----:B------:R-:W-:-:S07]  /*dc8b0*/  LOP3.LUT P5, RZ, R29, 0x2, RZ, 0xc0, !PT ;  /* 0x000000021dff7812 */ /* 0x000fce00078ac0ff */
[----:B--2---:R0:W-:Y:S01]  /*dc8c0*/  @P4 STG.E.U8 desc[UR42][R14.64], R0 ;  /* 0x000000000e004986 */ /* 0x0041e2000c10112a */
[----:B-1----:R-:W-:Y:S01]  /*dc8d0*/  ISETP.LT.AND P4, PT, R12, UR4, !P5 ;  /* 0x000000040c007c0c */ /* 0x002fe2000ef81270 */
[----:B------:R-:W1:Y:S02]  /*dc8e0*/  LDCU UR4, c[0x0][0x398] ;  /* 0x00007300ff0477ac */ /* 0x000e640008000800 */
[----:B0-----:R-:W2:Y:S01]  /*dc8f0*/  LDL.LU.64 R14, [R1+0x710] ;  /* 0x00071000010e7983 */ /* 0x001ea20000300a00 */
[----:B------:R-:W-:-:S03]  /*dc900*/  PRMT R0, R7, 0x7770, RZ ;  /* 0x0000777007007816 */ /* 0x000fc600000000ff */
[----:B------:R-:W2:Y:S06]  /*dc910*/  LDL.LU R20, [R1+0x4] ;  /* 0x0000040001147983 */ /* 0x000eac0000300800 */
[----:B----4-:R0:W-:Y:S04]  /*dc920*/  @P4 STG.E.U8 desc[UR42][R16.64], R0 ;  /* 0x0000000010004986 */ /* 0x0101e8000c10112a */
[----:B0-----:R-:W4:Y:S01]  /*dc930*/  LDL.LU.64 R16, [R1+0x720] ;  /* 0x0007200001107983 */ /* 0x001f220000300a00 */
[----:B-1----:R-:W-:Y:S01]  /*dc940*/  ISETP.LT.AND P4, PT, R28, UR4, !P5 ;  /* 0x000000041c007c0c */ /* 0x002fe2000ef81270 */
[----:B------:R-:W0:Y:S01]  /*dc950*/  LDCU UR4, c[0x0][0x398] ;  /* 0x00007300ff0477ac */ /* 0x000e220008000800 */
[----:B------:R-:W-:-:S11]  /*dc960*/  PRMT R0, R7, 0x7771, RZ ;  /* 0x0000777107007816 */ /* 0x000fd600000000ff */
[----:B------:R1:W-:Y:S01]  /*dc970*/  @P4 STG.E.U8 desc[UR42][R8.64], R0 ;  /* 0x0000000008004986 */ /* 0x0003e2000c10112a */
[----:B0-----:R-:W-:Y:S01]  /*dc980*/  ISETP.LT.AND P4, PT, R27, UR4, !P5 ;  /* 0x000000041b007c0c */ /* 0x001fe2000ef81270 */
[----:B------:R-:W0:Y:S02]  /*dc990*/  LDCU UR4, c[0x0][0x398] ;  /* 0x00007300ff0477ac */ /* 0x000e240008000800 */
[----:B-1----:R-:W4:Y:S01]  /*dc9a0*/  LDL.LU.64 R8, [R1+0x718] ;  /* 0x0007180001087983 */ /* 0x002f220000300a00 */
[----:B------:R-:W-:-:S09]  /*dc9b0*/  PRMT R0, R7, 0x7772, RZ ;  /* 0x0000777207007816 */ /* 0x000fd200000000ff */
[----:B------:R1:W-:Y:S01]  /*dc9c0*/  @P4 STG.E.U8 desc[UR42][R10.64], R0 ;  /* 0x000000000a004986 */ /* 0x0003e2000c10112a */
[----:B0-----:R-:W-:Y:S01]  /*dc9d0*/  ISETP.LT.AND P5, PT, R26, UR4, !P5 ;  /* 0x000000041a007c0c */ /* 0x001fe2000efa1270 */
[----:B------:R-:W0:Y:S02]  /*dc9e0*/  LDCU UR4, c[0x0][0x398] ;  /* 0x00007300ff0477ac */ /* 0x000e240008000800 */
[----:B-1----:R-:W4:Y:S01]  /*dc9f0*/  LDL.LU.64 R10, [R1+0x738] ;  /* 0x00073800010a7983 */ /* 0x002f220000300a00 */
[----:B------:R-:W-:Y:S02]  /*dca00*/  PRMT R7, R7, 0x7773, RZ ;  /* 0x0000777307077816 */ /* 0x000fe400000000ff */
[----:B------:R-:W-:-:S07]  /*dca10*/  LOP3.LUT P6, RZ, R29, 0x1, RZ, 0xc0, !PT ;  /* 0x000000011dff7812 */ /* 0x000fce00078cc0ff */
[----:B---3--:R1:W-:Y:S01]  /*dca20*/  @P5 STG.E.U8 desc[UR42][R22.64], R7 ;  /* 0x0000000716005986 */ /* 0x0083e2000c10112a */
[----:B0-----:R-:W-:Y:S01]  /*dca30*/  ISETP.LT.AND P5, PT, R12, UR4, !P6 ;  /* 0x000000040c007c0c */ /* 0x001fe2000f7a1270 */
[----:B------:R-:W0:Y:S01]  /*dca40*/  LDCU UR4, c[0x0][0x398] ;  /* 0x00007300ff0477ac */ /* 0x000e220008000800 */
[----:B------:R-:W-:Y:S02]  /*dca50*/  PRMT R0, R18, 0x7770, RZ ;  /* 0x0000777012007816 */ /* 0x000fe400000000ff */
[C---:B------:R-:W-:Y:S02]  /*dca60*/  LOP3.LUT P0, RZ, R13.reuse, 0x10, RZ, 0xc0, !PT ;  /* 0x000000100dff7812 */ /* 0x040fe4000780c0ff */
[C---:B------:R-:W-:Y:S02]  /*dca70*/  LOP3.LUT P1, RZ, R13.reuse, 0x8, RZ, 0xc0, !PT ;  /* 0x000000080dff7812 */ /* 0x040fe4000782c0ff */
[C---:B------:R-:W-:Y:S02]  /*dca80*/  LOP3.LUT P2, RZ, R13.reuse, 0x4, RZ, 0xc0, !PT ;  /* 0x000000040dff7812 */ /* 0x040fe4000784c0ff */
[----:B------:R-:W-:-:S02]  /*dca90*/  LOP3.LUT P3, RZ, R13, 0x2, RZ, 0xc0, !PT ;  /* 0x000000020dff7812 */ /* 0x000fc4000786c0ff */
[----:B------:R-:W-:Y:S01]  /*dcaa0*/  LOP3.LUT P4, RZ, R13, 0x1, RZ, 0xc0, !PT ;  /* 0x000000010dff7812 */ /* 0x000fe2000788c0ff */
[----:B------:R-:W3:Y:S04]  /*dcab0*/  LDS.128 R4, [R19+0x400] ;  /* 0x0004000013047984 */ /* 0x000ee80000000c00 */
[----:B-1----:R-:W4:Y:S04]  /*dcac0*/  LDL.LU.64 R22, [R1+0x748] ;  /* 0x0007480001167983 */ /* 0x002f280000300a00 */
[----:B------:R1:W-:Y:S01]  /*dcad0*/  @P5 STG.E.U8 desc[UR42][R24.64], R0 ;  /* 0x0000000018005986 */ /* 0x0003e2000c10112a */
[----:B0-----:R-:W-:Y:S01]  /*dcae0*/  ISETP.LT.AND P5, PT, R28, UR4, !P6 ;  /* 0x000000041c007c0c */ /* 0x001fe2000f7a1270 */
[----:B------:R-:W0:Y:S01]  /*dcaf0*/  LDCU UR4, c[0x0][0x398] ;  /* 0x00007300ff0477ac */ /* 0x000e220008000800 */
[C---:B-1----:R-:W-:Y:S01]  /*dcb00*/  PRMT R0, R18.reuse, 0x7771, RZ ;  /* 0x0000777112007816 */ /* 0x042fe200000000ff */
[----:B------:R-:W4:Y:S10]  /*dcb10*/  LDL.LU.64 R24, [R1+0x768] ;  /* 0x0007680001187983 */ /* 0x000f340000300a00 */
[----:B--2---:R1:W-:Y:S01]  /*dcb20*/  @P5 STG.E.U8 desc[UR42][R14.64], R0 ;  /* 0x000000000e005986 */ /* 0x0043e2000c10112a */
[----:B0-----:R-:W-:Y:S01]  /*dcb30*/  ISETP.LT.AND P5, PT, R27, UR4, !P6 ;  /* 0x000000041b007c0c */ /* 0x001fe2000f7a1270 */
[----:B------:R-:W0:Y:S02]  /*dcb40*/  LDCU UR4, c[0x0][0x398] ;  /* 0x00007300ff0477ac */ /* 0x000e240008000800 */
[----:B-1----:R-:W2:Y:S01]  /*dcb50*/  LDL.LU.64 R14, [R1+0x760] ;  /* 0x00076000010e7983 */ /* 0x002ea20000300a00 */
[----:B------:R-:W-:-:S03]  /*dcb60*/  PRMT R0, R18, 0x7772, RZ ;  /* 0x0000777212007816 */ /* 0x000fc600000000ff */
[----:B------:R-:W2:Y:S06]  /*dcb70*/  LDL.LU R13, [R1+0x214] ;  /* 0x00021400010d7983 */ /* 0x000eac0000300800 */
[----:B----4-:R1:W-:Y:S04]  /*dcb80*/  @P5 STG.E.U8 desc[UR42][R16.64], R0 ;  /* 0x0000000010005986 */ /* 0x0103e8000c10112a */
[----:B-1----:R-:W4:Y:S01]  /*dcb90*/  LDL.LU.64 R16, [R1+0x758] ;  /* 0x0007580001107983 */ /* 0x002f220000300a00 */
[----:B0-----:R-:W-:Y:S01]  /*dcba0*/  ISETP.LT.AND P6, PT, R26, UR4, !P6 ;  /* 0x000000041a007c0c */ /* 0x001fe2000f7c1270 */
[----:B------:R-:W0:Y:S01]  /*dcbb0*/  LDCU UR4, c[0x0][0x398] ;  /* 0x00007300ff0477ac */ /* 0x000e220008000800 */
[----:B------:R-:W-:-:S02]  /*dcbc0*/  PRMT R0, R18, 0x7773, RZ ;  /* 0x0000777312007816 */ /* 0x000fc400000000ff */
[----:B------:R-:W4:Y:S09]  /*dcbd0*/  LDL.LU.64 R18, [R1+0x770] ;  /* 0x0007700001127983 */ /* 0x000f320000300a00 */
[----:B------:R3:W-:Y:S01]  /*dcbe0*/  @P6 STG.E.U8 desc[UR42][R8.64], R0 ;  /* 0x0000000008006986 */ /* 0x0007e2000c10112a */
[----:B0-----:R-:W-:Y:S01]  /*dcbf0*/  ISETP.LT.AND P6, PT, R12, UR4, !P0 ;  /* 0x000000040c007c0c */ /* 0x001fe2000c7c1270 */
[----:B------:R-:W0:Y:S01]  /*dcc00*/  LDCU UR4, c[0x0][0x398] ;  /* 0x00007300ff0477ac */ /* 0x000e220008000800 */
[----:B---3--:R-:W-:-:S11]  /*dcc10*/  PRMT R0, R4, 0x7770, RZ ;  /* 0x0000777004007816 */ /* 0x008fd600000000ff */
[----:B------:R1:W-:Y:S01]  /*dcc20*/  @P6 STG.E.U8 desc[UR42][R10.64], R0 ;  /* 0x000000000a006986 */ /* 0x0003e2000c10112a */
[----:B0-----:R-:W-:Y:S01]  /*dcc30*/  ISETP.LT.AND P6, PT, R28, UR4, !P0 ;  /* 0x000000041c007c0c */ /* 0x001fe2000c7c1270 */
[----:B------:R-:W0:Y:S01]  /*dcc40*/  LDCU UR4, c[0x0][0x398] ;  /* 0x00007300ff0477ac */ /* 0x000e220008000800 */
[----:B-1----:R-:W-:-:S11]  /*dcc50*/  PRMT R0, R4, 0x7771, RZ ;  /* 0x0000777104007816 */ /* 0x002fd600000000ff */
[----:B------:R1:W-:Y:S01]  /*dcc60*/  @P6 STG.E.U8 desc[UR42][R22.64], R0 ;  /* 0x0000000016006986 */ /* 0x0003e2000c10112a */
[----:B0-----:R-:W-:Y:S01]  /*dcc70*/  ISETP.LT.AND P6, PT, R27, UR4, !P0 ;  /* 0x000000041b007c0c */ /* 0x001fe2000c7c1270 */
[----:B------:R-:W0:Y:S01]  /*dcc80*/  LDCU UR4, c[0x0][0x398] ;  /* 0x00007300ff0477ac */ /* 0x000e220008000800 */
[----:B------:R-:W-:Y:S01]  /*dcc90*/  LOP3.LUT P5, RZ, R20, 0x80000000, RZ, 0xc0, !PT ;  /* 0x8000000014ff7812 */ /* 0x000fe200078ac0ff */
[----:B-1----:R-:W3:Y:S01]  /*dcca0*/  LDL.LU.64 R22, [R1+0x788] ;  /* 0x0007880001167983 */ /* 0x002ee20000300a00 */
[----:B------:R-:W-:Y:S02]  /*dccb0*/  PRMT R0, R4, 0x7772, RZ ;  /* 0x0000777204007816 */ /* 0x000fe400000000ff */
[----:B0-----:R-:W-:Y:S02]  /*dccc0*/  ISETP.LT.AND P0, PT, R26, UR4, !P0 ;  /* 0x000000041a007c0c */ /* 0x001fe4000c701270 */
[----:B------:R-:W-:-:S05]  /*dccd0*/  PRMT R4, R4, 0x7773, RZ ;  /* 0x0000777304047816 */ /* 0x000fca00000000ff */
[----:B------:R0:W-:Y:S01]  /*dcce0*/  @P6 STG.E.U8 desc[UR42][R24.64], R0 ;  /* 0x0000000018006986 */ /* 0x0001e2000c10112a */
[----:B------:R-:W-:-:S03]  /*dccf0*/  LOP3.LUT P6, RZ, R20, 0x40000000, RZ, 0xc0, !PT ;  /* 0x4000000014ff7812 */ /* 0x000fc600078cc0ff */
[----:B------:R-:W3:Y:S01]  /*dcd00*/  LDL.LU.64 R20, [R1+0x780] ;  /* 0x0007800001147983 */ /* 0x000ee20000300a00 */
[----:B------:R-:W1:Y:S03]  /*dcd10*/  LDCU UR4, c[0x0][0x398] ;  /* 0x00007300ff0477ac */ /* 0x000e660008000800 */
[----:B--2---:R2:W-:Y:S01]  /*dcd20*/  @P0 STG.E.U8 desc[UR42][R14.64], R4 ;  /* 0x000000040e000986 */ /* 0x0045e2000c10112a */
[----:B------:R-:W-:Y:S02]  /*dcd30*/  ISETP.LT.AND P0, PT, R12, UR5, !P1 ;  /* 0x000000050c007c0c */ /* 0x000fe4000cf01270 */
[C---:B0-----:R-:W-:Y:S01]  /*dcd40*/  PRMT R0, R13.reuse, 0x7770, RZ ;  /* 0x000077700d007816 */ /* 0x041fe200000000ff */
[----:B------:R-:W0:Y:S01]  /*dcd50*/  LDCU UR5, c[0x0][0x398] ;  /* 0x00007300ff0577ac */ /* 0x000e220008000800 */
[----:B--2---:R-:W2:Y:S09]  /*dcd60*/  LDL.LU.64 R14, [R1+0x778] ;  /* 0x00077800010e7983 */ /* 0x004eb20000300a00 */
[----:B----4-:R4:W-:Y:S04]  /*dcd70*/  @P0 STG.E.U8 desc[UR42][R16.64], R0 ;  /* 0x0000000010000986 */ /* 0x0109e8000c10112a */
[----:B----4-:R-:W4:Y:S04]  /*dcd80*/  LDL.LU.64 R16, [R1+0x7c8] ;  /* 0x0007c80001107983 */ /* 0x010f280000300a00 */
[----:B------:R-:W4:Y:S04]  /*dcd90*/  LDL.LU.64 R8, [R1+0x7f0] ;  /* 0x0007f00001087983 */ /* 0x000f280000300a00 */
[----:B------:R-:W4:Y:S01]  /*dcda0*/  LDL.LU.64 R10, [R1+0x7e0] ;  /* 0x0007e000010a7983 */ /* 0x000f220000300a00 */
[----:B-1----:R-:W-:Y:S01]  /*dcdb0*/  ISETP.LT.AND P0, PT, R28, UR4, !P1 ;  /* 0x000000041c007c0c */ /* 0x002fe2000cf01270 */
[----:B------:R-:W1:Y:S01]  /*dcdc0*/  LDCU UR4, c[0x0][0x398] ;  /* 0x00007300ff0477ac */ /* 0x000e620008000800 */
[----:B------:R-:W-:-:S11]  /*dcdd0*/  PRMT R0, R13, 0x7771, RZ ;  /* 0x000077710d007816 */ /* 0x000fd600000000ff */
[----:B------:R1:W-:Y:S01]  /*dcde0*/  @P0 STG.E.U8 desc[UR42][R18.64], R0 ;  /* 0x0000000012000986 */ /* 0x0003e2000c10112a */
[----:B0-----:R-:W-:Y:S01]  /*dcdf0*/  ISETP.LT.AND P0, PT, R27, UR5, !P1 ;  /* 0x000000051b007c0c */ /* 0x001fe2000cf01270 */
[----:B------:R-:W0:Y:S01]  /*dce00*/  LDCU UR5, c[0x0][0x398] ;  /* 0x00007300ff0577ac */ /* 0x000e220008000800 */
[----:B-1----:R-:W-:Y:S01]  /*dce10*/  ISETP.LT.AND P1, PT, R26, UR4, !P1 ;  /* 0x000000041a007c0c */ /* 0x002fe2000cf21270 */
[----:B------:R-:W1:Y:S01]  /*dce20*/  LDCU UR4, c[0x0][0x398] ;  /* 0x00007300ff0477ac */ /* 0x000e620008000800 */
[C---:B------:R-:W-:Y:S01]  /*dce30*/  PRMT R0, R13.reuse, 0x7772, RZ ;  /* 0x000077720d007816 */ /* 0x040fe200000000ff */
[----:B------:R-:W4:Y:S04]  /*dce40*/  LDL.LU R19, [R1+0x218] ;  /* 0x0002180001137983 */ /* 0x000f280000300800 */
[----:B------:R-:W4:Y:S04]  /*dce50*/  LDL.LU.64 R24, [R1+0x7d8] ;  /* 0x0007d80001187983 */ /* 0x000f280000300a00 */
[----:B---3--:R3:W-:Y:S01]  /*dce60*/  @P0 STG.E.U8 desc[UR42][R22.64], R0 ;  /* 0x0000000016000986 */ /* 0x0087e2000c10112a */
[----:B------:R-:W-:Y:S01]  /*dce70*/  ISETP.LT.AND P0, PT, R12, UR6, !P2 ;  /* 0x000000060c007c0c */ /* 0x000fe2000d701270 */
[----:B------:R-:W1:Y:S01]  /*dce80*/  LDCU UR6, c[0x0][0x398] ;  /* 0x00007300ff0677ac */ /* 0x000e620008000800 */
[----:B---3--:R-:W-:Y:S01]  /*dce90*/  PRMT R0, R13, 0x7773, RZ ;  /* 0x000077730d007816 */ /* 0x008fe200000000ff */
[----:B------:R-:W3:Y:S04]  /*dcea0*/  LDL.LU.64 R22, [R1+0x808] ;  /* 0x0008080001167983 */ /* 0x000ee80000300a00 */
[----:B------:R1:W-:Y:S01]  /*dceb0*/  @P1 STG.E.U8 desc[UR42][R20.64], R0 ;  /* 0x0000000014001986 */ /* 0x0003e2000c10112a */
[----:B0-----:R-:W-:Y:S01]  /*dcec0*/  ISETP.LT.AND P1, PT, R28, UR5, !P2 ;  /* 0x000000051c007c0c */ /* 0x001fe2000d721270 */
[----:B------:R-:W0:Y:S01]  /*dced0*/  LDCU UR5, c[0x0][0x398] ;  /* 0x00007300ff0577ac */ /* 0x000e220008000800 */
[----:B-1----:R-:W-:Y:S01]  /*dcee0*/  PRMT R0, R5, 0x7770, RZ ;  /* 0x0000777005007816 */ /* 0x002fe200000000ff */
[----:B------:R-:W3:Y:S04]  /*dcef0*/  LDL.LU.64 R20, [R1+0x800] ;  /* 0x0008000001147983 */ /* 0x000ee80000300a00 */
[----:B--2---:R1:W-:Y:S01]  /*dcf00*/  @P0 STG.E.U8 desc[UR42][R14.64], R0 ;  /* 0x000000000e000986 */ /* 0x0043e2000c10112a */
[----:B------:R-:W-:-:S02]  /*dcf10*/  ISETP.LT.AND P0, PT, R27, UR7, !P2 ;  /* 0x000000071b007c0c */ /* 0x000fc4000d701270 */
[----:B------:R-:W-:Y:S01]  /*dcf20*/  ISETP.LT.AND P2, PT, R26, UR8, !P2 ;  /* 0x000000081a007c0c */ /* 0x000fe2000d741270 */
[----:B------:R-:W2:Y:S01]  /*dcf30*/  LDCU UR7, c[0x0][0x398] ;  /* 0x00007300ff0777ac */ /* 0x000ea20008000800 */
[----:B------:R-:W0:Y:S01]  /*dcf40*/  LDCU UR8, c[0x0][0x398] ;  /* 0x00007300ff0877ac */ /* 0x000e220008000800 */
[C---:B-1----:R-:W-:Y:S01]  /*dcf50*/  PRMT R0, R5.reuse, 0x7771, RZ ;  /* 0x0000777105007816 */ /* 0x042fe200000000ff */
[----:B------:R-:W2:Y:S04]  /*dcf60*/  LDL.LU.64 R14, [R1+0x810] ;  /* 0x00081000010e7983 */ /* 0x000ea80000300a00 */
[----:B----4-:R1:W-:Y:S02]  /*dcf70*/  @P1 STG.E.U8 desc[UR42][R16.64], R0 ;  /* 0x0000000010001986 */ /* 0x0103e4000c10112a */
[----:B-1----:R-:W-:-:S02]  /*dcf80*/  PRMT R0, R5, 0x7772, RZ ;  /* 0x0000777205007816 */ /* 0x002fc400000000ff */
[----:B------:R-:W-:Y:S01]  /*dcf90*/  PRMT R5, R5, 0x7773, RZ ;  /* 0x0000777305057816 */ /* 0x000fe200000000ff */
[----:B------:R-:W4:Y:S04]  /*dcfa0*/  LDL.LU.64 R16, [R1+0x7f8] ;  /* 0x0007f80001107983 */ /* 0x000f280000300a00 */
[----:B------:R-:W-:Y:S04]  /*dcfb0*/  @P0 STG.E.U8 desc[UR42][R8.64], R0 ;  /* 0x0000000008000986 */ /* 0x000fe8000c10112a */
[----:B------:R1:W-:Y:S04]  /*dcfc0*/  @P2 STG.E.U8 desc[UR42][R10.64], R5 ;  /* 0x000000050a002986 */ /* 0x0003e8000c10112a */
[----:B-1----:R-:W2:Y:S01]  /*dcfd0*/  LDL.LU.64 R4, [R1+0x7c0] ;  /* 0x0007c00001047983 */ /* 0x002ea20000300a00 */
[----:B------:R-:W-:-:S02]  /*dcfe0*/  ISETP.LT.AND P1, PT, R12, UR4, !P3 ;  /* 0x000000040c007c0c */ /* 0x000fc4000df21270 */
[----:B------:R-:W-:Y:S02]  /*dcff0*/  ISETP.LT.AND P0, PT, R28, UR9, !P3 ;  /* 0x000000091c007c0c */ /* 0x000fe4000df01270 */
[----:B------:R-:W-:Y:S02]  /*dd000*/  ISETP.LT.AND P2, PT, R27, UR6, !P3 ;  /* 0x000000061b007c0c */ /* 0x000fe4000df41270 */
[C---:B------:R-:W-:Y:S02]  /*dd010*/  PRMT R0, R19.reuse, 0x7770, RZ ;  /* 0x0000777013007816 */ /* 0x040fe400000000ff */
[----:B------:R-:W-:Y:S02]  /*dd020*/  ISETP.LT.AND P3, PT, R26, UR10, !P3 ;  /* 0x0000000a1a007c0c */ /* 0x000fe4000df61270 */
[C---:B------:R-:W-:Y:S01]  /*dd030*/  PRMT R2, R19.reuse, 0x7772, RZ ;  /* 0x0000777213027816 */ /* 0x040fe200000000ff */
[----:B------:R-:W1:Y:S01]  /*dd040*/  LDCU UR4, c[0x0][0x398] ;  /* 0x00007300ff0477ac */ /* 0x000e620008000800 */
[----:B------:R-:W0:Y:S01]  /*dd050*/  LDCU UR6, c[0x0][0x398] ;  /* 0x00007300ff0677ac */ /* 0x000e220008000800 */
[----:B------:R-:W0:Y:S01]  /*dd060*/  LDCU UR9, c[0x0][0x398] ;  /* 0x00007300ff0977ac */ /* 0x000e220008000800 */
[----:B------:R-:W0:Y:S01]  /*dd070*/  LDCU UR10, c[0x0][0x398] ;  /* 0x00007300ff0a77ac */ /* 0x000e220008000800 */
[----:B------:R-:W-:Y:S04]  /*dd080*/  @P1 STG.E.U8 desc[UR42][R24.64], R0 ;  /* 0x0000000018001986 */ /* 0x000fe8000c10112a */
[----:B--2---:R2:W-:Y:S04]  /*dd090*/  STL.64 [R1+0x34f0], R4 ;  /* 0x0034f00401007387 */ /* 0x0045e80000100a00 */
[----:B--2---:R-:W2:Y:S01]  /*dd0a0*/  LDL.LU.64 R4, [R1+0x828] ;  /* 0x0008280001047983 */ /* 0x004ea20000300a00 */
[----:B------:R-:W-:-:S02]  /*dd0b0*/  PRMT R0, R19, 0x7771, RZ ;  /* 0x0000777113007816 */ /* 0x000fc400000000ff */
[----:B0-----:R-:W-:Y:S01]  /*dd0c0*/  ISETP.LT.AND P1, PT, R12, UR5, !P4 ;  /* 0x000000050c007c0c */ /* 0x001fe2000e721270 */
[----:B------:R-:W2:Y:S04]  /*dd0d0*/  LDL.LU.64 R8, [R1+0x5f0] ;  /* 0x0005f00001087983 */ /* 0x000ea80000300a00 */
[----:B------:R-:W2:Y:S04]  /*dd0e0*/  LDL.LU.64 R10, [R1+0x568] ;  /* 0x00056800010a7983 */ /* 0x000ea80000300a00 */
[----:B---3--:R0:W-:Y:S04]  /*dd0f0*/  @P0 STG.E.U8 desc[UR42][R22.64], R0 ;  /* 0x0000000016000986 */ /* 0x0081e8000c10112a */
[----:B------:R3:W-:Y:S01]  /*dd100*/  @P2 STG.E.U8 desc[UR42][R20.64], R2 ;  /* 0x0000000214002986 */ /* 0x0007e2000c10112a */
[----:B------:R-:W-:-:S03]  /*dd110*/  ISETP.LT.AND P2, PT, R28, UR11, !P4 ;  /* 0x0000000b1c007c0c */ /* 0x000fc6000e741270 */
[----:B------:R-:W2:Y:S04]  /*dd120*/  LDL.LU R13, [R1+0x21c] ;  /* 0x00021c00010d7983 */ /* 0x000ea80000300800 */
[----:B------:R-:W2:Y:S01]  /*dd130*/  LDL.LU.64 R24, [R1+0x470] ;  /* 0x0004700001187983 */ /* 0x000ea20000300a00 */
[----:B------:R-:W1:Y:S01]  /*dd140*/  LDCU UR5, c[0x0][0x398] ;  /* 0x00007300ff0577ac */ /* 0x000e620008000800 */
[----:B0-----:R-:W-:Y:S02]  /*dd150*/  PRMT R0, R19, 0x7773, RZ ;  /* 0x0000777313007816 */ /* 0x001fe400000000ff */
[C---:B---3--:R-:W-:Y:S01]  /*dd160*/  PRMT R2, R6.reuse, 0x7770, RZ ;  /* 0x0000777006027816 */ /* 0x048fe200000000ff */
[----:B------:R-:W3:Y:S04]  /*dd170*/  LDL.LU.64 R22, [R1+0x308] ;  /* 0x0003080001167983 */ /* 0x000ee80000300a00 */
[----:B------:R0:W-:Y:S04]  /*dd180*/  @P3 STG.E.U8 desc[UR42][R14.64], R0 ;  /* 0x000000000e003986 */ /* 0x0001e8000c10112a */
[----:B------:R-:W3:Y:S04]  /*dd190*/  LDL.LU.64 R20, [R1+0x2f0] ;  /* 0x0002f00001147983 */ /* 0x000ee80000300a00 */
[----:B------:R-:W3:Y:S04]  /*dd1a0*/  LDL.LU.64 R18, [R1+0x4b0] ;  /* 0x0004b00001127983 */ /* 0x000ee80000300a00 */
[----:B----4-:R4:W-:Y:S01]  /*dd1b0*/  @P1 STG.E.U8 desc[UR42][R16.64], R2 ;  /* 0x0000000210001986 */ /* 0x0109e2000c10112a */
[----:B0-----:R-:W-:-:S03]  /*dd1c0*/  PRMT R0, R6, 0x7771, RZ ;  /* 0x0000777106007816 */ /* 0x001fc600000000ff */
[----:B------:R-:W3:Y:S04]  /*dd1d0*/  LDL.LU.64 R14, [R1+0x388] ;  /* 0x00038800010e7983 */ /* 0x000ee80000300a00 */
[----:B----4-:R-:W4:Y:S04]  /*dd1e0*/  LDL.LU.64 R16, [R1+0x300] ;  /* 0x0003000001107983 */ /* 0x010f280000300a00 */
[----:B--2---:R0:W-:Y:S04]  /*dd1f0*/  @P2 STG.E.U8 desc[UR42][R4.64], R0 ;  /* 0x0000000004002986 */ /* 0x0041e8000c10112a */
[----:B0-----:R-:W2:Y:S01]  /*dd200*/  LDL.LU.64 R4, [R1+0x34f0] ;  /* 0x0034f00001047983 */ /* 0x001ea20000300a00 */
[----:B------:R-:W-:Y:S01]  /*dd210*/  ISETP.LT.AND P0, PT, R27, UR7, !P4 ;  /* 0x000000071b007c0c */ /* 0x000fe2000e701270 */
[----:B------:R-:W0:Y:S01]  /*dd220*/  LDCU UR7, c[0x0][0x398] ;  /* 0x00007300ff0777ac */ /* 0x000e220008000800 */
[----:B------:R-:W-:-:S02]  /*dd230*/  ISETP.LT.AND P4, PT, R26, UR8, !P4 ;  /* 0x000000081a007c0c */ /* 0x000fc4000e781270 */
[----:B-1----:R-:W-:Y:S02]  /*dd240*/  ISETP.LT.AND P3, PT, R12, UR4, !P5 ;  /* 0x000000040c007c0c */ /* 0x002fe4000ef61270 */
[C---:B------:R-:W-:Y:S02]  /*dd250*/  PRMT R2, R6.reuse, 0x7772, RZ ;  /* 0x0000777206027816 */ /* 0x040fe400000000ff */
[----:B------:R-:W-:Y:S02]  /*dd260*/  PRMT R6, R6, 0x7773, RZ ;  /* 0x0000777306067816 */ /* 0x000fe400000000ff */
[----:B------:R-:W-:Y:S02]  /*dd270*/  PRMT R3, R13, 0x7770, RZ ;  /* 0x000077700d037816 */ /* 0x000fe400000000ff */
[----:B------:R-:W-:Y:S02]  /*dd280*/  ISETP.LT.AND P1, PT, R12, UR5, !P6 ;  /* 0x000000050c007c0c */ /* 0x000fe4000f721270 */
[----:B------:R-:W-:-:S02]  /*dd290*/  ISETP.LT.AND P2, PT, R28, UR10, !P6 ;  /* 0x0000000a1c007c0c */ /* 0x000fc4000f741270 */
[----:B------:R-:W-:Y:S01]  /*dd2a0*/  PRMT R0, R13, 0x7771, RZ ;  /* 0x000077710d007816 */ /* 0x000fe200000000ff */
[----:B--2---:R1:W-:Y:S01]  /*dd2b0*/  @P0 STG.E.U8 desc[UR42][R4.64], R2 ;  /* 0x0000000204000986 */ /* 0x0043e2000c10112a */
[----:B------:R-:W-:-:S03]  /*dd2c0*/  ISETP.LT.AND P0, PT, R28, UR12, !P5 ;  /* 0x0000000c1c007c0c */ /* 0x000fc6000ef01270 */
[----:B------:R2:W-:Y:S01]  /*dd2d0*/  @P4 STG.E.U8 desc[UR42][R8.64], R6 ;  /* 0x0000000608004986 */ /* 0x0005e2000c10112a */
[C---:B------:R-:W-:Y:S02]  /*dd2e0*/  ISETP.LT.AND P4, PT, R27.reuse, UR6, !P5 ;  /* 0x000000061b007c0c */ /* 0x040fe4000ef81270 */
[C---:B------:R-:W-:Y:S01]  /*dd2f0*/  ISETP.LT.AND P5, PT, R26.reuse, UR9, !P5 ;  /* 0x000000091a007c0c */ /* 0x040fe2000efa1270 */
[----:B------:R3:W-:Y:S01]  /*dd300*/  @P3 STG.E.U8 desc[UR42][R10.64], R3 ;  /* 0x000000030a003986 */ /* 0x0007e2000c10112a */
[----:B0-----:R-:W-:Y:S02]  /*dd310*/  ISETP.LT.AND P3, PT, R27, UR7, !P6 ;  /* 0x000000071b007c0c */ /* 0x001fe4000f761270 */
[----:B------:R-:W-:Y:S02]  /*dd320*/  ISETP.LT.AND P6, PT, R26, UR7, !P6 ;  /* 0x000000071a007c0c */ /* 0x000fe4000f7c1270 */
[C---:B-1----:R-:W-:Y:S02]  /*dd330*/  PRMT R2, R13.reuse, 0x7772, RZ ;  /* 0x000077720d027816 */ /* 0x042fe400000000ff */
[----:B------:R-:W-:-:S02]  /*dd340*/  PRMT R4, R13, 0x7773, RZ ;  /* 0x000077730d047816 */ /* 0x000fc400000000ff */
[C---:B------:R-:W-:Y:S02]  /*dd350*/  PRMT R5, R7.reuse, 0x7770, RZ ;  /* 0x0000777007057816 */ /* 0x040fe400000000ff */
[C---:B--2---:R-:W-:Y:S02]  /*dd360*/  PRMT R8, R7.reuse, 0x7771, RZ ;  /* 0x0000777107087816 */ /* 0x044fe400000000ff */
[C---:B------:R-:W-:Y:S01]  /*dd370*/  PRMT R6, R7.reuse, 0x7772, RZ ;  /* 0x0000777207067816 */ /* 0x040fe200000000ff */
[----:B------:R0:W-:Y:S04]  /*dd380*/  @P0 STG.E.U8 desc[UR42][R24.64], R0 ;  /* 0x0000000018000986 */ /* 0x0001e8000c10112a */
[----:B---3--:R0:W-:Y:S04]  /*dd390*/  @P4 STG.E.U8 desc[UR42][R22.64], R2 ;  /* 0x0000000216004986 */ /* 0x0081e8000c10112a */
[----:B------:R0:W-:Y:S04]  /*dd3a0*/  @P5 STG.E.U8 desc[UR42][R20.64], R4 ;  /* 0x0000000414005986 */ /* 0x0001e8000c10112a */
[----:B------:R0:W-:Y:S04]  /*dd3b0*/  @P1 STG.E.U8 desc[UR42][R18.64], R5 ;  /* 0x0000000512001986 */ /* 0x0001e8000c10112a */
[----:B------:R0:W-:Y:S04]  /*dd3c0*/  @P2 STG.E.U8 desc[UR42][R14.64], R8 ;  /* 0x000000080e002986 */ /* 0x0001e8000c10112a */
[----:B----4-:R0:W-:Y:S01]  /*dd3d0*/  @P3 STG.E.U8 desc[UR42][R16.64], R6 ;  /* 0x0000000610003986 */ /* 0x0101e2000c10112a */
[----:B------:R-:W-:Y:S01]  /*dd3e0*/  PRMT R7, R7, 0x7773, RZ ;  /* 0x0000777307077816 */ /* 0x000fe200000000ff */
[----:B------:R-:W-:Y:S06]  /*dd3f0*/  @!P6 EXIT ;  /* 0x000000000000e94d */ /* 0x000fec0003800000 */
[----:B0-----:R-:W2:Y:S04]  /*dd400*/  LDL.LU.64 R16, [R1+0x2f8] ;  /* 0x0002f80001107983 */ /* 0x001ea80000300a00 */
[----:B--2---:R-:W-:Y:S01]  /*dd410*/  STG.E.U8 desc[UR42][R16.64], R7 ;  /* 0x0000000710007986 */ /* 0x004fe2000c10112a */
[----:B------:R-:W-:Y:S05]  /*dd420*/  EXIT ;  /* 0x000000000000794d */ /* 0x000fea0003800000 */
.L_x_3:
[----:B------:R-:W-:-:S00]  /*dd430*/  BRA `(.L_x_3) ;  /* 0xfffffffc00fc7947 */ /* 0x000fc0000383ffff */
[----:B------:R-:W-:-:S00]  /*dd440*/  NOP ;  /* 0x0000000000007918 */ /* 0x000fc00000000000 */
        /* <DEDUP_REMOVED lines=11> */
.L_x_4:


//--------------------- .nv.shared.matmul_kernel  --------------------------
	.section	.nv.shared.matmul_kernel,"aw",@nobits
	.sectionflags	@""
	.align	16
	.zero		1024


//--------------------- .nv.shared.reserved.0     --------------------------
	.section	.nv.shared.reserved.0,"aw",@nobits
	.weak		__nv_reservedSMEM_offset_0_alias
	.size		__nv_reservedSMEM_offset_0_alias, 0, 64
	.other		__nv_reservedSMEM_offset_0_alias,@"STO_CUDA_RESERVED_SHARED STV_DEFAULT"
__nv_reservedSMEM_offset_0_alias:
	.zero		0
	.zero		64


//--------------------- .nv.constant0.matmul_kernel --------------------------
	.section	.nv.constant0.matmul_kernel,"a",@progbits
	.sectionflags	@""
	.align	4
.nv.constant0.matmul_kernel:
	.zero		976


//--------------------- SYMBOLS --------------------------

	.type		.nv.reservedSmem.offset0,@object
	.size		.nv.reservedSmem.offset0,0x4
	.type		.nv.reservedSmem.cap,@object
	.size		.nv.reservedSmem.cap,0x4
